	.target	sm_103a

	.elftype	@"ET_EXEC"


//--------------------- .note.nv.tkinfo           --------------------------
	.section	.note.nv.tkinfo,"",@"SHT_NOTE"
	.sectionflags	@"SHF_NOTE_NV_TKINFO"
	.tkinfo
        /*0018*/ 	.word	0x00000002
        /*0030*/ 	.string	""
        /*0030*/ 	.string	"ptxas"
        /*0030*/ 	.string	"Cuda compilation tools, release 13.0, V13.0.88"
        /*0030*/ 	.string	"Build cuda_13.0.r13.0/compiler.36424714_0"
        /*0030*/ 	.string	"-arch sm_103a -m 64 "



//--------------------- .note.nv.cuinfo           --------------------------
	.section	.note.nv.cuinfo,"",@"SHT_NOTE"
	.sectionflags	@"SHF_NOTE_NV_CUINFO"
        /*0018*/ 	.short	0x0002
        /*001a*/ 	.short	0x0067
        /*001c*/ 	.short	0x0082
	.zero		2


//--------------------- .nv.info                  --------------------------
	.section	.nv.info,"",@"SHT_CUDA_INFO"
	.align	4


	//----- nvinfo : EIATTR_REGCOUNT
	.align		4
        /*0000*/ 	.byte	0x04, 0x2f
        /*0002*/ 	.short	(.L_12 - .L_11)
	.align		4
.L_11:
        /*0004*/ 	.word	index@(_ZN7cutlass13device_kernelIN5flash11enable_sm90INS1_16FlashAttnFwdSm90INS1_25CollectiveMainloopFwdSm90ILi2EN4cute5tupleIJNS5_1CILi1EEES8_S8_EEENS6_IJNS7_ILi128EEENS7_ILi96EEENS7_ILi64EEEEEELi256ENS_10bfloat16_tEfNS_4arch4Sm90ELb1ELb0ELb1ELb1ELb0ELb1ELb1ELb1ELb0ELb0ELb0ELb0EEENS1_21CollectiveEpilogueFwdINS6_IJSA_NS7_ILi256EEESB_EEES9_SE_SG_Li256ELb1ELb0ELb0ELb0EEENS1_36VarlenDynamicPersistentTileSchedulerILi128ELi96ELi256ELi32ELb0ELb0ELb1ELb1ELb1ELb1EEEEEEEEEvNT_6ParamsE)
        /*0008*/ 	.word	0x00000004


	//----- nvinfo : EIATTR_FRAME_SIZE
	.align		4
.L_12:
        /*000c*/ 	.byte	0x04, 0x11
        /*000e*/ 	.short	(.L_14 - .L_13)
	.align		4
.L_13:
        /*0010*/ 	.word	index@(_ZN7cutlass13device_kernelIN5flash11enable_sm90INS1_16FlashAttnFwdSm90INS1_25CollectiveMainloopFwdSm90ILi2EN4cute5tupleIJNS5_1CILi1EEES8_S8_EEENS6_IJNS7_ILi128EEENS7_ILi96EEENS7_ILi64EEEEEELi256ENS_10bfloat16_tEfNS_4arch4Sm90ELb1ELb0ELb1ELb1ELb0ELb1ELb1ELb1ELb0ELb0ELb0ELb0EEENS1_21CollectiveEpilogueFwdINS6_IJSA_NS7_ILi256EEESB_EEES9_SE_SG_Li256ELb1ELb0ELb0ELb0EEENS1_36VarlenDynamicPersistentTileSchedulerILi128ELi96ELi256ELi32ELb0ELb0ELb1ELb1ELb1ELb1EEEEEEEEEvNT_6ParamsE)
        /*0014*/ 	.word	0x00000000


	//----- nvinfo : EIATTR_REGCOUNT
	.align		4
.L_14:
        /*0018*/ 	.byte	0x04, 0x2f
        /*001a*/ 	.short	(.L_16 - .L_15)
	.align		4
.L_15:
        /*001c*/ 	.word	index@(_ZN7cutlass13device_kernelIN5flash11enable_sm90INS1_16FlashAttnFwdSm90INS1_25CollectiveMainloopFwdSm90ILi2EN4cute5tupleIJNS5_1CILi1EEES8_S8_EEENS6_IJNS7_ILi128EEENS7_ILi96EEENS7_ILi64EEEEEELi256ENS_10bfloat16_tEfNS_4arch4Sm90ELb1ELb0ELb1ELb1ELb0ELb0ELb1ELb1ELb0ELb0ELb0ELb0EEENS1_21CollectiveEpilogueFwdINS6_IJSA_NS7_ILi256EEESB_EEES9_SE_SG_Li256ELb1ELb0ELb0ELb0EEENS1_36VarlenDynamicPersistentTileSchedulerILi128ELi96ELi256ELi32ELb0ELb0ELb1ELb1ELb1ELb1EEEEEEEEEvNT_6ParamsE)
        /*0020*/ 	.word	0x00000004


	//----- nvinfo : EIATTR_FRAME_SIZE
	.align		4
.L_16:
        /*0024*/ 	.byte	0x04, 0x11
        /*0026*/ 	.short	(.L_18 - .L_17)
	.align		4
.L_17:
        /*0028*/ 	.word	index@(_ZN7cutlass13device_kernelIN5flash11enable_sm90INS1_16FlashAttnFwdSm90INS1_25CollectiveMainloopFwdSm90ILi2EN4cute5tupleIJNS5_1CILi1EEES8_S8_EEENS6_IJNS7_ILi128EEENS7_ILi96EEENS7_ILi64EEEEEELi256ENS_10bfloat16_tEfNS_4arch4Sm90ELb1ELb0ELb1ELb1ELb0ELb0ELb1ELb1ELb0ELb0ELb0ELb0EEENS1_21CollectiveEpilogueFwdINS6_IJSA_NS7_ILi256EEESB_EEES9_SE_SG_Li256ELb1ELb0ELb0ELb0EEENS1_36VarlenDynamicPersistentTileSchedulerILi128ELi96ELi256ELi32ELb0ELb0ELb1ELb1ELb1ELb1EEEEEEEEEvNT_6ParamsE)
        /*002c*/ 	.word	0x00000000


	//----- nvinfo : EIATTR_REGCOUNT
	.align		4
.L_18:
        /*0030*/ 	.byte	0x04, 0x2f
        /*0032*/ 	.short	(.L_20 - .L_19)
	.align		4
.L_19:
        /*0034*/ 	.word	index@(_ZN7cutlass13device_kernelIN5flash11enable_sm90INS1_16FlashAttnFwdSm90INS1_25CollectiveMainloopFwdSm90ILi2EN4cute5tupleIJNS5_1CILi1EEES8_S8_EEENS6_IJNS7_ILi128EEENS7_ILi96EEENS7_ILi64EEEEEELi256ENS_10bfloat16_tEfNS_4arch4Sm90ELb1ELb0ELb1ELb1ELb0ELb1ELb0ELb1ELb0ELb0ELb0ELb0EEENS1_21CollectiveEpilogueFwdINS6_IJSA_NS7_ILi256EEESB_EEES9_SE_SG_Li256ELb1ELb0ELb0ELb0EEENS1_36VarlenDynamicPersistentTileSchedulerILi128ELi96ELi256ELi32ELb0ELb0ELb1ELb1ELb1ELb1EEEEEEEEEvNT_6ParamsE)
        /*0038*/ 	.word	0x00000004


	//----- nvinfo : EIATTR_FRAME_SIZE
	.align		4
.L_20:
        /*003c*/ 	.byte	0x04, 0x11
        /*003e*/ 	.short	(.L_22 - .L_21)
	.align		4
.L_21:
        /*0040*/ 	.word	index@(_ZN7cutlass13device_kernelIN5flash11enable_sm90INS1_16FlashAttnFwdSm90INS1_25CollectiveMainloopFwdSm90ILi2EN4cute5tupleIJNS5_1CILi1EEES8_S8_EEENS6_IJNS7_ILi128EEENS7_ILi96EEENS7_ILi64EEEEEELi256ENS_10bfloat16_tEfNS_4arch4Sm90ELb1ELb0ELb1ELb1ELb0ELb1ELb0ELb1ELb0ELb0ELb0ELb0EEENS1_21CollectiveEpilogueFwdINS6_IJSA_NS7_ILi256EEESB_EEES9_SE_SG_Li256ELb1ELb0ELb0ELb0EEENS1_36VarlenDynamicPersistentTileSchedulerILi128ELi96ELi256ELi32ELb0ELb0ELb1ELb1ELb1ELb1EEEEEEEEEvNT_6ParamsE)
        /*0044*/ 	.word	0x00000000


	//----- nvinfo : EIATTR_REGCOUNT
	.align		4
.L_22:
        /*0048*/ 	.byte	0x04, 0x2f
        /*004a*/ 	.short	(.L_24 - .L_23)
	.align		4
.L_23:
        /*004c*/ 	.word	index@(_ZN7cutlass13device_kernelIN5flash11enable_sm90INS1_16FlashAttnFwdSm90INS1_25CollectiveMainloopFwdSm90ILi2EN4cute5tupleIJNS5_1CILi1EEES8_S8_EEENS6_IJNS7_ILi128EEENS7_ILi96EEENS7_ILi64EEEEEELi256ENS_10bfloat16_tEfNS_4arch4Sm90ELb1ELb0ELb1ELb1ELb0ELb0ELb0ELb1ELb0ELb0ELb0ELb0EEENS1_21CollectiveEpilogueFwdINS6_IJSA_NS7_ILi256EEESB_EEES9_SE_SG_Li256ELb1ELb0ELb0ELb0EEENS1_36VarlenDynamicPersistentTileSchedulerILi128ELi96ELi256ELi32ELb0ELb0ELb1ELb1ELb1ELb1EEEEEEEEEvNT_6ParamsE)
        /*0050*/ 	.word	0x00000004


	//----- nvinfo : EIATTR_FRAME_SIZE
	.align		4
.L_24:
        /*0054*/ 	.byte	0x04, 0x11
        /*0056*/ 	.short	(.L_26 - .L_25)
	.align		4
.L_25:
        /*0058*/ 	.word	index@(_ZN7cutlass13device_kernelIN5flash11enable_sm90INS1_16FlashAttnFwdSm90INS1_25CollectiveMainloopFwdSm90ILi2EN4cute5tupleIJNS5_1CILi1EEES8_S8_EEENS6_IJNS7_ILi128EEENS7_ILi96EEENS7_ILi64EEEEEELi256ENS_10bfloat16_tEfNS_4arch4Sm90ELb1ELb0ELb1ELb1ELb0ELb0ELb0ELb1ELb0ELb0ELb0ELb0EEENS1_21CollectiveEpilogueFwdINS6_IJSA_NS7_ILi256EEESB_EEES9_SE_SG_Li256ELb1ELb0ELb0ELb0EEENS1_36VarlenDynamicPersistentTileSchedulerILi128ELi96ELi256ELi32ELb0ELb0ELb1ELb1ELb1ELb1EEEEEEEEEvNT_6ParamsE)
        /*005c*/ 	.word	0x00000000


	//----- nvinfo : EIATTR_REGCOUNT
	.align		4
.L_26:
        /*0060*/ 	.byte	0x04, 0x2f
        /*0062*/ 	.short	(.L_28 - .L_27)
	.align		4
.L_27:
        /*0064*/ 	.word	index@(_ZN7cutlass13device_kernelIN5flash11enable_sm90INS1_16FlashAttnFwdSm90INS1_25CollectiveMainloopFwdSm90ILi2EN4cute5tupleIJNS5_1CILi1EEES8_S8_EEENS6_IJNS7_ILi128EEENS7_ILi96EEENS7_ILi64EEEEEELi256ENS_10bfloat16_tEfNS_4arch4Sm90ELb1ELb0ELb1ELb0ELb0ELb0ELb1ELb1ELb0ELb0ELb0ELb0EEENS1_21CollectiveEpilogueFwdINS6_IJSA_NS7_ILi256EEESB_EEES9_SE_SG_Li256ELb0ELb0ELb0ELb0EEENS1_30DynamicPersistentTileSchedulerILi256ELi32ELb0ELb0ELb1EEEEEEEEEvNT_6ParamsE)
        /*0068*/ 	.word	0x00000004


	//----- nvinfo : EIATTR_FRAME_SIZE
	.align		4
.L_28:
        /*006c*/ 	.byte	0x04, 0x11
        /*006e*/ 	.short	(.L_30 - .L_29)
	.align		4
.L_29:
        /*0070*/ 	.word	index@(_ZN7cutlass13device_kernelIN5flash11enable_sm90INS1_16FlashAttnFwdSm90INS1_25CollectiveMainloopFwdSm90ILi2EN4cute5tupleIJNS5_1CILi1EEES8_S8_EEENS6_IJNS7_ILi128EEENS7_ILi96EEENS7_ILi64EEEEEELi256ENS_10bfloat16_tEfNS_4arch4Sm90ELb1ELb0ELb1ELb0ELb0ELb0ELb1ELb1ELb0ELb0ELb0ELb0EEENS1_21CollectiveEpilogueFwdINS6_IJSA_NS7_ILi256EEESB_EEES9_SE_SG_Li256ELb0ELb0ELb0ELb0EEENS1_30DynamicPersistentTileSchedulerILi256ELi32ELb0ELb0ELb1EEEEEEEEEvNT_6ParamsE)
        /*0074*/ 	.word	0x00000000


	//----- nvinfo : EIATTR_REGCOUNT
	.align		4
.L_30:
        /*0078*/ 	.byte	0x04, 0x2f
        /*007a*/ 	.short	(.L_32 - .L_31)
	.align		4
.L_31:
        /*007c*/ 	.word	index@(_ZN7cutlass13device_kernelIN5flash11enable_sm90INS1_16FlashAttnFwdSm90INS1_25CollectiveMainloopFwdSm90ILi2EN4cute5tupleIJNS5_1CILi1EEES8_S8_EEENS6_IJNS7_ILi128EEENS7_ILi96EEENS7_ILi64EEEEEELi256ENS_10bfloat16_tEfNS_4arch4Sm90ELb1ELb0ELb1ELb0ELb0ELb0ELb0ELb1ELb0ELb0ELb0ELb0EEENS1_21CollectiveEpilogueFwdINS6_IJSA_NS7_ILi256EEESB_EEES9_SE_SG_Li256ELb0ELb0ELb0ELb0EEENS1_30DynamicPersistentTileSchedulerILi256ELi32ELb0ELb0ELb1EEEEEEEEEvNT_6ParamsE)
        /*0080*/ 	.word	0x00000004


	//----- nvinfo : EIATTR_FRAME_SIZE
	.align		4
.L_32:
        /*0084*/ 	.byte	0x04, 0x11
        /*0086*/ 	.short	(.L_34 - .L_33)
	.align		4
.L_33:
        /*0088*/ 	.word	index@(_ZN7cutlass13device_kernelIN5flash11enable_sm90INS1_16FlashAttnFwdSm90INS1_25CollectiveMainloopFwdSm90ILi2EN4cute5tupleIJNS5_1CILi1EEES8_S8_EEENS6_IJNS7_ILi128EEENS7_ILi96EEENS7_ILi64EEEEEELi256ENS_10bfloat16_tEfNS_4arch4Sm90ELb1ELb0ELb1ELb0ELb0ELb0ELb0ELb1ELb0ELb0ELb0ELb0EEENS1_21CollectiveEpilogueFwdINS6_IJSA_NS7_ILi256EEESB_EEES9_SE_SG_Li256ELb0ELb0ELb0ELb0EEENS1_30DynamicPersistentTileSchedulerILi256ELi32ELb0ELb0ELb1EEEEEEEEEvNT_6ParamsE)
        /*008c*/ 	.word	0x00000000


	//----- nvinfo : EIATTR_REGCOUNT
	.align		4
.L_34:
        /*0090*/ 	.byte	0x04, 0x2f
        /*0092*/ 	.short	(.L_36 - .L_35)
	.align		4
.L_35:
        /*0094*/ 	.word	index@(_ZN7cutlass13device_kernelIN5flash11enable_sm90INS1_16FlashAttnFwdSm90INS1_25CollectiveMainloopFwdSm90ILi2EN4cute5tupleIJNS5_1CILi1EEES8_S8_EEENS6_IJNS7_ILi128EEENS7_ILi96EEENS7_ILi64EEEEEELi256ENS_10bfloat16_tEfNS_4arch4Sm90ELb0ELb1ELb1ELb1ELb0ELb1ELb1ELb1ELb0ELb0ELb0ELb0EEENS1_21CollectiveEpilogueFwdINS6_IJSA_NS7_ILi256EEESB_EEES9_SE_SG_Li256ELb1ELb0ELb0ELb0EEENS1_36VarlenDynamicPersistentTileSchedulerILi128ELi96ELi256ELi32ELb0ELb0ELb1ELb1ELb0ELb1EEEEEEEEEvNT_6ParamsE)
        /*0098*/ 	.word	0x00000004


	//----- nvinfo : EIATTR_FRAME_SIZE
	.align		4
.L_36:
        /*009c*/ 	.byte	0x04, 0x11
        /*009e*/ 	.short	(.L_38 - .L_37)
	.align		4
.L_37:
        /*00a0*/ 	.word	index@(_ZN7cutlass13device_kernelIN5flash11enable_sm90INS1_16FlashAttnFwdSm90INS1_25CollectiveMainloopFwdSm90ILi2EN4cute5tupleIJNS5_1CILi1EEES8_S8_EEENS6_IJNS7_ILi128EEENS7_ILi96EEENS7_ILi64EEEEEELi256ENS_10bfloat16_tEfNS_4arch4Sm90ELb0ELb1ELb1ELb1ELb0ELb1ELb1ELb1ELb0ELb0ELb0ELb0EEENS1_21CollectiveEpilogueFwdINS6_IJSA_NS7_ILi256EEESB_EEES9_SE_SG_Li256ELb1ELb0ELb0ELb0EEENS1_36VarlenDynamicPersistentTileSchedulerILi128ELi96ELi256ELi32ELb0ELb0ELb1ELb1ELb0ELb1EEEEEEEEEvNT_6ParamsE)
        /*00a4*/ 	.word	0x00000000


	//----- nvinfo : EIATTR_REGCOUNT
	.align		4
.L_38:
        /*00a8*/ 	.byte	0x04, 0x2f
        /*00aa*/ 	.short	(.L_40 - .L_39)
	.align		4
.L_39:
        /*00ac*/ 	.word	index@(_ZN7cutlass13device_kernelIN5flash11enable_sm90INS1_16FlashAttnFwdSm90INS1_25CollectiveMainloopFwdSm90ILi2EN4cute5tupleIJNS5_1CILi1EEES8_S8_EEENS6_IJNS7_ILi128EEENS7_ILi96EEENS7_ILi64EEEEEELi256ENS_10bfloat16_tEfNS_4arch4Sm90ELb0ELb1ELb1ELb1ELb0ELb0ELb1ELb1ELb0ELb0ELb0ELb0EEENS1_21CollectiveEpilogueFwdINS6_IJSA_NS7_ILi256EEESB_EEES9_SE_SG_Li256ELb1ELb0ELb0ELb0EEENS1_36VarlenDynamicPersistentTileSchedulerILi128ELi96ELi256ELi32ELb0ELb0ELb1ELb1ELb0ELb1EEEEEEEEEvNT_6ParamsE)
        /*00b0*/ 	.word	0x00000004


	//----- nvinfo : EIATTR_FRAME_SIZE
	.align		4
.L_40:
        /*00b4*/ 	.byte	0x04, 0x11
        /*00b6*/ 	.short	(.L_42 - .L_41)
	.align		4
.L_41:
        /*00b8*/ 	.word	index@(_ZN7cutlass13device_kernelIN5flash11enable_sm90INS1_16FlashAttnFwdSm90INS1_25CollectiveMainloopFwdSm90ILi2EN4cute5tupleIJNS5_1CILi1EEES8_S8_EEENS6_IJNS7_ILi128EEENS7_ILi96EEENS7_ILi64EEEEEELi256ENS_10bfloat16_tEfNS_4arch4Sm90ELb0ELb1ELb1ELb1ELb0ELb0ELb1ELb1ELb0ELb0ELb0ELb0EEENS1_21CollectiveEpilogueFwdINS6_IJSA_NS7_ILi256EEESB_EEES9_SE_SG_Li256ELb1ELb0ELb0ELb0EEENS1_36VarlenDynamicPersistentTileSchedulerILi128ELi96ELi256ELi32ELb0ELb0ELb1ELb1ELb0ELb1EEEEEEEEEvNT_6ParamsE)
        /*00bc*/ 	.word	0x00000000


	//----- nvinfo : EIATTR_REGCOUNT
	.align		4
.L_42:
        /*00c0*/ 	.byte	0x04, 0x2f
        /*00c2*/ 	.short	(.L_44 - .L_43)
	.align		4
.L_43:
        /*00c4*/ 	.word	index@(_ZN7cutlass13device_kernelIN5flash11enable_sm90INS1_16FlashAttnFwdSm90INS1_25CollectiveMainloopFwdSm90ILi2EN4cute5tupleIJNS5_1CILi1EEES8_S8_EEENS6_IJNS7_ILi128EEENS7_ILi96EEENS7_ILi64EEEEEELi256ENS_10bfloat16_tEfNS_4arch4Sm90ELb0ELb1ELb1ELb1ELb0ELb1ELb0ELb1ELb0ELb0ELb0ELb0EEENS1_21CollectiveEpilogueFwdINS6_IJSA_NS7_ILi256EEESB_EEES9_SE_SG_Li256ELb1ELb0ELb0ELb0EEENS1_36VarlenDynamicPersistentTileSchedulerILi128ELi96ELi256ELi32ELb0ELb0ELb1ELb1ELb0ELb1EEEEEEEEEvNT_6ParamsE)
        /*00c8*/ 	.word	0x00000004


	//----- nvinfo : EIATTR_FRAME_SIZE
	.align		4
.L_44:
        /*00cc*/ 	.byte	0x04, 0x11
        /*00ce*/ 	.short	(.L_46 - .L_45)
	.align		4
.L_45:
        /*00d0*/ 	.word	index@(_ZN7cutlass13device_kernelIN5flash11enable_sm90INS1_16FlashAttnFwdSm90INS1_25CollectiveMainloopFwdSm90ILi2EN4cute5tupleIJNS5_1CILi1EEES8_S8_EEENS6_IJNS7_ILi128EEENS7_ILi96EEENS7_ILi64EEEEEELi256ENS_10bfloat16_tEfNS_4arch4Sm90ELb0ELb1ELb1ELb1ELb0ELb1ELb0ELb1ELb0ELb0ELb0ELb0EEENS1_21CollectiveEpilogueFwdINS6_IJSA_NS7_ILi256EEESB_EEES9_SE_SG_Li256ELb1ELb0ELb0ELb0EEENS1_36VarlenDynamicPersistentTileSchedulerILi128ELi96ELi256ELi32ELb0ELb0ELb1ELb1ELb0ELb1EEEEEEEEEvNT_6ParamsE)
        /*00d4*/ 	.word	0x00000000


	//----- nvinfo : EIATTR_REGCOUNT
	.align		4
.L_46:
        /*00d8*/ 	.byte	0x04, 0x2f
        /*00da*/ 	.short	(.L_48 - .L_47)
	.align		4
.L_47:
        /*00dc*/ 	.word	index@(_ZN7cutlass13device_kernelIN5flash11enable_sm90INS1_16FlashAttnFwdSm90INS1_25CollectiveMainloopFwdSm90ILi2EN4cute5tupleIJNS5_1CILi1EEES8_S8_EEENS6_IJNS7_ILi128EEENS7_ILi96EEENS7_ILi64EEEEEELi256ENS_10bfloat16_tEfNS_4arch4Sm90ELb0ELb1ELb1ELb1ELb0ELb0ELb0ELb1ELb0ELb0ELb0ELb0EEENS1_21CollectiveEpilogueFwdINS6_IJSA_NS7_ILi256EEESB_EEES9_SE_SG_Li256ELb1ELb0ELb0ELb0EEENS1_36VarlenDynamicPersistentTileSchedulerILi128ELi96ELi256ELi32ELb0ELb0ELb1ELb1ELb0ELb1EEEEEEEEEvNT_6ParamsE)
        /*00e0*/ 	.word	0x00000004


	//----- nvinfo : EIATTR_FRAME_SIZE
	.align		4
.L_48:
        /*00e4*/ 	.byte	0x04, 0x11
        /*00e6*/ 	.short	(.L_50 - .L_49)
	.align		4
.L_49:
        /*00e8*/ 	.word	index@(_ZN7cutlass13device_kernelIN5flash11enable_sm90INS1_16FlashAttnFwdSm90INS1_25CollectiveMainloopFwdSm90ILi2EN4cute5tupleIJNS5_1CILi1EEES8_S8_EEENS6_IJNS7_ILi128EEENS7_ILi96EEENS7_ILi64EEEEEELi256ENS_10bfloat16_tEfNS_4arch4Sm90ELb0ELb1ELb1ELb1ELb0ELb0ELb0ELb1ELb0ELb0ELb0ELb0EEENS1_21CollectiveEpilogueFwdINS6_IJSA_NS7_ILi256EEESB_EEES9_SE_SG_Li256ELb1ELb0ELb0ELb0EEENS1_36VarlenDynamicPersistentTileSchedulerILi128ELi96ELi256ELi32ELb0ELb0ELb1ELb1ELb0ELb1EEEEEEEEEvNT_6ParamsE)
        /*00ec*/ 	.word	0x00000000


	//----- nvinfo : EIATTR_REGCOUNT
	.align		4
.L_50:
        /*00f0*/ 	.byte	0x04, 0x2f
        /*00f2*/ 	.short	(.L_52 - .L_51)
	.align		4
.L_51:
        /*00f4*/ 	.word	index@(_ZN7cutlass13device_kernelIN5flash11enable_sm90INS1_16FlashAttnFwdSm90INS1_25CollectiveMainloopFwdSm90ILi2EN4cute5tupleIJNS5_1CILi1EEES8_S8_EEENS6_IJNS7_ILi128EEENS7_ILi96EEENS7_ILi64EEEEEELi256ENS_10bfloat16_tEfNS_4arch4Sm90ELb0ELb1ELb1ELb0ELb0ELb0ELb1ELb1ELb0ELb0ELb0ELb0EEENS1_21CollectiveEpilogueFwdINS6_IJSA_NS7_ILi256EEESB_EEES9_SE_SG_Li256ELb0ELb0ELb0ELb0EEENS1_30DynamicPersistentTileSchedulerILi256ELi32ELb0ELb0ELb1EEEEEEEEEvNT_6ParamsE)
        /*00f8*/ 	.word	0x00000004


	//----- nvinfo : EIATTR_FRAME_SIZE
	.align		4
.L_52:
        /*00fc*/ 	.byte	0x04, 0x11
        /*00fe*/ 	.short	(.L_54 - .L_53)
	.align		4
.L_53:
        /*0100*/ 	.word	index@(_ZN7cutlass13device_kernelIN5flash11enable_sm90INS1_16FlashAttnFwdSm90INS1_25CollectiveMainloopFwdSm90ILi2EN4cute5tupleIJNS5_1CILi1EEES8_S8_EEENS6_IJNS7_ILi128EEENS7_ILi96EEENS7_ILi64EEEEEELi256ENS_10bfloat16_tEfNS_4arch4Sm90ELb0ELb1ELb1ELb0ELb0ELb0ELb1ELb1ELb0ELb0ELb0ELb0EEENS1_21CollectiveEpilogueFwdINS6_IJSA_NS7_ILi256EEESB_EEES9_SE_SG_Li256ELb0ELb0ELb0ELb0EEENS1_30DynamicPersistentTileSchedulerILi256ELi32ELb0ELb0ELb1EEEEEEEEEvNT_6ParamsE)
        /*0104*/ 	.word	0x00000000


	//----- nvinfo : EIATTR_REGCOUNT
	.align		4
.L_54:
        /*0108*/ 	.byte	0x04, 0x2f
        /*010a*/ 	.short	(.L_56 - .L_55)
	.align		4
.L_55:
        /*010c*/ 	.word	index@(_ZN7cutlass13device_kernelIN5flash11enable_sm90INS1_16FlashAttnFwdSm90INS1_25CollectiveMainloopFwdSm90ILi2EN4cute5tupleIJNS5_1CILi1EEES8_S8_EEENS6_IJNS7_ILi128EEENS7_ILi96EEENS7_ILi64EEEEEELi256ENS_10bfloat16_tEfNS_4arch4Sm90ELb0ELb1ELb1ELb0ELb0ELb0ELb0ELb1ELb0ELb0ELb0ELb0EEENS1_21CollectiveEpilogueFwdINS6_IJSA_NS7_ILi256EEESB_EEES9_SE_SG_Li256ELb0ELb0ELb0ELb0EEENS1_30DynamicPersistentTileSchedulerILi256ELi32ELb0ELb0ELb1EEEEEEEEEvNT_6ParamsE)
        /*0110*/ 	.word	0x00000004


	//----- nvinfo : EIATTR_FRAME_SIZE
	.align		4
.L_56:
        /*0114*/ 	.byte	0x04, 0x11
        /*0116*/ 	.short	(.L_58 - .L_57)
	.align		4
.L_57:
        /*0118*/ 	.word	index@(_ZN7cutlass13device_kernelIN5flash11enable_sm90INS1_16FlashAttnFwdSm90INS1_25CollectiveMainloopFwdSm90ILi2EN4cute5tupleIJNS5_1CILi1EEES8_S8_EEENS6_IJNS7_ILi128EEENS7_ILi96EEENS7_ILi64EEEEEELi256ENS_10bfloat16_tEfNS_4arch4Sm90ELb0ELb1ELb1ELb0ELb0ELb0ELb0ELb1ELb0ELb0ELb0ELb0EEENS1_21CollectiveEpilogueFwdINS6_IJSA_NS7_ILi256EEESB_EEES9_SE_SG_Li256ELb0ELb0ELb0ELb0EEENS1_30DynamicPersistentTileSchedulerILi256ELi32ELb0ELb0ELb1EEEEEEEEEvNT_6ParamsE)
        /*011c*/ 	.word	0x00000000


	//----- nvinfo : EIATTR_REGCOUNT
	.align		4
.L_58:
        /*0120*/ 	.byte	0x04, 0x2f
        /*0122*/ 	.short	(.L_60 - .L_59)
	.align		4
.L_59:
        /*0124*/ 	.word	index@(_ZN7cutlass13device_kernelIN5flash11enable_sm90INS1_16FlashAttnFwdSm90INS1_25CollectiveMainloopFwdSm90ILi2EN4cute5tupleIJNS5_1CILi1EEES8_S8_EEENS6_IJNS7_ILi128EEENS7_ILi96EEENS7_ILi64EEEEEELi256ENS_10bfloat16_tEfNS_4arch4Sm90ELb0ELb0ELb1ELb1ELb0ELb1ELb1ELb1ELb0ELb0ELb0ELb0EEENS1_21CollectiveEpilogueFwdINS6_IJSA_NS7_ILi256EEESB_EEES9_SE_SG_Li256ELb1ELb0ELb0ELb0EEENS1_36VarlenDynamicPersistentTileSchedulerILi128ELi96ELi256ELi32ELb0ELb0ELb1ELb0ELb1ELb1EEEEEEEEEvNT_6ParamsE)
        /*0128*/ 	.word	0x00000004


	//----- nvinfo : EIATTR_FRAME_SIZE
	.align		4
.L_60:
        /*012c*/ 	.byte	0x04, 0x11
        /*012e*/ 	.short	(.L_62 - .L_61)
	.align		4
.L_61:
        /*0130*/ 	.word	index@(_ZN7cutlass13device_kernelIN5flash11enable_sm90INS1_16FlashAttnFwdSm90INS1_25CollectiveMainloopFwdSm90ILi2EN4cute5tupleIJNS5_1CILi1EEES8_S8_EEENS6_IJNS7_ILi128EEENS7_ILi96EEENS7_ILi64EEEEEELi256ENS_10bfloat16_tEfNS_4arch4Sm90ELb0ELb0ELb1ELb1ELb0ELb1ELb1ELb1ELb0ELb0ELb0ELb0EEENS1_21CollectiveEpilogueFwdINS6_IJSA_NS7_ILi256EEESB_EEES9_SE_SG_Li256ELb1ELb0ELb0ELb0EEENS1_36VarlenDynamicPersistentTileSchedulerILi128ELi96ELi256ELi32ELb0ELb0ELb1ELb0ELb1ELb1EEEEEEEEEvNT_6ParamsE)
        /*0134*/ 	.word	0x00000000


	//----- nvinfo : EIATTR_REGCOUNT
	.align		4
.L_62:
        /*0138*/ 	.byte	0x04, 0x2f
        /*013a*/ 	.short	(.L_64 - .L_63)
	.align		4
.L_63:
        /*013c*/ 	.word	index@(_ZN7cutlass13device_kernelIN5flash11enable_sm90INS1_16FlashAttnFwdSm90INS1_25CollectiveMainloopFwdSm90ILi2EN4cute5tupleIJNS5_1CILi1EEES8_S8_EEENS6_IJNS7_ILi128EEENS7_ILi96EEENS7_ILi64EEEEEELi256ENS_10bfloat16_tEfNS_4arch4Sm90ELb0ELb0ELb1ELb1ELb0ELb0ELb1ELb1ELb0ELb0ELb0ELb0EEENS1_21CollectiveEpilogueFwdINS6_IJSA_NS7_ILi256EEESB_EEES9_SE_SG_Li256ELb1ELb0ELb0ELb0EEENS1_36VarlenDynamicPersistentTileSchedulerILi128ELi96ELi256ELi32ELb0ELb0ELb1ELb0ELb1ELb1EEEEEEEEEvNT_6ParamsE)
        /*0140*/ 	.word	0x00000004


	//----- nvinfo : EIATTR_FRAME_SIZE
	.align		4
.L_64:
        /*0144*/ 	.byte	0x04, 0x11
        /*0146*/ 	.short	(.L_66 - .L_65)
	.align		4
.L_65:
        /*0148*/ 	.word	index@(_ZN7cutlass13device_kernelIN5flash11enable_sm90INS1_16FlashAttnFwdSm90INS1_25CollectiveMainloopFwdSm90ILi2EN4cute5tupleIJNS5_1CILi1EEES8_S8_EEENS6_IJNS7_ILi128EEENS7_ILi96EEENS7_ILi64EEEEEELi256ENS_10bfloat16_tEfNS_4arch4Sm90ELb0ELb0ELb1ELb1ELb0ELb0ELb1ELb1ELb0ELb0ELb0ELb0EEENS1_21CollectiveEpilogueFwdINS6_IJSA_NS7_ILi256EEESB_EEES9_SE_SG_Li256ELb1ELb0ELb0ELb0EEENS1_36VarlenDynamicPersistentTileSchedulerILi128ELi96ELi256ELi32ELb0ELb0ELb1ELb0ELb1ELb1EEEEEEEEEvNT_6ParamsE)
        /*014c*/ 	.word	0x00000000


	//----- nvinfo : EIATTR_REGCOUNT
	.align		4
.L_66:
        /*0150*/ 	.byte	0x04, 0x2f
        /*0152*/ 	.short	(.L_68 - .L_67)
	.align		4
.L_67:
        /*0154*/ 	.word	index@(_ZN7cutlass13device_kernelIN5flash11enable_sm90INS1_16FlashAttnFwdSm90INS1_25CollectiveMainloopFwdSm90ILi2EN4cute5tupleIJNS5_1CILi1EEES8_S8_EEENS6_IJNS7_ILi128EEENS7_ILi96EEENS7_ILi64EEEEEELi256ENS_10bfloat16_tEfNS_4arch4Sm90ELb0ELb0ELb1ELb1ELb0ELb1ELb0ELb1ELb0ELb0ELb0ELb0EEENS1_21CollectiveEpilogueFwdINS6_IJSA_NS7_ILi256EEESB_EEES9_SE_SG_Li256ELb1ELb0ELb0ELb0EEENS1_36VarlenDynamicPersistentTileSchedulerILi128ELi96ELi256ELi32ELb0ELb0ELb1ELb0ELb1ELb1EEEEEEEEEvNT_6ParamsE)
        /*0158*/ 	.word	0x00000004


	//----- nvinfo : EIATTR_FRAME_SIZE
	.align		4
.L_68:
        /*015c*/ 	.byte	0x04, 0x11
        /*015e*/ 	.short	(.L_70 - .L_69)
	.align		4
.L_69:
        /*0160*/ 	.word	index@(_ZN7cutlass13device_kernelIN5flash11enable_sm90INS1_16FlashAttnFwdSm90INS1_25CollectiveMainloopFwdSm90ILi2EN4cute5tupleIJNS5_1CILi1EEES8_S8_EEENS6_IJNS7_ILi128EEENS7_ILi96EEENS7_ILi64EEEEEELi256ENS_10bfloat16_tEfNS_4arch4Sm90ELb0ELb0ELb1ELb1ELb0ELb1ELb0ELb1ELb0ELb0ELb0ELb0EEENS1_21CollectiveEpilogueFwdINS6_IJSA_NS7_ILi256EEESB_EEES9_SE_SG_Li256ELb1ELb0ELb0ELb0EEENS1_36VarlenDynamicPersistentTileSchedulerILi128ELi96ELi256ELi32ELb0ELb0ELb1ELb0ELb1ELb1EEEEEEEEEvNT_6ParamsE)
        /*0164*/ 	.word	0x00000000


	//----- nvinfo : EIATTR_REGCOUNT
	.align		4
.L_70:
        /*0168*/ 	.byte	0x04, 0x2f
        /*016a*/ 	.short	(.L_72 - .L_71)
	.align		4
.L_71:
        /*016c*/ 	.word	index@(_ZN7cutlass13device_kernelIN5flash11enable_sm90INS1_16FlashAttnFwdSm90INS1_25CollectiveMainloopFwdSm90ILi2EN4cute5tupleIJNS5_1CILi1EEES8_S8_EEENS6_IJNS7_ILi128EEENS7_ILi96EEENS7_ILi64EEEEEELi256ENS_10bfloat16_tEfNS_4arch4Sm90ELb0ELb0ELb1ELb1ELb0ELb0ELb0ELb1ELb0ELb0ELb0ELb0EEENS1_21CollectiveEpilogueFwdINS6_IJSA_NS7_ILi256EEESB_EEES9_SE_SG_Li256ELb1ELb0ELb0ELb0EEENS1_36VarlenDynamicPersistentTileSchedulerILi128ELi96ELi256ELi32ELb0ELb0ELb1ELb0ELb1ELb1EEEEEEEEEvNT_6ParamsE)
        /*0170*/ 	.word	0x00000004


	//----- nvinfo : EIATTR_FRAME_SIZE
	.align		4
.L_72:
        /*0174*/ 	.byte	0x04, 0x11
        /*0176*/ 	.short	(.L_74 - .L_73)
	.align		4
.L_73:
        /*0178*/ 	.word	index@(_ZN7cutlass13device_kernelIN5flash11enable_sm90INS1_16FlashAttnFwdSm90INS1_25CollectiveMainloopFwdSm90ILi2EN4cute5tupleIJNS5_1CILi1EEES8_S8_EEENS6_IJNS7_ILi128EEENS7_ILi96EEENS7_ILi64EEEEEELi256ENS_10bfloat16_tEfNS_4arch4Sm90ELb0ELb0ELb1ELb1ELb0ELb0ELb0ELb1ELb0ELb0ELb0ELb0EEENS1_21CollectiveEpilogueFwdINS6_IJSA_NS7_ILi256EEESB_EEES9_SE_SG_Li256ELb1ELb0ELb0ELb0EEENS1_36VarlenDynamicPersistentTileSchedulerILi128ELi96ELi256ELi32ELb0ELb0ELb1ELb0ELb1ELb1EEEEEEEEEvNT_6ParamsE)
        /*017c*/ 	.word	0x00000000


	//----- nvinfo : EIATTR_REGCOUNT
	.align		4
.L_74:
        /*0180*/ 	.byte	0x04, 0x2f
        /*0182*/ 	.short	(.L_76 - .L_75)
	.align		4
.L_75:
        /*0184*/ 	.word	index@(_ZN7cutlass13device_kernelIN5flash11enable_sm90INS1_16FlashAttnFwdSm90INS1_25CollectiveMainloopFwdSm90ILi2EN4cute5tupleIJNS5_1CILi1EEES8_S8_EEENS6_IJNS7_ILi128EEENS7_ILi96EEENS7_ILi64EEEEEELi256ENS_10bfloat16_tEfNS_4arch4Sm90ELb0ELb0ELb1ELb0ELb0ELb0ELb1ELb1ELb0ELb0ELb0ELb0EEENS1_21CollectiveEpilogueFwdINS6_IJSA_NS7_ILi256EEESB_EEES9_SE_SG_Li256ELb0ELb0ELb0ELb0EEENS1_29StaticPersistentTileSchedulerILb0EEEEEEEEEvNT_6ParamsE)
        /*0188*/ 	.word	0x00000004


	//----- nvinfo : EIATTR_FRAME_SIZE
	.align		4
.L_76:
        /*018c*/ 	.byte	0x04, 0x11
        /*018e*/ 	.short	(.L_78 - .L_77)
	.align		4
.L_77:
        /*0190*/ 	.word	index@(_ZN7cutlass13device_kernelIN5flash11enable_sm90INS1_16FlashAttnFwdSm90INS1_25CollectiveMainloopFwdSm90ILi2EN4cute5tupleIJNS5_1CILi1EEES8_S8_EEENS6_IJNS7_ILi128EEENS7_ILi96EEENS7_ILi64EEEEEELi256ENS_10bfloat16_tEfNS_4arch4Sm90ELb0ELb0ELb1ELb0ELb0ELb0ELb1ELb1ELb0ELb0ELb0ELb0EEENS1_21CollectiveEpilogueFwdINS6_IJSA_NS7_ILi256EEESB_EEES9_SE_SG_Li256ELb0ELb0ELb0ELb0EEENS1_29StaticPersistentTileSchedulerILb0EEEEEEEEEvNT_6ParamsE)
        /*0194*/ 	.word	0x00000000


	//----- nvinfo : EIATTR_REGCOUNT
	.align		4
.L_78:
        /*0198*/ 	.byte	0x04, 0x2f
        /*019a*/ 	.short	(.L_80 - .L_79)
	.align		4
.L_79:
        /*019c*/ 	.word	index@(_ZN7cutlass13device_kernelIN5flash11enable_sm90INS1_16FlashAttnFwdSm90INS1_25CollectiveMainloopFwdSm90ILi2EN4cute5tupleIJNS5_1CILi1EEES8_S8_EEENS6_IJNS7_ILi128EEENS7_ILi96EEENS7_ILi64EEEEEELi256ENS_10bfloat16_tEfNS_4arch4Sm90ELb0ELb0ELb1ELb0ELb0ELb0ELb0ELb1ELb0ELb0ELb0ELb0EEENS1_21CollectiveEpilogueFwdINS6_IJSA_NS7_ILi256EEESB_EEES9_SE_SG_Li256ELb0ELb0ELb0ELb0EEENS1_29StaticPersistentTileSchedulerILb0EEEEEEEEEvNT_6ParamsE)
        /*01a0*/ 	.word	0x00000004


	//----- nvinfo : EIATTR_FRAME_SIZE
	.align		4
.L_80:
        /*01a4*/ 	.byte	0x04, 0x11
        /*01a6*/ 	.short	(.L_82 - .L_81)
	.align		4
.L_81:
        /*01a8*/ 	.word	index@(_ZN7cutlass13device_kernelIN5flash11enable_sm90INS1_16FlashAttnFwdSm90INS1_25CollectiveMainloopFwdSm90ILi2EN4cute5tupleIJNS5_1CILi1EEES8_S8_EEENS6_IJNS7_ILi128EEENS7_ILi96EEENS7_ILi64EEEEEELi256ENS_10bfloat16_tEfNS_4arch4Sm90ELb0ELb0ELb1ELb0ELb0ELb0ELb0ELb1ELb0ELb0ELb0ELb0EEENS1_21CollectiveEpilogueFwdINS6_IJSA_NS7_ILi256EEESB_EEES9_SE_SG_Li256ELb0ELb0ELb0ELb0EEENS1_29StaticPersistentTileSchedulerILb0EEEEEEEEEvNT_6ParamsE)
        /*01ac*/ 	.word	0x00000000


	//----- nvinfo : EIATTR_REGCOUNT
	.align		4
.L_82:
        /*01b0*/ 	.byte	0x04, 0x2f
        /*01b2*/ 	.short	(.L_84 - .L_83)
	.align		4
.L_83:
        /*01b4*/ 	.word	index@(_ZN7cutlass13device_kernelIN5flash11enable_sm90INS1_16FlashAttnFwdSm90INS1_25CollectiveMainloopFwdSm90ILi2EN4cute5tupleIJNS5_1CILi1EEES8_S8_EEENS6_IJNS7_ILi64EEESA_SA_EEELi512ENS_10bfloat16_tEfNS_4arch4Sm90ELb1ELb0ELb1ELb1ELb0ELb1ELb1ELb0ELb0ELb0ELb0ELb0EEENS1_21CollectiveEpilogueFwdINS6_IJSA_NS7_ILi512EEESA_EEES9_SC_SE_Li256ELb1ELb0ELb0ELb0EEENS1_36VarlenDynamicPersistentTileSchedulerILi64ELi64ELi256ELi32ELb0ELb0ELb1ELb1ELb1ELb1EEEEEEEEEvNT_6ParamsE)
        /*01b8*/ 	.word	0x00000004


	//----- nvinfo : EIATTR_FRAME_SIZE
	.align		4
.L_84:
        /*01bc*/ 	.byte	0x04, 0x11
        /*01be*/ 	.short	(.L_86 - .L_85)
	.align		4
.L_85:
        /*01c0*/ 	.word	index@(_ZN7cutlass13device_kernelIN5flash11enable_sm90INS1_16FlashAttnFwdSm90INS1_25CollectiveMainloopFwdSm90ILi2EN4cute5tupleIJNS5_1CILi1EEES8_S8_EEENS6_IJNS7_ILi64EEESA_SA_EEELi512ENS_10bfloat16_tEfNS_4arch4Sm90ELb1ELb0ELb1ELb1ELb0ELb1ELb1ELb0ELb0ELb0ELb0ELb0EEENS1_21CollectiveEpilogueFwdINS6_IJSA_NS7_ILi512EEESA_EEES9_SC_SE_Li256ELb1ELb0ELb0ELb0EEENS1_36VarlenDynamicPersistentTileSchedulerILi64ELi64ELi256ELi32ELb0ELb0ELb1ELb1ELb1ELb1EEEEEEEEEvNT_6ParamsE)
        /*01c4*/ 	.word	0x00000000


	//----- nvinfo : EIATTR_REGCOUNT
	.align		4
.L_86:
        /*01c8*/ 	.byte	0x04, 0x2f
        /*01ca*/ 	.short	(.L_88 - .L_87)
	.align		4
.L_87:
        /*01cc*/ 	.word	index@(_ZN7cutlass13device_kernelIN5flash11enable_sm90INS1_16FlashAttnFwdSm90INS1_25CollectiveMainloopFwdSm90ILi2EN4cute5tupleIJNS5_1CILi1EEES8_S8_EEENS6_IJNS7_ILi64EEESA_SA_EEELi512ENS_10bfloat16_tEfNS_4arch4Sm90ELb1ELb0ELb1ELb1ELb0ELb0ELb1ELb0ELb0ELb0ELb0ELb0EEENS1_21CollectiveEpilogueFwdINS6_IJSA_NS7_ILi512EEESA_EEES9_SC_SE_Li256ELb1ELb0ELb0ELb0EEENS1_36VarlenDynamicPersistentTileSchedulerILi64ELi64ELi256ELi32ELb0ELb0ELb1ELb1ELb1ELb1EEEEEEEEEvNT_6ParamsE)
        /*01d0*/ 	.word	0x00000004


	//----- nvinfo : EIATTR_FRAME_SIZE
	.align		4
.L_88:
        /*01d4*/ 	.byte	0x04, 0x11
        /*01d6*/ 	.short	(.L_90 - .L_89)
	.align		4
.L_89:
        /*01d8*/ 	.word	index@(_ZN7cutlass13device_kernelIN5flash11enable_sm90INS1_16FlashAttnFwdSm90INS1_25CollectiveMainloopFwdSm90ILi2EN4cute5tupleIJNS5_1CILi1EEES8_S8_EEENS6_IJNS7_ILi64EEESA_SA_EEELi512ENS_10bfloat16_tEfNS_4arch4Sm90ELb1ELb0ELb1ELb1ELb0ELb0ELb1ELb0ELb0ELb0ELb0ELb0EEENS1_21CollectiveEpilogueFwdINS6_IJSA_NS7_ILi512EEESA_EEES9_SC_SE_Li256ELb1ELb0ELb0ELb0EEENS1_36VarlenDynamicPersistentTileSchedulerILi64ELi64ELi256ELi32ELb0ELb0ELb1ELb1ELb1ELb1EEEEEEEEEvNT_6ParamsE)
        /*01dc*/ 	.word	0x00000000


	//----- nvinfo : EIATTR_REGCOUNT
	.align		4
.L_90:
        /*01e0*/ 	.byte	0x04, 0x2f
        /*01e2*/ 	.short	(.L_92 - .L_91)
	.align		4
.L_91:
        /*01e4*/ 	.word	index@(_ZN7cutlass13device_kernelIN5flash11enable_sm90INS1_16FlashAttnFwdSm90INS1_25CollectiveMainloopFwdSm90ILi2EN4cute5tupleIJNS5_1CILi1EEES8_S8_EEENS6_IJNS7_ILi64EEESA_SA_EEELi512ENS_10bfloat16_tEfNS_4arch4Sm90ELb1ELb0ELb1ELb1ELb0ELb1ELb0ELb0ELb0ELb0ELb0ELb0EEENS1_21CollectiveEpilogueFwdINS6_IJSA_NS7_ILi512EEESA_EEES9_SC_SE_Li256ELb1ELb0ELb0ELb0EEENS1_36VarlenDynamicPersistentTileSchedulerILi64ELi64ELi256ELi32ELb0ELb0ELb1ELb1ELb1ELb1EEEEEEEEEvNT_6ParamsE)
        /*01e8*/ 	.word	0x00000004


	//----- nvinfo : EIATTR_FRAME_SIZE
	.align		4
.L_92:
        /*01ec*/ 	.byte	0x04, 0x11
        /*01ee*/ 	.short	(.L_94 - .L_93)
	.align		4
.L_93:
        /*01f0*/ 	.word	index@(_ZN7cutlass13device_kernelIN5flash11enable_sm90INS1_16FlashAttnFwdSm90INS1_25CollectiveMainloopFwdSm90ILi2EN4cute5tupleIJNS5_1CILi1EEES8_S8_EEENS6_IJNS7_ILi64EEESA_SA_EEELi512ENS_10bfloat16_tEfNS_4arch4Sm90ELb1ELb0ELb1ELb1ELb0ELb1ELb0ELb0ELb0ELb0ELb0ELb0EEENS1_21CollectiveEpilogueFwdINS6_IJSA_NS7_ILi512EEESA_EEES9_SC_SE_Li256ELb1ELb0ELb0ELb0EEENS1_36VarlenDynamicPersistentTileSchedulerILi64ELi64ELi256ELi32ELb0ELb0ELb1ELb1ELb1ELb1EEEEEEEEEvNT_6ParamsE)
        /*01f4*/ 	.word	0x00000000


	//----- nvinfo : EIATTR_REGCOUNT
	.align		4
.L_94:
        /*01f8*/ 	.byte	0x04, 0x2f
        /*01fa*/ 	.short	(.L_96 - .L_95)
	.align		4
.L_95:
        /*01fc*/ 	.word	index@(_ZN7cutlass13device_kernelIN5flash11enable_sm90INS1_16FlashAttnFwdSm90INS1_25CollectiveMainloopFwdSm90ILi2EN4cute5tupleIJNS5_1CILi1EEES8_S8_EEENS6_IJNS7_ILi64EEESA_SA_EEELi512ENS_10bfloat16_tEfNS_4arch4Sm90ELb1ELb0ELb1ELb1ELb0ELb0ELb0ELb0ELb0ELb0ELb0ELb0EEENS1_21CollectiveEpilogueFwdINS6_IJSA_NS7_ILi512EEESA_EEES9_SC_SE_Li256ELb1ELb0ELb0ELb0EEENS1_36VarlenDynamicPersistentTileSchedulerILi64ELi64ELi256ELi32ELb0ELb0ELb1ELb1ELb1ELb1EEEEEEEEEvNT_6ParamsE)
        /*0200*/ 	.word	0x00000004


	//----- nvinfo : EIATTR_FRAME_SIZE
	.align		4
.L_96:
        /*0204*/ 	.byte	0x04, 0x11
        /*0206*/ 	.short	(.L_98 - .L_97)
	.align		4
.L_97:
        /*0208*/ 	.word	index@(_ZN7cutlass13device_kernelIN5flash11enable_sm90INS1_16FlashAttnFwdSm90INS1_25CollectiveMainloopFwdSm90ILi2EN4cute5tupleIJNS5_1CILi1EEES8_S8_EEENS6_IJNS7_ILi64EEESA_SA_EEELi512ENS_10bfloat16_tEfNS_4arch4Sm90ELb1ELb0ELb1ELb1ELb0ELb0ELb0ELb0ELb0ELb0ELb0ELb0EEENS1_21CollectiveEpilogueFwdINS6_IJSA_NS7_ILi512EEESA_EEES9_SC_SE_Li256ELb1ELb0ELb0ELb0EEENS1_36VarlenDynamicPersistentTileSchedulerILi64ELi64ELi256ELi32ELb0ELb0ELb1ELb1ELb1ELb1EEEEEEEEEvNT_6ParamsE)
        /*020c*/ 	.word	0x00000000


	//----- nvinfo : EIATTR_REGCOUNT
	.align		4
.L_98:
        /*0210*/ 	.byte	0x04, 0x2f
        /*0212*/ 	.short	(.L_100 - .L_99)
	.align		4
.L_99:
        /*0214*/ 	.word	index@(_ZN7cutlass13device_kernelIN5flash11enable_sm90INS1_16FlashAttnFwdSm90INS1_25CollectiveMainloopFwdSm90ILi2EN4cute5tupleIJNS5_1CILi1EEES8_S8_EEENS6_IJNS7_ILi64EEESA_SA_EEELi512ENS_10bfloat16_tEfNS_4arch4Sm90ELb1ELb0ELb1ELb0ELb0ELb0ELb1ELb0ELb0ELb0ELb0ELb0EEENS1_21CollectiveEpilogueFwdINS6_IJSA_NS7_ILi512EEESA_EEES9_SC_SE_Li256ELb0ELb0ELb0ELb0EEENS1_30DynamicPersistentTileSchedulerILi256ELi32ELb0ELb0ELb1EEEEEEEEEvNT_6ParamsE)
        /*0218*/ 	.word	0x00000004


	//----- nvinfo : EIATTR_FRAME_SIZE
	.align		4
.L_100:
        /*021c*/ 	.byte	0x04, 0x11
        /*021e*/ 	.short	(.L_102 - .L_101)
	.align		4
.L_101:
        /*0220*/ 	.word	index@(_ZN7cutlass13device_kernelIN5flash11enable_sm90INS1_16FlashAttnFwdSm90INS1_25CollectiveMainloopFwdSm90ILi2EN4cute5tupleIJNS5_1CILi1EEES8_S8_EEENS6_IJNS7_ILi64EEESA_SA_EEELi512ENS_10bfloat16_tEfNS_4arch4Sm90ELb1ELb0ELb1ELb0ELb0ELb0ELb1ELb0ELb0ELb0ELb0ELb0EEENS1_21CollectiveEpilogueFwdINS6_IJSA_NS7_ILi512EEESA_EEES9_SC_SE_Li256ELb0ELb0ELb0ELb0EEENS1_30DynamicPersistentTileSchedulerILi256ELi32ELb0ELb0ELb1EEEEEEEEEvNT_6ParamsE)
        /*0224*/ 	.word	0x00000000


	//----- nvinfo : EIATTR_REGCOUNT
	.align		4
.L_102:
        /*0228*/ 	.byte	0x04, 0x2f
        /*022a*/ 	.short	(.L_104 - .L_103)
	.align		4
.L_103:
        /*022c*/ 	.word	index@(_ZN7cutlass13device_kernelIN5flash11enable_sm90INS1_16FlashAttnFwdSm90INS1_25CollectiveMainloopFwdSm90ILi2EN4cute5tupleIJNS5_1CILi1EEES8_S8_EEENS6_IJNS7_ILi64EEESA_SA_EEELi512ENS_10bfloat16_tEfNS_4arch4Sm90ELb1ELb0ELb1ELb0ELb0ELb0ELb0ELb0ELb0ELb0ELb0ELb0EEENS1_21CollectiveEpilogueFwdINS6_IJSA_NS7_ILi512EEESA_EEES9_SC_SE_Li256ELb0ELb0ELb0ELb0EEENS1_30DynamicPersistentTileSchedulerILi256ELi32ELb0ELb0ELb1EEEEEEEEEvNT_6ParamsE)
        /*0230*/ 	.word	0x00000004


	//----- nvinfo : EIATTR_FRAME_SIZE
	.align		4
.L_104:
        /*0234*/ 	.byte	0x04, 0x11
        /*0236*/ 	.short	(.L_106 - .L_105)
	.align		4
.L_105:
        /*0238*/ 	.word	index@(_ZN7cutlass13device_kernelIN5flash11enable_sm90INS1_16FlashAttnFwdSm90INS1_25CollectiveMainloopFwdSm90ILi2EN4cute5tupleIJNS5_1CILi1EEES8_S8_EEENS6_IJNS7_ILi64EEESA_SA_EEELi512ENS_10bfloat16_tEfNS_4arch4Sm90ELb1ELb0ELb1ELb0ELb0ELb0ELb0ELb0ELb0ELb0ELb0ELb0EEENS1_21CollectiveEpilogueFwdINS6_IJSA_NS7_ILi512EEESA_EEES9_SC_SE_Li256ELb0ELb0ELb0ELb0EEENS1_30DynamicPersistentTileSchedulerILi256ELi32ELb0ELb0ELb1EEEEEEEEEvNT_6ParamsE)
        /*023c*/ 	.word	0x00000000


	//----- nvinfo : EIATTR_REGCOUNT
	.align		4
.L_106:
        /*0240*/ 	.byte	0x04, 0x2f
        /*0242*/ 	.short	(.L_108 - .L_107)
	.align		4
.L_107:
        /*0244*/ 	.word	index@(_ZN7cutlass13device_kernelIN5flash11enable_sm90INS1_16FlashAttnFwdSm90INS1_25CollectiveMainloopFwdSm90ILi2EN4cute5tupleIJNS5_1CILi1EEES8_S8_EEENS6_IJNS7_ILi64EEESA_SA_EEELi512ENS_10bfloat16_tEfNS_4arch4Sm90ELb0ELb1ELb1ELb1ELb0ELb1ELb1ELb0ELb0ELb0ELb0ELb0EEENS1_21CollectiveEpilogueFwdINS6_IJSA_NS7_ILi512EEESA_EEES9_SC_SE_Li256ELb1ELb0ELb0ELb0EEENS1_36VarlenDynamicPersistentTileSchedulerILi64ELi64ELi256ELi32ELb0ELb0ELb1ELb1ELb0ELb1EEEEEEEEEvNT_6ParamsE)
        /*0248*/ 	.word	0x00000004


	//----- nvinfo : EIATTR_FRAME_SIZE
	.align		4
.L_108:
        /*024c*/ 	.byte	0x04, 0x11
        /*024e*/ 	.short	(.L_110 - .L_109)
	.align		4
.L_109:
        /*0250*/ 	.word	index@(_ZN7cutlass13device_kernelIN5flash11enable_sm90INS1_16FlashAttnFwdSm90INS1_25CollectiveMainloopFwdSm90ILi2EN4cute5tupleIJNS5_1CILi1EEES8_S8_EEENS6_IJNS7_ILi64EEESA_SA_EEELi512ENS_10bfloat16_tEfNS_4arch4Sm90ELb0ELb1ELb1ELb1ELb0ELb1ELb1ELb0ELb0ELb0ELb0ELb0EEENS1_21CollectiveEpilogueFwdINS6_IJSA_NS7_ILi512EEESA_EEES9_SC_SE_Li256ELb1ELb0ELb0ELb0EEENS1_36VarlenDynamicPersistentTileSchedulerILi64ELi64ELi256ELi32ELb0ELb0ELb1ELb1ELb0ELb1EEEEEEEEEvNT_6ParamsE)
        /*0254*/ 	.word	0x00000000


	//----- nvinfo : EIATTR_REGCOUNT
	.align		4
.L_110:
        /*0258*/ 	.byte	0x04, 0x2f
        /*025a*/ 	.short	(.L_112 - .L_111)
	.align		4
.L_111:
        /*025c*/ 	.word	index@(_ZN7cutlass13device_kernelIN5flash11enable_sm90INS1_16FlashAttnFwdSm90INS1_25CollectiveMainloopFwdSm90ILi2EN4cute5tupleIJNS5_1CILi1EEES8_S8_EEENS6_IJNS7_ILi64EEESA_SA_EEELi512ENS_10bfloat16_tEfNS_4arch4Sm90ELb0ELb1ELb1ELb1ELb0ELb0ELb1ELb0ELb0ELb0ELb0ELb0EEENS1_21CollectiveEpilogueFwdINS6_IJSA_NS7_ILi512EEESA_EEES9_SC_SE_Li256ELb1ELb0ELb0ELb0EEENS1_36VarlenDynamicPersistentTileSchedulerILi64ELi64ELi256ELi32ELb0ELb0ELb1ELb1ELb0ELb1EEEEEEEEEvNT_6ParamsE)
        /*0260*/ 	.word	0x00000004


	//----- nvinfo : EIATTR_FRAME_SIZE
	.align		4
.L_112:
        /*0264*/ 	.byte	0x04, 0x11
        /*0266*/ 	.short	(.L_114 - .L_113)
	.align		4
.L_113:
        /*0268*/ 	.word	index@(_ZN7cutlass13device_kernelIN5flash11enable_sm90INS1_16FlashAttnFwdSm90INS1_25CollectiveMainloopFwdSm90ILi2EN4cute5tupleIJNS5_1CILi1EEES8_S8_EEENS6_IJNS7_ILi64EEESA_SA_EEELi512ENS_10bfloat16_tEfNS_4arch4Sm90ELb0ELb1ELb1ELb1ELb0ELb0ELb1ELb0ELb0ELb0ELb0ELb0EEENS1_21CollectiveEpilogueFwdINS6_IJSA_NS7_ILi512EEESA_EEES9_SC_SE_Li256ELb1ELb0ELb0ELb0EEENS1_36VarlenDynamicPersistentTileSchedulerILi64ELi64ELi256ELi32ELb0ELb0ELb1ELb1ELb0ELb1EEEEEEEEEvNT_6ParamsE)
        /*026c*/ 	.word	0x00000000


	//----- nvinfo : EIATTR_REGCOUNT
	.align		4
.L_114:
        /*0270*/ 	.byte	0x04, 0x2f
        /*0272*/ 	.short	(.L_116 - .L_115)
	.align		4
.L_115:
        /*0274*/ 	.word	index@(_ZN7cutlass13device_kernelIN5flash11enable_sm90INS1_16FlashAttnFwdSm90INS1_25CollectiveMainloopFwdSm90ILi2EN4cute5tupleIJNS5_1CILi1EEES8_S8_EEENS6_IJNS7_ILi64EEESA_SA_EEELi512ENS_10bfloat16_tEfNS_4arch4Sm90ELb0ELb1ELb1ELb1ELb0ELb1ELb0ELb0ELb0ELb0ELb0ELb0EEENS1_21CollectiveEpilogueFwdINS6_IJSA_NS7_ILi512EEESA_EEES9_SC_SE_Li256ELb1ELb0ELb0ELb0EEENS1_36VarlenDynamicPersistentTileSchedulerILi64ELi64ELi256ELi32ELb0ELb0ELb1ELb1ELb0ELb1EEEEEEEEEvNT_6ParamsE)
        /*0278*/ 	.word	0x00000004


	//----- nvinfo : EIATTR_FRAME_SIZE
	.align		4
.L_116:
        /*027c*/ 	.byte	0x04, 0x11
        /*027e*/ 	.short	(.L_118 - .L_117)
	.align		4
.L_117:
        /*0280*/ 	.word	index@(_ZN7cutlass13device_kernelIN5flash11enable_sm90INS1_16FlashAttnFwdSm90INS1_25CollectiveMainloopFwdSm90ILi2EN4cute5tupleIJNS5_1CILi1EEES8_S8_EEENS6_IJNS7_ILi64EEESA_SA_EEELi512ENS_10bfloat16_tEfNS_4arch4Sm90ELb0ELb1ELb1ELb1ELb0ELb1ELb0ELb0ELb0ELb0ELb0ELb0EEENS1_21CollectiveEpilogueFwdINS6_IJSA_NS7_ILi512EEESA_EEES9_SC_SE_Li256ELb1ELb0ELb0ELb0EEENS1_36VarlenDynamicPersistentTileSchedulerILi64ELi64ELi256ELi32ELb0ELb0ELb1ELb1ELb0ELb1EEEEEEEEEvNT_6ParamsE)
        /*0284*/ 	.word	0x00000000


	//----- nvinfo : EIATTR_REGCOUNT
	.align		4
.L_118:
        /*0288*/ 	.byte	0x04, 0x2f
        /*028a*/ 	.short	(.L_120 - .L_119)
	.align		4
.L_119:
        /*028c*/ 	.word	index@(_ZN7cutlass13device_kernelIN5flash11enable_sm90INS1_16FlashAttnFwdSm90INS1_25CollectiveMainloopFwdSm90ILi2EN4cute5tupleIJNS5_1CILi1EEES8_S8_EEENS6_IJNS7_ILi64EEESA_SA_EEELi512ENS_10bfloat16_tEfNS_4arch4Sm90ELb0ELb1ELb1ELb1ELb0ELb0ELb0ELb0ELb0ELb0ELb0ELb0EEENS1_21CollectiveEpilogueFwdINS6_IJSA_NS7_ILi512EEESA_EEES9_SC_SE_Li256ELb1ELb0ELb0ELb0EEENS1_36VarlenDynamicPersistentTileSchedulerILi64ELi64ELi256ELi32ELb0ELb0ELb1ELb1ELb0ELb1EEEEEEEEEvNT_6ParamsE)
        /*0290*/ 	.word	0x00000004


	//----- nvinfo : EIATTR_FRAME_SIZE
	.align		4
.L_120:
        /*0294*/ 	.byte	0x04, 0x11
        /*0296*/ 	.short	(.L_122 - .L_121)
	.align		4
.L_121:
        /*0298*/ 	.word	index@(_ZN7cutlass13device_kernelIN5flash11enable_sm90INS1_16FlashAttnFwdSm90INS1_25CollectiveMainloopFwdSm90ILi2EN4cute5tupleIJNS5_1CILi1EEES8_S8_EEENS6_IJNS7_ILi64EEESA_SA_EEELi512ENS_10bfloat16_tEfNS_4arch4Sm90ELb0ELb1ELb1ELb1ELb0ELb0ELb0ELb0ELb0ELb0ELb0ELb0EEENS1_21CollectiveEpilogueFwdINS6_IJSA_NS7_ILi512EEESA_EEES9_SC_SE_Li256ELb1ELb0ELb0ELb0EEENS1_36VarlenDynamicPersistentTileSchedulerILi64ELi64ELi256ELi32ELb0ELb0ELb1ELb1ELb0ELb1EEEEEEEEEvNT_6ParamsE)
        /*029c*/ 	.word	0x00000000


	//----- nvinfo : EIATTR_REGCOUNT
	.align		4
.L_122:
        /*02a0*/ 	.byte	0x04, 0x2f
        /*02a2*/ 	.short	(.L_124 - .L_123)
	.align		4
.L_123:
        /*02a4*/ 	.word	index@(_ZN7cutlass13device_kernelIN5flash11enable_sm90INS1_16FlashAttnFwdSm90INS1_25CollectiveMainloopFwdSm90ILi2EN4cute5tupleIJNS5_1CILi1EEES8_S8_EEENS6_IJNS7_ILi64EEESA_SA_EEELi512ENS_10bfloat16_tEfNS_4arch4Sm90ELb0ELb1ELb1ELb0ELb0ELb0ELb1ELb0ELb0ELb0ELb0ELb0EEENS1_21CollectiveEpilogueFwdINS6_IJSA_NS7_ILi512EEESA_EEES9_SC_SE_Li256ELb0ELb0ELb0ELb0EEENS1_30DynamicPersistentTileSchedulerILi256ELi32ELb0ELb0ELb1EEEEEEEEEvNT_6ParamsE)
        /*02a8*/ 	.word	0x00000004


	//----- nvinfo : EIATTR_FRAME_SIZE
	.align		4
.L_124:
        /*02ac*/ 	.byte	0x04, 0x11
        /*02ae*/ 	.short	(.L_126 - .L_125)
	.align		4
.L_125:
        /*02b0*/ 	.word	index@(_ZN7cutlass13device_kernelIN5flash11enable_sm90INS1_16FlashAttnFwdSm90INS1_25CollectiveMainloopFwdSm90ILi2EN4cute5tupleIJNS5_1CILi1EEES8_S8_EEENS6_IJNS7_ILi64EEESA_SA_EEELi512ENS_10bfloat16_tEfNS_4arch4Sm90ELb0ELb1ELb1ELb0ELb0ELb0ELb1ELb0ELb0ELb0ELb0ELb0EEENS1_21CollectiveEpilogueFwdINS6_IJSA_NS7_ILi512EEESA_EEES9_SC_SE_Li256ELb0ELb0ELb0ELb0EEENS1_30DynamicPersistentTileSchedulerILi256ELi32ELb0ELb0ELb1EEEEEEEEEvNT_6ParamsE)
        /*02b4*/ 	.word	0x00000000


	//----- nvinfo : EIATTR_REGCOUNT
	.align		4
.L_126:
        /*02b8*/ 	.byte	0x04, 0x2f
        /*02ba*/ 	.short	(.L_128 - .L_127)
	.align		4
.L_127:
        /*02bc*/ 	.word	index@(_ZN7cutlass13device_kernelIN5flash11enable_sm90INS1_16FlashAttnFwdSm90INS1_25CollectiveMainloopFwdSm90ILi2EN4cute5tupleIJNS5_1CILi1EEES8_S8_EEENS6_IJNS7_ILi64EEESA_SA_EEELi512ENS_10bfloat16_tEfNS_4arch4Sm90ELb0ELb1ELb1ELb0ELb0ELb0ELb0ELb0ELb0ELb0ELb0ELb0EEENS1_21CollectiveEpilogueFwdINS6_IJSA_NS7_ILi512EEESA_EEES9_SC_SE_Li256ELb0ELb0ELb0ELb0EEENS1_30DynamicPersistentTileSchedulerILi256ELi32ELb0ELb0ELb1EEEEEEEEEvNT_6ParamsE)
        /*02c0*/ 	.word	0x00000004


	//----- nvinfo : EIATTR_FRAME_SIZE
	.align		4
.L_128:
        /*02c4*/ 	.byte	0x04, 0x11
        /*02c6*/ 	.short	(.L_130 - .L_129)
	.align		4
.L_129:
        /*02c8*/ 	.word	index@(_ZN7cutlass13device_kernelIN5flash11enable_sm90INS1_16FlashAttnFwdSm90INS1_25CollectiveMainloopFwdSm90ILi2EN4cute5tupleIJNS5_1CILi1EEES8_S8_EEENS6_IJNS7_ILi64EEESA_SA_EEELi512ENS_10bfloat16_tEfNS_4arch4Sm90ELb0ELb1ELb1ELb0ELb0ELb0ELb0ELb0ELb0ELb0ELb0ELb0EEENS1_21CollectiveEpilogueFwdINS6_IJSA_NS7_ILi512EEESA_EEES9_SC_SE_Li256ELb0ELb0ELb0ELb0EEENS1_30DynamicPersistentTileSchedulerILi256ELi32ELb0ELb0ELb1EEEEEEEEEvNT_6ParamsE)
        /*02cc*/ 	.word	0x00000000


	//----- nvinfo : EIATTR_REGCOUNT
	.align		4
.L_130:
        /*02d0*/ 	.byte	0x04, 0x2f
        /*02d2*/ 	.short	(.L_132 - .L_131)
	.align		4
.L_131:
        /*02d4*/ 	.word	index@(_ZN7cutlass13device_kernelIN5flash11enable_sm90INS1_16FlashAttnFwdSm90INS1_25CollectiveMainloopFwdSm90ILi2EN4cute5tupleIJNS5_1CILi1EEES8_S8_EEENS6_IJNS7_ILi64EEESA_SA_EEELi512ENS_10bfloat16_tEfNS_4arch4Sm90ELb0ELb0ELb1ELb1ELb0ELb1ELb1ELb0ELb0ELb0ELb0ELb0EEENS1_21CollectiveEpilogueFwdINS6_IJSA_NS7_ILi512EEESA_EEES9_SC_SE_Li256ELb1ELb0ELb0ELb0EEENS1_36VarlenDynamicPersistentTileSchedulerILi64ELi64ELi256ELi32ELb0ELb0ELb1ELb0ELb1ELb1EEEEEEEEEvNT_6ParamsE)
        /*02d8*/ 	.word	0x00000004


	//----- nvinfo : EIATTR_FRAME_SIZE
	.align		4
.L_132:
        /*02dc*/ 	.byte	0x04, 0x11
        /*02de*/ 	.short	(.L_134 - .L_133)
	.align		4
.L_133:
        /*02e0*/ 	.word	index@(_ZN7cutlass13device_kernelIN5flash11enable_sm90INS1_16FlashAttnFwdSm90INS1_25CollectiveMainloopFwdSm90ILi2EN4cute5tupleIJNS5_1CILi1EEES8_S8_EEENS6_IJNS7_ILi64EEESA_SA_EEELi512ENS_10bfloat16_tEfNS_4arch4Sm90ELb0ELb0ELb1ELb1ELb0ELb1ELb1ELb0ELb0ELb0ELb0ELb0EEENS1_21CollectiveEpilogueFwdINS6_IJSA_NS7_ILi512EEESA_EEES9_SC_SE_Li256ELb1ELb0ELb0ELb0EEENS1_36VarlenDynamicPersistentTileSchedulerILi64ELi64ELi256ELi32ELb0ELb0ELb1ELb0ELb1ELb1EEEEEEEEEvNT_6ParamsE)
        /*02e4*/ 	.word	0x00000000


	//----- nvinfo : EIATTR_REGCOUNT
	.align		4
.L_134:
        /*02e8*/ 	.byte	0x04, 0x2f
        /*02ea*/ 	.short	(.L_136 - .L_135)
	.align		4
.L_135:
        /*02ec*/ 	.word	index@(_ZN7cutlass13device_kernelIN5flash11enable_sm90INS1_16FlashAttnFwdSm90INS1_25CollectiveMainloopFwdSm90ILi2EN4cute5tupleIJNS5_1CILi1EEES8_S8_EEENS6_IJNS7_ILi64EEESA_SA_EEELi512ENS_10bfloat16_tEfNS_4arch4Sm90ELb0ELb0ELb1ELb1ELb0ELb0ELb1ELb0ELb0ELb0ELb0ELb0EEENS1_21CollectiveEpilogueFwdINS6_IJSA_NS7_ILi512EEESA_EEES9_SC_SE_Li256ELb1ELb0ELb0ELb0EEENS1_36VarlenDynamicPersistentTileSchedulerILi64ELi64ELi256ELi32ELb0ELb0ELb1ELb0ELb1ELb1EEEEEEEEEvNT_6ParamsE)
        /*02f0*/ 	.word	0x00000004


	//----- nvinfo : EIATTR_FRAME_SIZE
	.align		4
.L_136:
        /*02f4*/ 	.byte	0x04, 0x11
        /*02f6*/ 	.short	(.L_138 - .L_137)
	.align		4
.L_137:
        /*02f8*/ 	.word	index@(_ZN7cutlass13device_kernelIN5flash11enable_sm90INS1_16FlashAttnFwdSm90INS1_25CollectiveMainloopFwdSm90ILi2EN4cute5tupleIJNS5_1CILi1EEES8_S8_EEENS6_IJNS7_ILi64EEESA_SA_EEELi512ENS_10bfloat16_tEfNS_4arch4Sm90ELb0ELb0ELb1ELb1ELb0ELb0ELb1ELb0ELb0ELb0ELb0ELb0EEENS1_21CollectiveEpilogueFwdINS6_IJSA_NS7_ILi512EEESA_EEES9_SC_SE_Li256ELb1ELb0ELb0ELb0EEENS1_36VarlenDynamicPersistentTileSchedulerILi64ELi64ELi256ELi32ELb0ELb0ELb1ELb0ELb1ELb1EEEEEEEEEvNT_6ParamsE)
        /*02fc*/ 	.word	0x00000000


	//----- nvinfo : EIATTR_REGCOUNT
	.align		4
.L_138:
        /*0300*/ 	.byte	0x04, 0x2f
        /*0302*/ 	.short	(.L_140 - .L_139)
	.align		4
.L_139:
        /*0304*/ 	.word	index@(_ZN7cutlass13device_kernelIN5flash11enable_sm90INS1_16FlashAttnFwdSm90INS1_25CollectiveMainloopFwdSm90ILi2EN4cute5tupleIJNS5_1CILi1EEES8_S8_EEENS6_IJNS7_ILi64EEESA_SA_EEELi512ENS_10bfloat16_tEfNS_4arch4Sm90ELb0ELb0ELb1ELb1ELb0ELb1ELb0ELb0ELb0ELb0ELb0ELb0EEENS1_21CollectiveEpilogueFwdINS6_IJSA_NS7_ILi512EEESA_EEES9_SC_SE_Li256ELb1ELb0ELb0ELb0EEENS1_36VarlenDynamicPersistentTileSchedulerILi64ELi64ELi256ELi32ELb0ELb0ELb1ELb0ELb1ELb1EEEEEEEEEvNT_6ParamsE)
        /*0308*/ 	.word	0x00000004


	//----- nvinfo : EIATTR_FRAME_SIZE
	.align		4
.L_140:
        /*030c*/ 	.byte	0x04, 0x11
        /*030e*/ 	.short	(.L_142 - .L_141)
	.align		4
.L_141:
        /*0310*/ 	.word	index@(_ZN7cutlass13device_kernelIN5flash11enable_sm90INS1_16FlashAttnFwdSm90INS1_25CollectiveMainloopFwdSm90ILi2EN4cute5tupleIJNS5_1CILi1EEES8_S8_EEENS6_IJNS7_ILi64EEESA_SA_EEELi512ENS_10bfloat16_tEfNS_4arch4Sm90ELb0ELb0ELb1ELb1ELb0ELb1ELb0ELb0ELb0ELb0ELb0ELb0EEENS1_21CollectiveEpilogueFwdINS6_IJSA_NS7_ILi512EEESA_EEES9_SC_SE_Li256ELb1ELb0ELb0ELb0EEENS1_36VarlenDynamicPersistentTileSchedulerILi64ELi64ELi256ELi32ELb0ELb0ELb1ELb0ELb1ELb1EEEEEEEEEvNT_6ParamsE)
        /*0314*/ 	.word	0x00000000


	//----- nvinfo : EIATTR_REGCOUNT
	.align		4
.L_142:
        /*0318*/ 	.byte	0x04, 0x2f
        /*031a*/ 	.short	(.L_144 - .L_143)
	.align		4
.L_143:
        /*031c*/ 	.word	index@(_ZN7cutlass13device_kernelIN5flash11enable_sm90INS1_16FlashAttnFwdSm90INS1_25CollectiveMainloopFwdSm90ILi2EN4cute5tupleIJNS5_1CILi1EEES8_S8_EEENS6_IJNS7_ILi64EEESA_SA_EEELi512ENS_10bfloat16_tEfNS_4arch4Sm90ELb0ELb0ELb1ELb1ELb0ELb0ELb0ELb0ELb0ELb0ELb0ELb0EEENS1_21CollectiveEpilogueFwdINS6_IJSA_NS7_ILi512EEESA_EEES9_SC_SE_Li256ELb1ELb0ELb0ELb0EEENS1_36VarlenDynamicPersistentTileSchedulerILi64ELi64ELi256ELi32ELb0ELb0ELb1ELb0ELb1ELb1EEEEEEEEEvNT_6ParamsE)
        /*0320*/ 	.word	0x00000004


	//----- nvinfo : EIATTR_FRAME_SIZE
	.align		4
.L_144:
        /*0324*/ 	.byte	0x04, 0x11
        /*0326*/ 	.short	(.L_146 - .L_145)
	.align		4
.L_145:
        /*0328*/ 	.word	index@(_ZN7cutlass13device_kernelIN5flash11enable_sm90INS1_16FlashAttnFwdSm90INS1_25CollectiveMainloopFwdSm90ILi2EN4cute5tupleIJNS5_1CILi1EEES8_S8_EEENS6_IJNS7_ILi64EEESA_SA_EEELi512ENS_10bfloat16_tEfNS_4arch4Sm90ELb0ELb0ELb1ELb1ELb0ELb0ELb0ELb0ELb0ELb0ELb0ELb0EEENS1_21CollectiveEpilogueFwdINS6_IJSA_NS7_ILi512EEESA_EEES9_SC_SE_Li256ELb1ELb0ELb0ELb0EEENS1_36VarlenDynamicPersistentTileSchedulerILi64ELi64ELi256ELi32ELb0ELb0ELb1ELb0ELb1ELb1EEEEEEEEEvNT_6ParamsE)
        /*032c*/ 	.word	0x00000000


	//----- nvinfo : EIATTR_REGCOUNT
	.align		4
.L_146:
        /*0330*/ 	.byte	0x04, 0x2f
        /*0332*/ 	.short	(.L_148 - .L_147)
	.align		4
.L_147:
        /*0334*/ 	.word	index@(_ZN7cutlass13device_kernelIN5flash11enable_sm90INS1_16FlashAttnFwdSm90INS1_25CollectiveMainloopFwdSm90ILi2EN4cute5tupleIJNS5_1CILi1EEES8_S8_EEENS6_IJNS7_ILi64EEESA_SA_EEELi512ENS_10bfloat16_tEfNS_4arch4Sm90ELb0ELb0ELb1ELb0ELb0ELb0ELb1ELb0ELb0ELb0ELb0ELb0EEENS1_21CollectiveEpilogueFwdINS6_IJSA_NS7_ILi512EEESA_EEES9_SC_SE_Li256ELb0ELb0ELb0ELb0EEENS1_29StaticPersistentTileSchedulerILb0EEEEEEEEEvNT_6ParamsE)
        /*0338*/ 	.word	0x00000004


	//----- nvinfo : EIATTR_FRAME_SIZE
	.align		4
.L_148:
        /*033c*/ 	.byte	0x04, 0x11
        /*033e*/ 	.short	(.L_150 - .L_149)
	.align		4
.L_149:
        /*0340*/ 	.word	index@(_ZN7cutlass13device_kernelIN5flash11enable_sm90INS1_16FlashAttnFwdSm90INS1_25CollectiveMainloopFwdSm90ILi2EN4cute5tupleIJNS5_1CILi1EEES8_S8_EEENS6_IJNS7_ILi64EEESA_SA_EEELi512ENS_10bfloat16_tEfNS_4arch4Sm90ELb0ELb0ELb1ELb0ELb0ELb0ELb1ELb0ELb0ELb0ELb0ELb0EEENS1_21CollectiveEpilogueFwdINS6_IJSA_NS7_ILi512EEESA_EEES9_SC_SE_Li256ELb0ELb0ELb0ELb0EEENS1_29StaticPersistentTileSchedulerILb0EEEEEEEEEvNT_6ParamsE)
        /*0344*/ 	.word	0x00000000


	//----- nvinfo : EIATTR_REGCOUNT
	.align		4
.L_150:
        /*0348*/ 	.byte	0x04, 0x2f
        /*034a*/ 	.short	(.L_152 - .L_151)
	.align		4
.L_151:
        /*034c*/ 	.word	index@(_ZN7cutlass13device_kernelIN5flash11enable_sm90INS1_16FlashAttnFwdSm90INS1_25CollectiveMainloopFwdSm90ILi2EN4cute5tupleIJNS5_1CILi1EEES8_S8_EEENS6_IJNS7_ILi64EEESA_SA_EEELi512ENS_10bfloat16_tEfNS_4arch4Sm90ELb0ELb0ELb1ELb0ELb0ELb0ELb0ELb0ELb0ELb0ELb0ELb0EEENS1_21CollectiveEpilogueFwdINS6_IJSA_NS7_ILi512EEESA_EEES9_SC_SE_Li256ELb0ELb0ELb0ELb0EEENS1_29StaticPersistentTileSchedulerILb0EEEEEEEEEvNT_6ParamsE)
        /*0350*/ 	.word	0x00000004


	//----- nvinfo : EIATTR_FRAME_SIZE
	.align		4
.L_152:
        /*0354*/ 	.byte	0x04, 0x11
        /*0356*/ 	.short	(.L_154 - .L_153)
	.align		4
.L_153:
        /*0358*/ 	.word	index@(_ZN7cutlass13device_kernelIN5flash11enable_sm90INS1_16FlashAttnFwdSm90INS1_25CollectiveMainloopFwdSm90ILi2EN4cute5tupleIJNS5_1CILi1EEES8_S8_EEENS6_IJNS7_ILi64EEESA_SA_EEELi512ENS_10bfloat16_tEfNS_4arch4Sm90ELb0ELb0ELb1ELb0ELb0ELb0ELb0ELb0ELb0ELb0ELb0ELb0EEENS1_21CollectiveEpilogueFwdINS6_IJSA_NS7_ILi512EEESA_EEES9_SC_SE_Li256ELb0ELb0ELb0ELb0EEENS1_29StaticPersistentTileSchedulerILb0EEEEEEEEEvNT_6ParamsE)
        /*035c*/ 	.word	0x00000000


	//----- nvinfo : EIATTR_REGCOUNT
	.align		4
.L_154:
        /*0360*/ 	.byte	0x04, 0x2f
        /*0362*/ 	.short	(.L_156 - .L_155)
	.align		4
.L_155:
        /*0364*/ 	.word	index@(_ZN7cutlass13device_kernelIN5flash11enable_sm90INS1_16FlashAttnFwdSm90INS1_25CollectiveMainloopFwdSm90ILi2EN4cute5tupleIJNS5_1CILi1EEES8_S8_EEENS6_IJNS7_ILi128EEESA_NS7_ILi192EEEEEELi128ENS_10bfloat16_tEfNS_4arch4Sm90ELb1ELb0ELb1ELb1ELb0ELb1ELb0ELb1ELb1ELb0ELb0ELb0EEENS1_21CollectiveEpilogueFwdINS6_IJSA_SA_SA_EEES9_SD_SF_Li256ELb1ELb0ELb0ELb0EEENS1_36VarlenDynamicPersistentTileSchedulerILi128ELi128ELi256ELi32ELb0ELb0ELb1ELb1ELb1ELb1EEEEEEEEEvNT_6ParamsE)
        /*0368*/ 	.word	0x00000004


	//----- nvinfo : EIATTR_FRAME_SIZE
	.align		4
.L_156:
        /*036c*/ 	.byte	0x04, 0x11
        /*036e*/ 	.short	(.L_158 - .L_157)
	.align		4
.L_157:
        /*0370*/ 	.word	index@(_ZN7cutlass13device_kernelIN5flash11enable_sm90INS1_16FlashAttnFwdSm90INS1_25CollectiveMainloopFwdSm90ILi2EN4cute5tupleIJNS5_1CILi1EEES8_S8_EEENS6_IJNS7_ILi128EEESA_NS7_ILi192EEEEEELi128ENS_10bfloat16_tEfNS_4arch4Sm90ELb1ELb0ELb1ELb1ELb0ELb1ELb0ELb1ELb1ELb0ELb0ELb0EEENS1_21CollectiveEpilogueFwdINS6_IJSA_SA_SA_EEES9_SD_SF_Li256ELb1ELb0ELb0ELb0EEENS1_36VarlenDynamicPersistentTileSchedulerILi128ELi128ELi256ELi32ELb0ELb0ELb1ELb1ELb1ELb1EEEEEEEEEvNT_6ParamsE)
        /*0374*/ 	.word	0x00000000


	//----- nvinfo : EIATTR_REGCOUNT
	.align		4
.L_158:
        /*0378*/ 	.byte	0x04, 0x2f
        /*037a*/ 	.short	(.L_160 - .L_159)
	.align		4
.L_159:
        /*037c*/ 	.word	index@(_ZN7cutlass13device_kernelIN5flash11enable_sm90INS1_16FlashAttnFwdSm90INS1_25CollectiveMainloopFwdSm90ILi2EN4cute5tupleIJNS5_1CILi1EEES8_S8_EEENS6_IJNS7_ILi128EEESA_NS7_ILi192EEEEEELi128ENS_10bfloat16_tEfNS_4arch4Sm90ELb1ELb0ELb1ELb1ELb0ELb0ELb0ELb1ELb1ELb0ELb0ELb0EEENS1_21CollectiveEpilogueFwdINS6_IJSA_SA_SA_EEES9_SD_SF_Li256ELb1ELb0ELb0ELb0EEENS1_36VarlenDynamicPersistentTileSchedulerILi128ELi128ELi256ELi32ELb0ELb0ELb1ELb1ELb1ELb1EEEEEEEEEvNT_6ParamsE)
        /*0380*/ 	.word	0x00000004


	//----- nvinfo : EIATTR_FRAME_SIZE
	.align		4
.L_160:
        /*0384*/ 	.byte	0x04, 0x11
        /*0386*/ 	.short	(.L_162 - .L_161)
	.align		4
.L_161:
        /*0388*/ 	.word	index@(_ZN7cutlass13device_kernelIN5flash11enable_sm90INS1_16FlashAttnFwdSm90INS1_25CollectiveMainloopFwdSm90ILi2EN4cute5tupleIJNS5_1CILi1EEES8_S8_EEENS6_IJNS7_ILi128EEESA_NS7_ILi192EEEEEELi128ENS_10bfloat16_tEfNS_4arch4Sm90ELb1ELb0ELb1ELb1ELb0ELb0ELb0ELb1ELb1ELb0ELb0ELb0EEENS1_21CollectiveEpilogueFwdINS6_IJSA_SA_SA_EEES9_SD_SF_Li256ELb1ELb0ELb0ELb0EEENS1_36VarlenDynamicPersistentTileSchedulerILi128ELi128ELi256ELi32ELb0ELb0ELb1ELb1ELb1ELb1EEEEEEEEEvNT_6ParamsE)
        /*038c*/ 	.word	0x00000000


	//----- nvinfo : EIATTR_REGCOUNT
	.align		4
.L_162:
        /*0390*/ 	.byte	0x04, 0x2f
        /*0392*/ 	.short	(.L_164 - .L_163)
	.align		4
.L_163:
        /*0394*/ 	.word	index@(_ZN7cutlass13device_kernelIN5flash11enable_sm90INS1_16FlashAttnFwdSm90INS1_25CollectiveMainloopFwdSm90ILi2EN4cute5tupleIJNS5_1CILi1EEES8_S8_EEENS6_IJNS7_ILi128EEESA_NS7_ILi192EEEEEELi128ENS_10bfloat16_tEfNS_4arch4Sm90ELb1ELb0ELb1ELb0ELb0ELb0ELb0ELb1ELb1ELb0ELb0ELb0EEENS1_21CollectiveEpilogueFwdINS6_IJSA_SA_SA_EEES9_SD_SF_Li256ELb0ELb0ELb0ELb0EEENS1_30DynamicPersistentTileSchedulerILi256ELi32ELb0ELb0ELb1EEEEEEEEEvNT_6ParamsE)
        /*0398*/ 	.word	0x00000004


	//----- nvinfo : EIATTR_FRAME_SIZE
	.align		4
.L_164:
        /*039c*/ 	.byte	0x04, 0x11
        /*039e*/ 	.short	(.L_166 - .L_165)
	.align		4
.L_165:
        /*03a0*/ 	.word	index@(_ZN7cutlass13device_kernelIN5flash11enable_sm90INS1_16FlashAttnFwdSm90INS1_25CollectiveMainloopFwdSm90ILi2EN4cute5tupleIJNS5_1CILi1EEES8_S8_EEENS6_IJNS7_ILi128EEESA_NS7_ILi192EEEEEELi128ENS_10bfloat16_tEfNS_4arch4Sm90ELb1ELb0ELb1ELb0ELb0ELb0ELb0ELb1ELb1ELb0ELb0ELb0EEENS1_21CollectiveEpilogueFwdINS6_IJSA_SA_SA_EEES9_SD_SF_Li256ELb0ELb0ELb0ELb0EEENS1_30DynamicPersistentTileSchedulerILi256ELi32ELb0ELb0ELb1EEEEEEEEEvNT_6ParamsE)
        /*03a4*/ 	.word	0x00000000


	//----- nvinfo : EIATTR_REGCOUNT
	.align		4
.L_166:
        /*03a8*/ 	.byte	0x04, 0x2f
        /*03aa*/ 	.short	(.L_168 - .L_167)
	.align		4
.L_167:
        /*03ac*/ 	.word	index@(_ZN7cutlass13device_kernelIN5flash11enable_sm90INS1_16FlashAttnFwdSm90INS1_25CollectiveMainloopFwdSm90ILi2EN4cute5tupleIJNS5_1CILi1EEES8_S8_EEENS6_IJNS7_ILi128EEENS7_ILi96EEENS7_ILi192EEEEEELi128ENS_10bfloat16_tEfNS_4arch4Sm90ELb0ELb1ELb1ELb1ELb0ELb1ELb0ELb1ELb1ELb0ELb0ELb0EEENS1_21CollectiveEpilogueFwdINS6_IJSA_SA_SB_EEES9_SE_SG_Li256ELb1ELb0ELb0ELb0EEENS1_36VarlenDynamicPersistentTileSchedulerILi128ELi96ELi256ELi32ELb0ELb0ELb1ELb1ELb0ELb1EEEEEEEEEvNT_6ParamsE)
        /*03b0*/ 	.word	0x00000004


	//----- nvinfo : EIATTR_FRAME_SIZE
	.align		4
.L_168:
        /*03b4*/ 	.byte	0x04, 0x11
        /*03b6*/ 	.short	(.L_170 - .L_169)
	.align		4
.L_169:
        /*03b8*/ 	.word	index@(_ZN7cutlass13device_kernelIN5flash11enable_sm90INS1_16FlashAttnFwdSm90INS1_25CollectiveMainloopFwdSm90ILi2EN4cute5tupleIJNS5_1CILi1EEES8_S8_EEENS6_IJNS7_ILi128EEENS7_ILi96EEENS7_ILi192EEEEEELi128ENS_10bfloat16_tEfNS_4arch4Sm90ELb0ELb1ELb1ELb1ELb0ELb1ELb0ELb1ELb1ELb0ELb0ELb0EEENS1_21CollectiveEpilogueFwdINS6_IJSA_SA_SB_EEES9_SE_SG_Li256ELb1ELb0ELb0ELb0EEENS1_36VarlenDynamicPersistentTileSchedulerILi128ELi96ELi256ELi32ELb0ELb0ELb1ELb1ELb0ELb1EEEEEEEEEvNT_6ParamsE)
        /*03bc*/ 	.word	0x00000000


	//----- nvinfo : EIATTR_REGCOUNT
	.align		4
.L_170:
        /*03c0*/ 	.byte	0x04, 0x2f
        /*03c2*/ 	.short	(.L_172 - .L_171)
	.align		4
.L_171:
        /*03c4*/ 	.word	index@(_ZN7cutlass13device_kernelIN5flash11enable_sm90INS1_16FlashAttnFwdSm90INS1_25CollectiveMainloopFwdSm90ILi2EN4cute5tupleIJNS5_1CILi1EEES8_S8_EEENS6_IJNS7_ILi128EEENS7_ILi96EEENS7_ILi192EEEEEELi128ENS_10bfloat16_tEfNS_4arch4Sm90ELb0ELb1ELb1ELb1ELb0ELb0ELb0ELb1ELb1ELb0ELb0ELb0EEENS1_21CollectiveEpilogueFwdINS6_IJSA_SA_SB_EEES9_SE_SG_Li256ELb1ELb0ELb0ELb0EEENS1_36VarlenDynamicPersistentTileSchedulerILi128ELi96ELi256ELi32ELb0ELb0ELb1ELb1ELb0ELb1EEEEEEEEEvNT_6ParamsE)
        /*03c8*/ 	.word	0x00000004


	//----- nvinfo : EIATTR_FRAME_SIZE
	.align		4
.L_172:
        /*03cc*/ 	.byte	0x04, 0x11
        /*03ce*/ 	.short	(.L_174 - .L_173)
	.align		4
.L_173:
        /*03d0*/ 	.word	index@(_ZN7cutlass13device_kernelIN5flash11enable_sm90INS1_16FlashAttnFwdSm90INS1_25CollectiveMainloopFwdSm90ILi2EN4cute5tupleIJNS5_1CILi1EEES8_S8_EEENS6_IJNS7_ILi128EEENS7_ILi96EEENS7_ILi192EEEEEELi128ENS_10bfloat16_tEfNS_4arch4Sm90ELb0ELb1ELb1ELb1ELb0ELb0ELb0ELb1ELb1ELb0ELb0ELb0EEENS1_21CollectiveEpilogueFwdINS6_IJSA_SA_SB_EEES9_SE_SG_Li256ELb1ELb0ELb0ELb0EEENS1_36VarlenDynamicPersistentTileSchedulerILi128ELi96ELi256ELi32ELb0ELb0ELb1ELb1ELb0ELb1EEEEEEEEEvNT_6ParamsE)
        /*03d4*/ 	.word	0x00000000


	//----- nvinfo : EIATTR_REGCOUNT
	.align		4
.L_174:
        /*03d8*/ 	.byte	0x04, 0x2f
        /*03da*/ 	.short	(.L_176 - .L_175)
	.align		4
.L_175:
        /*03dc*/ 	.word	index@(_ZN7cutlass13device_kernelIN5flash11enable_sm90INS1_16FlashAttnFwdSm90INS1_25CollectiveMainloopFwdSm90ILi2EN4cute5tupleIJNS5_1CILi1EEES8_S8_EEENS6_IJNS7_ILi128EEENS7_ILi96EEENS7_ILi192EEEEEELi128ENS_10bfloat16_tEfNS_4arch4Sm90ELb0ELb1ELb1ELb0ELb0ELb0ELb0ELb1ELb1ELb0ELb0ELb0EEENS1_21CollectiveEpilogueFwdINS6_IJSA_SA_SB_EEES9_SE_SG_Li256ELb0ELb0ELb0ELb0EEENS1_30DynamicPersistentTileSchedulerILi256ELi32ELb0ELb0ELb1EEEEEEEEEvNT_6ParamsE)
        /*03e0*/ 	.word	0x00000004


	//----- nvinfo : EIATTR_FRAME_SIZE
	.align		4
.L_176:
        /*03e4*/ 	.byte	0x04, 0x11
        /*03e6*/ 	.short	(.L_178 - .L_177)
	.align		4
.L_177:
        /*03e8*/ 	.word	index@(_ZN7cutlass13device_kernelIN5flash11enable_sm90INS1_16FlashAttnFwdSm90INS1_25CollectiveMainloopFwdSm90ILi2EN4cute5tupleIJNS5_1CILi1EEES8_S8_EEENS6_IJNS7_ILi128EEENS7_ILi96EEENS7_ILi192EEEEEELi128ENS_10bfloat16_tEfNS_4arch4Sm90ELb0ELb1ELb1ELb0ELb0ELb0ELb0ELb1ELb1ELb0ELb0ELb0EEENS1_21CollectiveEpilogueFwdINS6_IJSA_SA_SB_EEES9_SE_SG_Li256ELb0ELb0ELb0ELb0EEENS1_30DynamicPersistentTileSchedulerILi256ELi32ELb0ELb0ELb1EEEEEEEEEvNT_6ParamsE)
        /*03ec*/ 	.word	0x00000000


	//----- nvinfo : EIATTR_REGCOUNT
	.align		4
.L_178:
        /*03f0*/ 	.byte	0x04, 0x2f
        /*03f2*/ 	.short	(.L_180 - .L_179)
	.align		4
.L_179:
        /*03f4*/ 	.word	index@(_ZN7cutlass13device_kernelIN5flash11enable_sm90INS1_16FlashAttnFwdSm90INS1_25CollectiveMainloopFwdSm90ILi2EN4cute5tupleIJNS5_1CILi1EEES8_S8_EEENS6_IJNS7_ILi128EEESA_NS7_ILi192EEEEEELi128ENS_10bfloat16_tEfNS_4arch4Sm90ELb0ELb0ELb1ELb1ELb0ELb1ELb0ELb1ELb1ELb0ELb0ELb0EEENS1_21CollectiveEpilogueFwdINS6_IJSA_SA_SA_EEES9_SD_SF_Li256ELb1ELb0ELb0ELb0EEENS1_36VarlenDynamicPersistentTileSchedulerILi128ELi128ELi256ELi32ELb0ELb0ELb1ELb0ELb1ELb1EEEEEEEEEvNT_6ParamsE)
        /*03f8*/ 	.word	0x00000004


	//----- nvinfo : EIATTR_FRAME_SIZE
	.align		4
.L_180:
        /*03fc*/ 	.byte	0x04, 0x11
        /*03fe*/ 	.short	(.L_182 - .L_181)
	.align		4
.L_181:
        /*0400*/ 	.word	index@(_ZN7cutlass13device_kernelIN5flash11enable_sm90INS1_16FlashAttnFwdSm90INS1_25CollectiveMainloopFwdSm90ILi2EN4cute5tupleIJNS5_1CILi1EEES8_S8_EEENS6_IJNS7_ILi128EEESA_NS7_ILi192EEEEEELi128ENS_10bfloat16_tEfNS_4arch4Sm90ELb0ELb0ELb1ELb1ELb0ELb1ELb0ELb1ELb1ELb0ELb0ELb0EEENS1_21CollectiveEpilogueFwdINS6_IJSA_SA_SA_EEES9_SD_SF_Li256ELb1ELb0ELb0ELb0EEENS1_36VarlenDynamicPersistentTileSchedulerILi128ELi128ELi256ELi32ELb0ELb0ELb1ELb0ELb1ELb1EEEEEEEEEvNT_6ParamsE)
        /*0404*/ 	.word	0x00000000


	//----- nvinfo : EIATTR_REGCOUNT
	.align		4
.L_182:
        /*0408*/ 	.byte	0x04, 0x2f
        /*040a*/ 	.short	(.L_184 - .L_183)
	.align		4
.L_183:
        /*040c*/ 	.word	index@(_ZN7cutlass13device_kernelIN5flash11enable_sm90INS1_16FlashAttnFwdSm90INS1_25CollectiveMainloopFwdSm90ILi2EN4cute5tupleIJNS5_1CILi1EEES8_S8_EEENS6_IJNS7_ILi128EEESA_NS7_ILi192EEEEEELi128ENS_10bfloat16_tEfNS_4arch4Sm90ELb0ELb0ELb1ELb1ELb0ELb0ELb0ELb1ELb1ELb0ELb0ELb0EEENS1_21CollectiveEpilogueFwdINS6_IJSA_SA_SA_EEES9_SD_SF_Li256ELb1ELb0ELb0ELb0EEENS1_36VarlenDynamicPersistentTileSchedulerILi128ELi128ELi256ELi32ELb0ELb0ELb1ELb0ELb1ELb1EEEEEEEEEvNT_6ParamsE)
        /*0410*/ 	.word	0x00000004


	//----- nvinfo : EIATTR_FRAME_SIZE
	.align		4
.L_184:
        /*0414*/ 	.byte	0x04, 0x11
        /*0416*/ 	.short	(.L_186 - .L_185)
	.align		4
.L_185:
        /*0418*/ 	.word	index@(_ZN7cutlass13device_kernelIN5flash11enable_sm90INS1_16FlashAttnFwdSm90INS1_25CollectiveMainloopFwdSm90ILi2EN4cute5tupleIJNS5_1CILi1EEES8_S8_EEENS6_IJNS7_ILi128EEESA_NS7_ILi192EEEEEELi128ENS_10bfloat16_tEfNS_4arch4Sm90ELb0ELb0ELb1ELb1ELb0ELb0ELb0ELb1ELb1ELb0ELb0ELb0EEENS1_21CollectiveEpilogueFwdINS6_IJSA_SA_SA_EEES9_SD_SF_Li256ELb1ELb0ELb0ELb0EEENS1_36VarlenDynamicPersistentTileSchedulerILi128ELi128ELi256ELi32ELb0ELb0ELb1ELb0ELb1ELb1EEEEEEEEEvNT_6ParamsE)
        /*041c*/ 	.word	0x00000000


	//----- nvinfo : EIATTR_REGCOUNT
	.align		4
.L_186:
        /*0420*/ 	.byte	0x04, 0x2f
        /*0422*/ 	.short	(.L_188 - .L_187)
	.align		4
.L_187:
        /*0424*/ 	.word	index@(_ZN7cutlass13device_kernelIN5flash11enable_sm90INS1_16FlashAttnFwdSm90INS1_25CollectiveMainloopFwdSm90ILi2EN4cute5tupleIJNS5_1CILi2EEENS7_ILi1EEES9_EEENS6_IJNS7_ILi128EEESB_NS7_ILi192EEEEEELi128ENS_10bfloat16_tEfNS_4arch4Sm90ELb0ELb0ELb1ELb0ELb0ELb0ELb0ELb1ELb1ELb0ELb0ELb0EEENS1_21CollectiveEpilogueFwdINS6_IJSB_SB_SB_EEESA_SE_SG_Li256ELb0ELb0ELb0ELb0EEENS1_29StaticPersistentTileSchedulerILb0EEEEEEEEEvNT_6ParamsE)
        /*0428*/ 	.word	0x00000004


	//----- nvinfo : EIATTR_FRAME_SIZE
	.align		4
.L_188:
        /*042c*/ 	.byte	0x04, 0x11
        /*042e*/ 	.short	(.L_190 - .L_189)
	.align		4
.L_189:
        /*0430*/ 	.word	index@(_ZN7cutlass13device_kernelIN5flash11enable_sm90INS1_16FlashAttnFwdSm90INS1_25CollectiveMainloopFwdSm90ILi2EN4cute5tupleIJNS5_1CILi2EEENS7_ILi1EEES9_EEENS6_IJNS7_ILi128EEESB_NS7_ILi192EEEEEELi128ENS_10bfloat16_tEfNS_4arch4Sm90ELb0ELb0ELb1ELb0ELb0ELb0ELb0ELb1ELb1ELb0ELb0ELb0EEENS1_21CollectiveEpilogueFwdINS6_IJSB_SB_SB_EEESA_SE_SG_Li256ELb0ELb0ELb0ELb0EEENS1_29StaticPersistentTileSchedulerILb0EEEEEEEEEvNT_6ParamsE)
        /*0434*/ 	.word	0x00000000


	//----- nvinfo : EIATTR_REGCOUNT
	.align		4
.L_190:
        /*0438*/ 	.byte	0x04, 0x2f
        /*043a*/ 	.short	(.L_192 - .L_191)
	.align		4
.L_191:
        /*043c*/ 	.word	index@(_ZN7cutlass13device_kernelIN5flash11enable_sm90INS1_16FlashAttnFwdSm90INS1_25CollectiveMainloopFwdSm90ILi2EN4cute5tupleIJNS5_1CILi1EEES8_S8_EEENS6_IJNS7_ILi128EEESA_NS7_ILi192EEEEEELi128ENS_10bfloat16_tEfNS_4arch4Sm90ELb0ELb0ELb1ELb0ELb0ELb0ELb0ELb1ELb1ELb0ELb0ELb0EEENS1_21CollectiveEpilogueFwdINS6_IJSA_SA_SA_EEES9_SD_SF_Li256ELb0ELb0ELb0ELb0EEENS1_29StaticPersistentTileSchedulerILb0EEEEEEEEEvNT_6ParamsE)
        /*0440*/ 	.word	0x00000004


	//----- nvinfo : EIATTR_FRAME_SIZE
	.align		4
.L_192:
        /*0444*/ 	.byte	0x04, 0x11
        /*0446*/ 	.short	(.L_194 - .L_193)
	.align		4
.L_193:
        /*0448*/ 	.word	index@(_ZN7cutlass13device_kernelIN5flash11enable_sm90INS1_16FlashAttnFwdSm90INS1_25CollectiveMainloopFwdSm90ILi2EN4cute5tupleIJNS5_1CILi1EEES8_S8_EEENS6_IJNS7_ILi128EEESA_NS7_ILi192EEEEEELi128ENS_10bfloat16_tEfNS_4arch4Sm90ELb0ELb0ELb1ELb0ELb0ELb0ELb0ELb1ELb1ELb0ELb0ELb0EEENS1_21CollectiveEpilogueFwdINS6_IJSA_SA_SA_EEES9_SD_SF_Li256ELb0ELb0ELb0ELb0EEENS1_29StaticPersistentTileSchedulerILb0EEEEEEEEEvNT_6ParamsE)
        /*044c*/ 	.word	0x00000000


	//----- nvinfo : EIATTR_MIN_STACK_SIZE
	.align		4
.L_194:
        /*0450*/ 	.byte	0x04, 0x12
        /*0452*/ 	.short	(.L_196 - .L_195)
	.align		4
.L_195:
        /*0454*/ 	.word	index@(_ZN7cutlass13device_kernelIN5flash11enable_sm90INS1_16FlashAttnFwdSm90INS1_25CollectiveMainloopFwdSm90ILi2EN4cute5tupleIJNS5_1CILi1EEES8_S8_EEENS6_IJNS7_ILi128EEESA_NS7_ILi192EEEEEELi128ENS_10bfloat16_tEfNS_4arch4Sm90ELb0ELb0ELb1ELb0ELb0ELb0ELb0ELb1ELb1ELb0ELb0ELb0EEENS1_21CollectiveEpilogueFwdINS6_IJSA_SA_SA_EEES9_SD_SF_Li256ELb0ELb0ELb0ELb0EEENS1_29StaticPersistentTileSchedulerILb0EEEEEEEEEvNT_6ParamsE)
        /*0458*/ 	.word	0x00000000


	//----- nvinfo : EIATTR_MIN_STACK_SIZE
	.align		4
.L_196:
        /*045c*/ 	.byte	0x04, 0x12
        /*045e*/ 	.short	(.L_198 - .L_197)
	.align		4
.L_197:
        /*0460*/ 	.word	index@(_ZN7cutlass13device_kernelIN5flash11enable_sm90INS1_16FlashAttnFwdSm90INS1_25CollectiveMainloopFwdSm90ILi2EN4cute5tupleIJNS5_1CILi2EEENS7_ILi1EEES9_EEENS6_IJNS7_ILi128EEESB_NS7_ILi192EEEEEELi128ENS_10bfloat16_tEfNS_4arch4Sm90ELb0ELb0ELb1ELb0ELb0ELb0ELb0ELb1ELb1ELb0ELb0ELb0EEENS1_21CollectiveEpilogueFwdINS6_IJSB_SB_SB_EEESA_SE_SG_Li256ELb0ELb0ELb0ELb0EEENS1_29StaticPersistentTileSchedulerILb0EEEEEEEEEvNT_6ParamsE)
        /*0464*/ 	.word	0x00000000


	//----- nvinfo : EIATTR_MIN_STACK_SIZE
	.align		4
.L_198:
        /*0468*/ 	.byte	0x04, 0x12
        /*046a*/ 	.short	(.L_200 - .L_199)
	.align		4
.L_199:
        /*046c*/ 	.word	index@(_ZN7cutlass13device_kernelIN5flash11enable_sm90INS1_16FlashAttnFwdSm90INS1_25CollectiveMainloopFwdSm90ILi2EN4cute5tupleIJNS5_1CILi1EEES8_S8_EEENS6_IJNS7_ILi128EEESA_NS7_ILi192EEEEEELi128ENS_10bfloat16_tEfNS_4arch4Sm90ELb0ELb0ELb1ELb1ELb0ELb0ELb0ELb1ELb1ELb0ELb0ELb0EEENS1_21CollectiveEpilogueFwdINS6_IJSA_SA_SA_EEES9_SD_SF_Li256ELb1ELb0ELb0ELb0EEENS1_36VarlenDynamicPersistentTileSchedulerILi128ELi128ELi256ELi32ELb0ELb0ELb1ELb0ELb1ELb1EEEEEEEEEvNT_6ParamsE)
        /*0470*/ 	.word	0x00000000


	//----- nvinfo : EIATTR_MIN_STACK_SIZE
	.align		4
.L_200:
        /*0474*/ 	.byte	0x04, 0x12
        /*0476*/ 	.short	(.L_202 - .L_201)
	.align		4
.L_201:
        /*0478*/ 	.word	index@(_ZN7cutlass13device_kernelIN5flash11enable_sm90INS1_16FlashAttnFwdSm90INS1_25CollectiveMainloopFwdSm90ILi2EN4cute5tupleIJNS5_1CILi1EEES8_S8_EEENS6_IJNS7_ILi128EEESA_NS7_ILi192EEEEEELi128ENS_10bfloat16_tEfNS_4arch4Sm90ELb0ELb0ELb1ELb1ELb0ELb1ELb0ELb1ELb1ELb0ELb0ELb0EEENS1_21CollectiveEpilogueFwdINS6_IJSA_SA_SA_EEES9_SD_SF_Li256ELb1ELb0ELb0ELb0EEENS1_36VarlenDynamicPersistentTileSchedulerILi128ELi128ELi256ELi32ELb0ELb0ELb1ELb0ELb1ELb1EEEEEEEEEvNT_6ParamsE)
        /*047c*/ 	.word	0x00000000


	//----- nvinfo : EIATTR_MIN_STACK_SIZE
	.align		4
.L_202:
        /*0480*/ 	.byte	0x04, 0x12
        /*0482*/ 	.short	(.L_204 - .L_203)
	.align		4
.L_203:
        /*0484*/ 	.word	index@(_ZN7cutlass13device_kernelIN5flash11enable_sm90INS1_16FlashAttnFwdSm90INS1_25CollectiveMainloopFwdSm90ILi2EN4cute5tupleIJNS5_1CILi1EEES8_S8_EEENS6_IJNS7_ILi128EEENS7_ILi96EEENS7_ILi192EEEEEELi128ENS_10bfloat16_tEfNS_4arch4Sm90ELb0ELb1ELb1ELb0ELb0ELb0ELb0ELb1ELb1ELb0ELb0ELb0EEENS1_21CollectiveEpilogueFwdINS6_IJSA_SA_SB_EEES9_SE_SG_Li256ELb0ELb0ELb0ELb0EEENS1_30DynamicPersistentTileSchedulerILi256ELi32ELb0ELb0ELb1EEEEEEEEEvNT_6ParamsE)
        /*0488*/ 	.word	0x00000000


	//----- nvinfo : EIATTR_MIN_STACK_SIZE
	.align		4
.L_204:
        /*048c*/ 	.byte	0x04, 0x12
        /*048e*/ 	.short	(.L_206 - .L_205)
	.align		4
.L_205:
        /*0490*/ 	.word	index@(_ZN7cutlass13device_kernelIN5flash11enable_sm90INS1_16FlashAttnFwdSm90INS1_25CollectiveMainloopFwdSm90ILi2EN4cute5tupleIJNS5_1CILi1EEES8_S8_EEENS6_IJNS7_ILi128EEENS7_ILi96EEENS7_ILi192EEEEEELi128ENS_10bfloat16_tEfNS_4arch4Sm90ELb0ELb1ELb1ELb1ELb0ELb0ELb0ELb1ELb1ELb0ELb0ELb0EEENS1_21CollectiveEpilogueFwdINS6_IJSA_SA_SB_EEES9_SE_SG_Li256ELb1ELb0ELb0ELb0EEENS1_36VarlenDynamicPersistentTileSchedulerILi128ELi96ELi256ELi32ELb0ELb0ELb1ELb1ELb0ELb1EEEEEEEEEvNT_6ParamsE)
        /*0494*/ 	.word	0x00000000


	//----- nvinfo : EIATTR_MIN_STACK_SIZE
	.align		4
.L_206:
        /*0498*/ 	.byte	0x04, 0x12
        /*049a*/ 	.short	(.L_208 - .L_207)
	.align		4
.L_207:
        /*049c*/ 	.word	index@(_ZN7cutlass13device_kernelIN5flash11enable_sm90INS1_16FlashAttnFwdSm90INS1_25CollectiveMainloopFwdSm90ILi2EN4cute5tupleIJNS5_1CILi1EEES8_S8_EEENS6_IJNS7_ILi128EEENS7_ILi96EEENS7_ILi192EEEEEELi128ENS_10bfloat16_tEfNS_4arch4Sm90ELb0ELb1ELb1ELb1ELb0ELb1ELb0ELb1ELb1ELb0ELb0ELb0EEENS1_21CollectiveEpilogueFwdINS6_IJSA_SA_SB_EEES9_SE_SG_Li256ELb1ELb0ELb0ELb0EEENS1_36VarlenDynamicPersistentTileSchedulerILi128ELi96ELi256ELi32ELb0ELb0ELb1ELb1ELb0ELb1EEEEEEEEEvNT_6ParamsE)
        /*04a0*/ 	.word	0x00000000


	//----- nvinfo : EIATTR_MIN_STACK_SIZE
	.align		4
.L_208:
        /*04a4*/ 	.byte	0x04, 0x12
        /*04a6*/ 	.short	(.L_210 - .L_209)
	.align		4
.L_209:
        /*04a8*/ 	.word	index@(_ZN7cutlass13device_kernelIN5flash11enable_sm90INS1_16FlashAttnFwdSm90INS1_25CollectiveMainloopFwdSm90ILi2EN4cute5tupleIJNS5_1CILi1EEES8_S8_EEENS6_IJNS7_ILi128EEESA_NS7_ILi192EEEEEELi128ENS_10bfloat16_tEfNS_4arch4Sm90ELb1ELb0ELb1ELb0ELb0ELb0ELb0ELb1ELb1ELb0ELb0ELb0EEENS1_21CollectiveEpilogueFwdINS6_IJSA_SA_SA_EEES9_SD_SF_Li256ELb0ELb0ELb0ELb0EEENS1_30DynamicPersistentTileSchedulerILi256ELi32ELb0ELb0ELb1EEEEEEEEEvNT_6ParamsE)
        /*04ac*/ 	.word	0x00000000


	//----- nvinfo : EIATTR_MIN_STACK_SIZE
	.align		4
.L_210:
        /*04b0*/ 	.byte	0x04, 0x12
        /*04b2*/ 	.short	(.L_212 - .L_211)
	.align		4
.L_211:
        /*04b4*/ 	.word	index@(_ZN7cutlass13device_kernelIN5flash11enable_sm90INS1_16FlashAttnFwdSm90INS1_25CollectiveMainloopFwdSm90ILi2EN4cute5tupleIJNS5_1CILi1EEES8_S8_EEENS6_IJNS7_ILi128EEESA_NS7_ILi192EEEEEELi128ENS_10bfloat16_tEfNS_4arch4Sm90ELb1ELb0ELb1ELb1ELb0ELb0ELb0ELb1ELb1ELb0ELb0ELb0EEENS1_21CollectiveEpilogueFwdINS6_IJSA_SA_SA_EEES9_SD_SF_Li256ELb1ELb0ELb0ELb0EEENS1_36VarlenDynamicPersistentTileSchedulerILi128ELi128ELi256ELi32ELb0ELb0ELb1ELb1ELb1ELb1EEEEEEEEEvNT_6ParamsE)
        /*04b8*/ 	.word	0x00000000


	//----- nvinfo : EIATTR_MIN_STACK_SIZE
	.align		4
.L_212:
        /*04bc*/ 	.byte	0x04, 0x12
        /*04be*/ 	.short	(.L_214 - .L_213)
	.align		4
.L_213:
        /*04c0*/ 	.word	index@(_ZN7cutlass13device_kernelIN5flash11enable_sm90INS1_16FlashAttnFwdSm90INS1_25CollectiveMainloopFwdSm90ILi2EN4cute5tupleIJNS5_1CILi1EEES8_S8_EEENS6_IJNS7_ILi128EEESA_NS7_ILi192EEEEEELi128ENS_10bfloat16_tEfNS_4arch4Sm90ELb1ELb0ELb1ELb1ELb0ELb1ELb0ELb1ELb1ELb0ELb0ELb0EEENS1_21CollectiveEpilogueFwdINS6_IJSA_SA_SA_EEES9_SD_SF_Li256ELb1ELb0ELb0ELb0EEENS1_36VarlenDynamicPersistentTileSchedulerILi128ELi128ELi256ELi32ELb0ELb0ELb1ELb1ELb1ELb1EEEEEEEEEvNT_6ParamsE)
        /*04c4*/ 	.word	0x00000000


	//----- nvinfo : EIATTR_MIN_STACK_SIZE
	.align		4
.L_214:
        /*04c8*/ 	.byte	0x04, 0x12
        /*04ca*/ 	.short	(.L_216 - .L_215)
	.align		4
.L_215:
        /*04cc*/ 	.word	index@(_ZN7cutlass13device_kernelIN5flash11enable_sm90INS1_16FlashAttnFwdSm90INS1_25CollectiveMainloopFwdSm90ILi2EN4cute5tupleIJNS5_1CILi1EEES8_S8_EEENS6_IJNS7_ILi64EEESA_SA_EEELi512ENS_10bfloat16_tEfNS_4arch4Sm90ELb0ELb0ELb1ELb0ELb0ELb0ELb0ELb0ELb0ELb0ELb0ELb0EEENS1_21CollectiveEpilogueFwdINS6_IJSA_NS7_ILi512EEESA_EEES9_SC_SE_Li256ELb0ELb0ELb0ELb0EEENS1_29StaticPersistentTileSchedulerILb0EEEEEEEEEvNT_6ParamsE)
        /*04d0*/ 	.word	0x00000000


	//----- nvinfo : EIATTR_MIN_STACK_SIZE
	.align		4
.L_216:
        /*04d4*/ 	.byte	0x04, 0x12
        /*04d6*/ 	.short	(.L_218 - .L_217)
	.align		4
.L_217:
        /*04d8*/ 	.word	index@(_ZN7cutlass13device_kernelIN5flash11enable_sm90INS1_16FlashAttnFwdSm90INS1_25CollectiveMainloopFwdSm90ILi2EN4cute5tupleIJNS5_1CILi1EEES8_S8_EEENS6_IJNS7_ILi64EEESA_SA_EEELi512ENS_10bfloat16_tEfNS_4arch4Sm90ELb0ELb0ELb1ELb0ELb0ELb0ELb1ELb0ELb0ELb0ELb0ELb0EEENS1_21CollectiveEpilogueFwdINS6_IJSA_NS7_ILi512EEESA_EEES9_SC_SE_Li256ELb0ELb0ELb0ELb0EEENS1_29StaticPersistentTileSchedulerILb0EEEEEEEEEvNT_6ParamsE)
        /*04dc*/ 	.word	0x00000000


	//----- nvinfo : EIATTR_MIN_STACK_SIZE
	.align		4
.L_218:
        /*04e0*/ 	.byte	0x04, 0x12
        /*04e2*/ 	.short	(.L_220 - .L_219)
	.align		4
.L_219:
        /*04e4*/ 	.word	index@(_ZN7cutlass13device_kernelIN5flash11enable_sm90INS1_16FlashAttnFwdSm90INS1_25CollectiveMainloopFwdSm90ILi2EN4cute5tupleIJNS5_1CILi1EEES8_S8_EEENS6_IJNS7_ILi64EEESA_SA_EEELi512ENS_10bfloat16_tEfNS_4arch4Sm90ELb0ELb0ELb1ELb1ELb0ELb0ELb0ELb0ELb0ELb0ELb0ELb0EEENS1_21CollectiveEpilogueFwdINS6_IJSA_NS7_ILi512EEESA_EEES9_SC_SE_Li256ELb1ELb0ELb0ELb0EEENS1_36VarlenDynamicPersistentTileSchedulerILi64ELi64ELi256ELi32ELb0ELb0ELb1ELb0ELb1ELb1EEEEEEEEEvNT_6ParamsE)
        /*04e8*/ 	.word	0x00000000


	//----- nvinfo : EIATTR_MIN_STACK_SIZE
	.align		4
.L_220:
        /*04ec*/ 	.byte	0x04, 0x12
        /*04ee*/ 	.short	(.L_222 - .L_221)
	.align		4
.L_221:
        /*04f0*/ 	.word	index@(_ZN7cutlass13device_kernelIN5flash11enable_sm90INS1_16FlashAttnFwdSm90INS1_25CollectiveMainloopFwdSm90ILi2EN4cute5tupleIJNS5_1CILi1EEES8_S8_EEENS6_IJNS7_ILi64EEESA_SA_EEELi512ENS_10bfloat16_tEfNS_4arch4Sm90ELb0ELb0ELb1ELb1ELb0ELb1ELb0ELb0ELb0ELb0ELb0ELb0EEENS1_21CollectiveEpilogueFwdINS6_IJSA_NS7_ILi512EEESA_EEES9_SC_SE_Li256ELb1ELb0ELb0ELb0EEENS1_36VarlenDynamicPersistentTileSchedulerILi64ELi64ELi256ELi32ELb0ELb0ELb1ELb0ELb1ELb1EEEEEEEEEvNT_6ParamsE)
        /*04f4*/ 	.word	0x00000000


	//----- nvinfo : EIATTR_MIN_STACK_SIZE
	.align		4
.L_222:
        /*04f8*/ 	.byte	0x04, 0x12
        /*04fa*/ 	.short	(.L_224 - .L_223)
	.align		4
.L_223:
        /*04fc*/ 	.word	index@(_ZN7cutlass13device_kernelIN5flash11enable_sm90INS1_16FlashAttnFwdSm90INS1_25CollectiveMainloopFwdSm90ILi2EN4cute5tupleIJNS5_1CILi1EEES8_S8_EEENS6_IJNS7_ILi64EEESA_SA_EEELi512ENS_10bfloat16_tEfNS_4arch4Sm90ELb0ELb0ELb1ELb1ELb0ELb0ELb1ELb0ELb0ELb0ELb0ELb0EEENS1_21CollectiveEpilogueFwdINS6_IJSA_NS7_ILi512EEESA_EEES9_SC_SE_Li256ELb1ELb0ELb0ELb0EEENS1_36VarlenDynamicPersistentTileSchedulerILi64ELi64ELi256ELi32ELb0ELb0ELb1ELb0ELb1ELb1EEEEEEEEEvNT_6ParamsE)
        /*0500*/ 	.word	0x00000000


	//----- nvinfo : EIATTR_MIN_STACK_SIZE
	.align		4
.L_224:
        /*0504*/ 	.byte	0x04, 0x12
        /*0506*/ 	.short	(.L_226 - .L_225)
	.align		4
.L_225:
        /*0508*/ 	.word	index@(_ZN7cutlass13device_kernelIN5flash11enable_sm90INS1_16FlashAttnFwdSm90INS1_25CollectiveMainloopFwdSm90ILi2EN4cute5tupleIJNS5_1CILi1EEES8_S8_EEENS6_IJNS7_ILi64EEESA_SA_EEELi512ENS_10bfloat16_tEfNS_4arch4Sm90ELb0ELb0ELb1ELb1ELb0ELb1ELb1ELb0ELb0ELb0ELb0ELb0EEENS1_21CollectiveEpilogueFwdINS6_IJSA_NS7_ILi512EEESA_EEES9_SC_SE_Li256ELb1ELb0ELb0ELb0EEENS1_36VarlenDynamicPersistentTileSchedulerILi64ELi64ELi256ELi32ELb0ELb0ELb1ELb0ELb1ELb1EEEEEEEEEvNT_6ParamsE)
        /*050c*/ 	.word	0x00000000


	//----- nvinfo : EIATTR_MIN_STACK_SIZE
	.align		4
.L_226:
        /*0510*/ 	.byte	0x04, 0x12
        /*0512*/ 	.short	(.L_228 - .L_227)
	.align		4
.L_227:
        /*0514*/ 	.word	index@(_ZN7cutlass13device_kernelIN5flash11enable_sm90INS1_16FlashAttnFwdSm90INS1_25CollectiveMainloopFwdSm90ILi2EN4cute5tupleIJNS5_1CILi1EEES8_S8_EEENS6_IJNS7_ILi64EEESA_SA_EEELi512ENS_10bfloat16_tEfNS_4arch4Sm90ELb0ELb1ELb1ELb0ELb0ELb0ELb0ELb0ELb0ELb0ELb0ELb0EEENS1_21CollectiveEpilogueFwdINS6_IJSA_NS7_ILi512EEESA_EEES9_SC_SE_Li256ELb0ELb0ELb0ELb0EEENS1_30DynamicPersistentTileSchedulerILi256ELi32ELb0ELb0ELb1EEEEEEEEEvNT_6ParamsE)
        /*0518*/ 	.word	0x00000000


	//----- nvinfo : EIATTR_MIN_STACK_SIZE
	.align		4
.L_228:
        /*051c*/ 	.byte	0x04, 0x12
        /*051e*/ 	.short	(.L_230 - .L_229)
	.align		4
.L_229:
        /*0520*/ 	.word	index@(_ZN7cutlass13device_kernelIN5flash11enable_sm90INS1_16FlashAttnFwdSm90INS1_25CollectiveMainloopFwdSm90ILi2EN4cute5tupleIJNS5_1CILi1EEES8_S8_EEENS6_IJNS7_ILi64EEESA_SA_EEELi512ENS_10bfloat16_tEfNS_4arch4Sm90ELb0ELb1ELb1ELb0ELb0ELb0ELb1ELb0ELb0ELb0ELb0ELb0EEENS1_21CollectiveEpilogueFwdINS6_IJSA_NS7_ILi512EEESA_EEES9_SC_SE_Li256ELb0ELb0ELb0ELb0EEENS1_30DynamicPersistentTileSchedulerILi256ELi32ELb0ELb0ELb1EEEEEEEEEvNT_6ParamsE)
        /*0524*/ 	.word	0x00000000


	//----- nvinfo : EIATTR_MIN_STACK_SIZE
	.align		4
.L_230:
        /*0528*/ 	.byte	0x04, 0x12
        /*052a*/ 	.short	(.L_232 - .L_231)
	.align		4
.L_231:
        /*052c*/ 	.word	index@(_ZN7cutlass13device_kernelIN5flash11enable_sm90INS1_16FlashAttnFwdSm90INS1_25CollectiveMainloopFwdSm90ILi2EN4cute5tupleIJNS5_1CILi1EEES8_S8_EEENS6_IJNS7_ILi64EEESA_SA_EEELi512ENS_10bfloat16_tEfNS_4arch4Sm90ELb0ELb1ELb1ELb1ELb0ELb0ELb0ELb0ELb0ELb0ELb0ELb0EEENS1_21CollectiveEpilogueFwdINS6_IJSA_NS7_ILi512EEESA_EEES9_SC_SE_Li256ELb1ELb0ELb0ELb0EEENS1_36VarlenDynamicPersistentTileSchedulerILi64ELi64ELi256ELi32ELb0ELb0ELb1ELb1ELb0ELb1EEEEEEEEEvNT_6ParamsE)
        /*0530*/ 	.word	0x00000000


	//----- nvinfo : EIATTR_MIN_STACK_SIZE
	.align		4
.L_232:
        /*0534*/ 	.byte	0x04, 0x12
        /*0536*/ 	.short	(.L_234 - .L_233)
	.align		4
.L_233:
        /*0538*/ 	.word	index@(_ZN7cutlass13device_kernelIN5flash11enable_sm90INS1_16FlashAttnFwdSm90INS1_25CollectiveMainloopFwdSm90ILi2EN4cute5tupleIJNS5_1CILi1EEES8_S8_EEENS6_IJNS7_ILi64EEESA_SA_EEELi512ENS_10bfloat16_tEfNS_4arch4Sm90ELb0ELb1ELb1ELb1ELb0ELb1ELb0ELb0ELb0ELb0ELb0ELb0EEENS1_21CollectiveEpilogueFwdINS6_IJSA_NS7_ILi512EEESA_EEES9_SC_SE_Li256ELb1ELb0ELb0ELb0EEENS1_36VarlenDynamicPersistentTileSchedulerILi64ELi64ELi256ELi32ELb0ELb0ELb1ELb1ELb0ELb1EEEEEEEEEvNT_6ParamsE)
        /*053c*/ 	.word	0x00000000


	//----- nvinfo : EIATTR_MIN_STACK_SIZE
	.align		4
.L_234:
        /*0540*/ 	.byte	0x04, 0x12
        /*0542*/ 	.short	(.L_236 - .L_235)
	.align		4
.L_235:
        /*0544*/ 	.word	index@(_ZN7cutlass13device_kernelIN5flash11enable_sm90INS1_16FlashAttnFwdSm90INS1_25CollectiveMainloopFwdSm90ILi2EN4cute5tupleIJNS5_1CILi1EEES8_S8_EEENS6_IJNS7_ILi64EEESA_SA_EEELi512ENS_10bfloat16_tEfNS_4arch4Sm90ELb0ELb1ELb1ELb1ELb0ELb0ELb1ELb0ELb0ELb0ELb0ELb0EEENS1_21CollectiveEpilogueFwdINS6_IJSA_NS7_ILi512EEESA_EEES9_SC_SE_Li256ELb1ELb0ELb0ELb0EEENS1_36VarlenDynamicPersistentTileSchedulerILi64ELi64ELi256ELi32ELb0ELb0ELb1ELb1ELb0ELb1EEEEEEEEEvNT_6ParamsE)
        /*0548*/ 	.word	0x00000000


	//----- nvinfo : EIATTR_MIN_STACK_SIZE
	.align		4
.L_236:
        /*054c*/ 	.byte	0x04, 0x12
        /*054e*/ 	.short	(.L_238 - .L_237)
	.align		4
.L_237:
        /*0550*/ 	.word	index@(_ZN7cutlass13device_kernelIN5flash11enable_sm90INS1_16FlashAttnFwdSm90INS1_25CollectiveMainloopFwdSm90ILi2EN4cute5tupleIJNS5_1CILi1EEES8_S8_EEENS6_IJNS7_ILi64EEESA_SA_EEELi512ENS_10bfloat16_tEfNS_4arch4Sm90ELb0ELb1ELb1ELb1ELb0ELb1ELb1ELb0ELb0ELb0ELb0ELb0EEENS1_21CollectiveEpilogueFwdINS6_IJSA_NS7_ILi512EEESA_EEES9_SC_SE_Li256ELb1ELb0ELb0ELb0EEENS1_36VarlenDynamicPersistentTileSchedulerILi64ELi64ELi256ELi32ELb0ELb0ELb1ELb1ELb0ELb1EEEEEEEEEvNT_6ParamsE)
        /*0554*/ 	.word	0x00000000


	//----- nvinfo : EIATTR_MIN_STACK_SIZE
	.align		4
.L_238:
        /*0558*/ 	.byte	0x04, 0x12
        /*055a*/ 	.short	(.L_240 - .L_239)
	.align		4
.L_239:
        /*055c*/ 	.word	index@(_ZN7cutlass13device_kernelIN5flash11enable_sm90INS1_16FlashAttnFwdSm90INS1_25CollectiveMainloopFwdSm90ILi2EN4cute5tupleIJNS5_1CILi1EEES8_S8_EEENS6_IJNS7_ILi64EEESA_SA_EEELi512ENS_10bfloat16_tEfNS_4arch4Sm90ELb1ELb0ELb1ELb0ELb0ELb0ELb0ELb0ELb0ELb0ELb0ELb0EEENS1_21CollectiveEpilogueFwdINS6_IJSA_NS7_ILi512EEESA_EEES9_SC_SE_Li256ELb0ELb0ELb0ELb0EEENS1_30DynamicPersistentTileSchedulerILi256ELi32ELb0ELb0ELb1EEEEEEEEEvNT_6ParamsE)
        /*0560*/ 	.word	0x00000000


	//----- nvinfo : EIATTR_MIN_STACK_SIZE
	.align		4
.L_240:
        /*0564*/ 	.byte	0x04, 0x12
        /*0566*/ 	.short	(.L_242 - .L_241)
	.align		4
.L_241:
        /*0568*/ 	.word	index@(_ZN7cutlass13device_kernelIN5flash11enable_sm90INS1_16FlashAttnFwdSm90INS1_25CollectiveMainloopFwdSm90ILi2EN4cute5tupleIJNS5_1CILi1EEES8_S8_EEENS6_IJNS7_ILi64EEESA_SA_EEELi512ENS_10bfloat16_tEfNS_4arch4Sm90ELb1ELb0ELb1ELb0ELb0ELb0ELb1ELb0ELb0ELb0ELb0ELb0EEENS1_21CollectiveEpilogueFwdINS6_IJSA_NS7_ILi512EEESA_EEES9_SC_SE_Li256ELb0ELb0ELb0ELb0EEENS1_30DynamicPersistentTileSchedulerILi256ELi32ELb0ELb0ELb1EEEEEEEEEvNT_6ParamsE)
        /*056c*/ 	.word	0x00000000


	//----- nvinfo : EIATTR_MIN_STACK_SIZE
	.align		4
.L_242:
        /*0570*/ 	.byte	0x04, 0x12
        /*0572*/ 	.short	(.L_244 - .L_243)
	.align		4
.L_243:
        /*0574*/ 	.word	index@(_ZN7cutlass13device_kernelIN5flash11enable_sm90INS1_16FlashAttnFwdSm90INS1_25CollectiveMainloopFwdSm90ILi2EN4cute5tupleIJNS5_1CILi1EEES8_S8_EEENS6_IJNS7_ILi64EEESA_SA_EEELi512ENS_10bfloat16_tEfNS_4arch4Sm90ELb1ELb0ELb1ELb1ELb0ELb0ELb0ELb0ELb0ELb0ELb0ELb0EEENS1_21CollectiveEpilogueFwdINS6_IJSA_NS7_ILi512EEESA_EEES9_SC_SE_Li256ELb1ELb0ELb0ELb0EEENS1_36VarlenDynamicPersistentTileSchedulerILi64ELi64ELi256ELi32ELb0ELb0ELb1ELb1ELb1ELb1EEEEEEEEEvNT_6ParamsE)
        /*0578*/ 	.word	0x00000000


	//----- nvinfo : EIATTR_MIN_STACK_SIZE
	.align		4
.L_244:
        /*057c*/ 	.byte	0x04, 0x12
        /*057e*/ 	.short	(.L_246 - .L_245)
	.align		4
.L_245:
        /*0580*/ 	.word	index@(_ZN7cutlass13device_kernelIN5flash11enable_sm90INS1_16FlashAttnFwdSm90INS1_25CollectiveMainloopFwdSm90ILi2EN4cute5tupleIJNS5_1CILi1EEES8_S8_EEENS6_IJNS7_ILi64EEESA_SA_EEELi512ENS_10bfloat16_tEfNS_4arch4Sm90ELb1ELb0ELb1ELb1ELb0ELb1ELb0ELb0ELb0ELb0ELb0ELb0EEENS1_21CollectiveEpilogueFwdINS6_IJSA_NS7_ILi512EEESA_EEES9_SC_SE_Li256ELb1ELb0ELb0ELb0EEENS1_36VarlenDynamicPersistentTileSchedulerILi64ELi64ELi256ELi32ELb0ELb0ELb1ELb1ELb1ELb1EEEEEEEEEvNT_6ParamsE)
        /*0584*/ 	.word	0x00000000


	//----- nvinfo : EIATTR_MIN_STACK_SIZE
	.align		4
.L_246:
        /*0588*/ 	.byte	0x04, 0x12
        /*058a*/ 	.short	(.L_248 - .L_247)
	.align		4
.L_247:
        /*058c*/ 	.word	index@(_ZN7cutlass13device_kernelIN5flash11enable_sm90INS1_16FlashAttnFwdSm90INS1_25CollectiveMainloopFwdSm90ILi2EN4cute5tupleIJNS5_1CILi1EEES8_S8_EEENS6_IJNS7_ILi64EEESA_SA_EEELi512ENS_10bfloat16_tEfNS_4arch4Sm90ELb1ELb0ELb1ELb1ELb0ELb0ELb1ELb0ELb0ELb0ELb0ELb0EEENS1_21CollectiveEpilogueFwdINS6_IJSA_NS7_ILi512EEESA_EEES9_SC_SE_Li256ELb1ELb0ELb0ELb0EEENS1_36VarlenDynamicPersistentTileSchedulerILi64ELi64ELi256ELi32ELb0ELb0ELb1ELb1ELb1ELb1EEEEEEEEEvNT_6ParamsE)
        /*0590*/ 	.word	0x00000000


	//----- nvinfo : EIATTR_MIN_STACK_SIZE
	.align		4
.L_248:
        /*0594*/ 	.byte	0x04, 0x12
        /*0596*/ 	.short	(.L_250 - .L_249)
	.align		4
.L_249:
        /*0598*/ 	.word	index@(_ZN7cutlass13device_kernelIN5flash11enable_sm90INS1_16FlashAttnFwdSm90INS1_25CollectiveMainloopFwdSm90ILi2EN4cute5tupleIJNS5_1CILi1EEES8_S8_EEENS6_IJNS7_ILi64EEESA_SA_EEELi512ENS_10bfloat16_tEfNS_4arch4Sm90ELb1ELb0ELb1ELb1ELb0ELb1ELb1ELb0ELb0ELb0ELb0ELb0EEENS1_21CollectiveEpilogueFwdINS6_IJSA_NS7_ILi512EEESA_EEES9_SC_SE_Li256ELb1ELb0ELb0ELb0EEENS1_36VarlenDynamicPersistentTileSchedulerILi64ELi64ELi256ELi32ELb0ELb0ELb1ELb1ELb1ELb1EEEEEEEEEvNT_6ParamsE)
        /*059c*/ 	.word	0x00000000


	//----- nvinfo : EIATTR_MIN_STACK_SIZE
	.align		4
.L_250:
        /*05a0*/ 	.byte	0x04, 0x12
        /*05a2*/ 	.short	(.L_252 - .L_251)
	.align		4
.L_251:
        /*05a4*/ 	.word	index@(_ZN7cutlass13device_kernelIN5flash11enable_sm90INS1_16FlashAttnFwdSm90INS1_25CollectiveMainloopFwdSm90ILi2EN4cute5tupleIJNS5_1CILi1EEES8_S8_EEENS6_IJNS7_ILi128EEENS7_ILi96EEENS7_ILi64EEEEEELi256ENS_10bfloat16_tEfNS_4arch4Sm90ELb0ELb0ELb1ELb0ELb0ELb0ELb0ELb1ELb0ELb0ELb0ELb0EEENS1_21CollectiveEpilogueFwdINS6_IJSA_NS7_ILi256EEESB_EEES9_SE_SG_Li256ELb0ELb0ELb0ELb0EEENS1_29StaticPersistentTileSchedulerILb0EEEEEEEEEvNT_6ParamsE)
        /*05a8*/ 	.word	0x00000000


	//----- nvinfo : EIATTR_MIN_STACK_SIZE
	.align		4
.L_252:
        /*05ac*/ 	.byte	0x04, 0x12
        /*05ae*/ 	.short	(.L_254 - .L_253)
	.align		4
.L_253:
        /*05b0*/ 	.word	index@(_ZN7cutlass13device_kernelIN5flash11enable_sm90INS1_16FlashAttnFwdSm90INS1_25CollectiveMainloopFwdSm90ILi2EN4cute5tupleIJNS5_1CILi1EEES8_S8_EEENS6_IJNS7_ILi128EEENS7_ILi96EEENS7_ILi64EEEEEELi256ENS_10bfloat16_tEfNS_4arch4Sm90ELb0ELb0ELb1ELb0ELb0ELb0ELb1ELb1ELb0ELb0ELb0ELb0EEENS1_21CollectiveEpilogueFwdINS6_IJSA_NS7_ILi256EEESB_EEES9_SE_SG_Li256ELb0ELb0ELb0ELb0EEENS1_29StaticPersistentTileSchedulerILb0EEEEEEEEEvNT_6ParamsE)
        /*05b4*/ 	.word	0x00000000


	//----- nvinfo : EIATTR_MIN_STACK_SIZE
	.align		4
.L_254:
        /*05b8*/ 	.byte	0x04, 0x12
        /*05ba*/ 	.short	(.L_256 - .L_255)
	.align		4
.L_255:
        /*05bc*/ 	.word	index@(_ZN7cutlass13device_kernelIN5flash11enable_sm90INS1_16FlashAttnFwdSm90INS1_25CollectiveMainloopFwdSm90ILi2EN4cute5tupleIJNS5_1CILi1EEES8_S8_EEENS6_IJNS7_ILi128EEENS7_ILi96EEENS7_ILi64EEEEEELi256ENS_10bfloat16_tEfNS_4arch4Sm90ELb0ELb0ELb1ELb1ELb0ELb0ELb0ELb1ELb0ELb0ELb0ELb0EEENS1_21CollectiveEpilogueFwdINS6_IJSA_NS7_ILi256EEESB_EEES9_SE_SG_Li256ELb1ELb0ELb0ELb0EEENS1_36VarlenDynamicPersistentTileSchedulerILi128ELi96ELi256ELi32ELb0ELb0ELb1ELb0ELb1ELb1EEEEEEEEEvNT_6ParamsE)
        /*05c0*/ 	.word	0x00000000


	//----- nvinfo : EIATTR_MIN_STACK_SIZE
	.align		4
.L_256:
        /*05c4*/ 	.byte	0x04, 0x12
        /*05c6*/ 	.short	(.L_258 - .L_257)
	.align		4
.L_257:
        /*05c8*/ 	.word	index@(_ZN7cutlass13device_kernelIN5flash11enable_sm90INS1_16FlashAttnFwdSm90INS1_25CollectiveMainloopFwdSm90ILi2EN4cute5tupleIJNS5_1CILi1EEES8_S8_EEENS6_IJNS7_ILi128EEENS7_ILi96EEENS7_ILi64EEEEEELi256ENS_10bfloat16_tEfNS_4arch4Sm90ELb0ELb0ELb1ELb1ELb0ELb1ELb0ELb1ELb0ELb0ELb0ELb0EEENS1_21CollectiveEpilogueFwdINS6_IJSA_NS7_ILi256EEESB_EEES9_SE_SG_Li256ELb1ELb0ELb0ELb0EEENS1_36VarlenDynamicPersistentTileSchedulerILi128ELi96ELi256ELi32ELb0ELb0ELb1ELb0ELb1ELb1EEEEEEEEEvNT_6ParamsE)
        /*05cc*/ 	.word	0x00000000


	//----- nvinfo : EIATTR_MIN_STACK_SIZE
	.align		4
.L_258:
        /*05d0*/ 	.byte	0x04, 0x12
        /*05d2*/ 	.short	(.L_260 - .L_259)
	.align		4
.L_259:
        /*05d4*/ 	.word	index@(_ZN7cutlass13device_kernelIN5flash11enable_sm90INS1_16FlashAttnFwdSm90INS1_25CollectiveMainloopFwdSm90ILi2EN4cute5tupleIJNS5_1CILi1EEES8_S8_EEENS6_IJNS7_ILi128EEENS7_ILi96EEENS7_ILi64EEEEEELi256ENS_10bfloat16_tEfNS_4arch4Sm90ELb0ELb0ELb1ELb1ELb0ELb0ELb1ELb1ELb0ELb0ELb0ELb0EEENS1_21CollectiveEpilogueFwdINS6_IJSA_NS7_ILi256EEESB_EEES9_SE_SG_Li256ELb1ELb0ELb0ELb0EEENS1_36VarlenDynamicPersistentTileSchedulerILi128ELi96ELi256ELi32ELb0ELb0ELb1ELb0ELb1ELb1EEEEEEEEEvNT_6ParamsE)
        /*05d8*/ 	.word	0x00000000


	//----- nvinfo : EIATTR_MIN_STACK_SIZE
	.align		4
.L_260:
        /*05dc*/ 	.byte	0x04, 0x12
        /*05de*/ 	.short	(.L_262 - .L_261)
	.align		4
.L_261:
        /*05e0*/ 	.word	index@(_ZN7cutlass13device_kernelIN5flash11enable_sm90INS1_16FlashAttnFwdSm90INS1_25CollectiveMainloopFwdSm90ILi2EN4cute5tupleIJNS5_1CILi1EEES8_S8_EEENS6_IJNS7_ILi128EEENS7_ILi96EEENS7_ILi64EEEEEELi256ENS_10bfloat16_tEfNS_4arch4Sm90ELb0ELb0ELb1ELb1ELb0ELb1ELb1ELb1ELb0ELb0ELb0ELb0EEENS1_21CollectiveEpilogueFwdINS6_IJSA_NS7_ILi256EEESB_EEES9_SE_SG_Li256ELb1ELb0ELb0ELb0EEENS1_36VarlenDynamicPersistentTileSchedulerILi128ELi96ELi256ELi32ELb0ELb0ELb1ELb0ELb1ELb1EEEEEEEEEvNT_6ParamsE)
        /*05e4*/ 	.word	0x00000000


	//----- nvinfo : EIATTR_MIN_STACK_SIZE
	.align		4
.L_262:
        /*05e8*/ 	.byte	0x04, 0x12
        /*05ea*/ 	.short	(.L_264 - .L_263)
	.align		4
.L_263:
        /*05ec*/ 	.word	index@(_ZN7cutlass13device_kernelIN5flash11enable_sm90INS1_16FlashAttnFwdSm90INS1_25CollectiveMainloopFwdSm90ILi2EN4cute5tupleIJNS5_1CILi1EEES8_S8_EEENS6_IJNS7_ILi128EEENS7_ILi96EEENS7_ILi64EEEEEELi256ENS_10bfloat16_tEfNS_4arch4Sm90ELb0ELb1ELb1ELb0ELb0ELb0ELb0ELb1ELb0ELb0ELb0ELb0EEENS1_21CollectiveEpilogueFwdINS6_IJSA_NS7_ILi256EEESB_EEES9_SE_SG_Li256ELb0ELb0ELb0ELb0EEENS1_30DynamicPersistentTileSchedulerILi256ELi32ELb0ELb0ELb1EEEEEEEEEvNT_6ParamsE)
        /*05f0*/ 	.word	0x00000000


	//----- nvinfo : EIATTR_MIN_STACK_SIZE
	.align		4
.L_264:
        /*05f4*/ 	.byte	0x04, 0x12
        /*05f6*/ 	.short	(.L_266 - .L_265)
	.align		4
.L_265:
        /*05f8*/ 	.word	index@(_ZN7cutlass13device_kernelIN5flash11enable_sm90INS1_16FlashAttnFwdSm90INS1_25CollectiveMainloopFwdSm90ILi2EN4cute5tupleIJNS5_1CILi1EEES8_S8_EEENS6_IJNS7_ILi128EEENS7_ILi96EEENS7_ILi64EEEEEELi256ENS_10bfloat16_tEfNS_4arch4Sm90ELb0ELb1ELb1ELb0ELb0ELb0ELb1ELb1ELb0ELb0ELb0ELb0EEENS1_21CollectiveEpilogueFwdINS6_IJSA_NS7_ILi256EEESB_EEES9_SE_SG_Li256ELb0ELb0ELb0ELb0EEENS1_30DynamicPersistentTileSchedulerILi256ELi32ELb0ELb0ELb1EEEEEEEEEvNT_6ParamsE)
        /*05fc*/ 	.word	0x00000000


	//----- nvinfo : EIATTR_MIN_STACK_SIZE
	.align		4
.L_266:
        /*0600*/ 	.byte	0x04, 0x12
        /*0602*/ 	.short	(.L_268 - .L_267)
	.align		4
.L_267:
        /*0604*/ 	.word	index@(_ZN7cutlass13device_kernelIN5flash11enable_sm90INS1_16FlashAttnFwdSm90INS1_25CollectiveMainloopFwdSm90ILi2EN4cute5tupleIJNS5_1CILi1EEES8_S8_EEENS6_IJNS7_ILi128EEENS7_ILi96EEENS7_ILi64EEEEEELi256ENS_10bfloat16_tEfNS_4arch4Sm90ELb0ELb1ELb1ELb1ELb0ELb0ELb0ELb1ELb0ELb0ELb0ELb0EEENS1_21CollectiveEpilogueFwdINS6_IJSA_NS7_ILi256EEESB_EEES9_SE_SG_Li256ELb1ELb0ELb0ELb0EEENS1_36VarlenDynamicPersistentTileSchedulerILi128ELi96ELi256ELi32ELb0ELb0ELb1ELb1ELb0ELb1EEEEEEEEEvNT_6ParamsE)
        /*0608*/ 	.word	0x00000000


	//----- nvinfo : EIATTR_MIN_STACK_SIZE
	.align		4
.L_268:
        /*060c*/ 	.byte	0x04, 0x12
        /*060e*/ 	.short	(.L_270 - .L_269)
	.align		4
.L_269:
        /*0610*/ 	.word	index@(_ZN7cutlass13device_kernelIN5flash11enable_sm90INS1_16FlashAttnFwdSm90INS1_25CollectiveMainloopFwdSm90ILi2EN4cute5tupleIJNS5_1CILi1EEES8_S8_EEENS6_IJNS7_ILi128EEENS7_ILi96EEENS7_ILi64EEEEEELi256ENS_10bfloat16_tEfNS_4arch4Sm90ELb0ELb1ELb1ELb1ELb0ELb1ELb0ELb1ELb0ELb0ELb0ELb0EEENS1_21CollectiveEpilogueFwdINS6_IJSA_NS7_ILi256EEESB_EEES9_SE_SG_Li256ELb1ELb0ELb0ELb0EEENS1_36VarlenDynamicPersistentTileSchedulerILi128ELi96ELi256ELi32ELb0ELb0ELb1ELb1ELb0ELb1EEEEEEEEEvNT_6ParamsE)
        /*0614*/ 	.word	0x00000000


	//----- nvinfo : EIATTR_MIN_STACK_SIZE
	.align		4
.L_270:
        /*0618*/ 	.byte	0x04, 0x12
        /*061a*/ 	.short	(.L_272 - .L_271)
	.align		4
.L_271:
        /*061c*/ 	.word	index@(_ZN7cutlass13device_kernelIN5flash11enable_sm90INS1_16FlashAttnFwdSm90INS1_25CollectiveMainloopFwdSm90ILi2EN4cute5tupleIJNS5_1CILi1EEES8_S8_EEENS6_IJNS7_ILi128EEENS7_ILi96EEENS7_ILi64EEEEEELi256ENS_10bfloat16_tEfNS_4arch4Sm90ELb0ELb1ELb1ELb1ELb0ELb0ELb1ELb1ELb0ELb0ELb0ELb0EEENS1_21CollectiveEpilogueFwdINS6_IJSA_NS7_ILi256EEESB_EEES9_SE_SG_Li256ELb1ELb0ELb0ELb0EEENS1_36VarlenDynamicPersistentTileSchedulerILi128ELi96ELi256ELi32ELb0ELb0ELb1ELb1ELb0ELb1EEEEEEEEEvNT_6ParamsE)
        /*0620*/ 	.word	0x00000000


	//----- nvinfo : EIATTR_MIN_STACK_SIZE
	.align		4
.L_272:
        /*0624*/ 	.byte	0x04, 0x12
        /*0626*/ 	.short	(.L_274 - .L_273)
	.align		4
.L_273:
        /*0628*/ 	.word	index@(_ZN7cutlass13device_kernelIN5flash11enable_sm90INS1_16FlashAttnFwdSm90INS1_25CollectiveMainloopFwdSm90ILi2EN4cute5tupleIJNS5_1CILi1EEES8_S8_EEENS6_IJNS7_ILi128EEENS7_ILi96EEENS7_ILi64EEEEEELi256ENS_10bfloat16_tEfNS_4arch4Sm90ELb0ELb1ELb1ELb1ELb0ELb1ELb1ELb1ELb0ELb0ELb0ELb0EEENS1_21CollectiveEpilogueFwdINS6_IJSA_NS7_ILi256EEESB_EEES9_SE_SG_Li256ELb1ELb0ELb0ELb0EEENS1_36VarlenDynamicPersistentTileSchedulerILi128ELi96ELi256ELi32ELb0ELb0ELb1ELb1ELb0ELb1EEEEEEEEEvNT_6ParamsE)
        /*062c*/ 	.word	0x00000000


	//----- nvinfo : EIATTR_MIN_STACK_SIZE
	.align		4
.L_274:
        /*0630*/ 	.byte	0x04, 0x12
        /*0632*/ 	.short	(.L_276 - .L_275)
	.align		4
.L_275:
        /*0634*/ 	.word	index@(_ZN7cutlass13device_kernelIN5flash11enable_sm90INS1_16FlashAttnFwdSm90INS1_25CollectiveMainloopFwdSm90ILi2EN4cute5tupleIJNS5_1CILi1EEES8_S8_EEENS6_IJNS7_ILi128EEENS7_ILi96EEENS7_ILi64EEEEEELi256ENS_10bfloat16_tEfNS_4arch4Sm90ELb1ELb0ELb1ELb0ELb0ELb0ELb0ELb1ELb0ELb0ELb0ELb0EEENS1_21CollectiveEpilogueFwdINS6_IJSA_NS7_ILi256EEESB_EEES9_SE_SG_Li256ELb0ELb0ELb0ELb0EEENS1_30DynamicPersistentTileSchedulerILi256ELi32ELb0ELb0ELb1EEEEEEEEEvNT_6ParamsE)
        /*0638*/ 	.word	0x00000000


	//----- nvinfo : EIATTR_MIN_STACK_SIZE
	.align		4
.L_276:
        /*063c*/ 	.byte	0x04, 0x12
        /*063e*/ 	.short	(.L_278 - .L_277)
	.align		4
.L_277:
        /*0640*/ 	.word	index@(_ZN7cutlass13device_kernelIN5flash11enable_sm90INS1_16FlashAttnFwdSm90INS1_25CollectiveMainloopFwdSm90ILi2EN4cute5tupleIJNS5_1CILi1EEES8_S8_EEENS6_IJNS7_ILi128EEENS7_ILi96EEENS7_ILi64EEEEEELi256ENS_10bfloat16_tEfNS_4arch4Sm90ELb1ELb0ELb1ELb0ELb0ELb0ELb1ELb1ELb0ELb0ELb0ELb0EEENS1_21CollectiveEpilogueFwdINS6_IJSA_NS7_ILi256EEESB_EEES9_SE_SG_Li256ELb0ELb0ELb0ELb0EEENS1_30DynamicPersistentTileSchedulerILi256ELi32ELb0ELb0ELb1EEEEEEEEEvNT_6ParamsE)
        /*0644*/ 	.word	0x00000000


	//----- nvinfo : EIATTR_MIN_STACK_SIZE
	.align		4
.L_278:
        /*0648*/ 	.byte	0x04, 0x12
        /*064a*/ 	.short	(.L_280 - .L_279)
	.align		4
.L_279:
        /*064c*/ 	.word	index@(_ZN7cutlass13device_kernelIN5flash11enable_sm90INS1_16FlashAttnFwdSm90INS1_25CollectiveMainloopFwdSm90ILi2EN4cute5tupleIJNS5_1CILi1EEES8_S8_EEENS6_IJNS7_ILi128EEENS7_ILi96EEENS7_ILi64EEEEEELi256ENS_10bfloat16_tEfNS_4arch4Sm90ELb1ELb0ELb1ELb1ELb0ELb0ELb0ELb1ELb0ELb0ELb0ELb0EEENS1_21CollectiveEpilogueFwdINS6_IJSA_NS7_ILi256EEESB_EEES9_SE_SG_Li256ELb1ELb0ELb0ELb0EEENS1_36VarlenDynamicPersistentTileSchedulerILi128ELi96ELi256ELi32ELb0ELb0ELb1ELb1ELb1ELb1EEEEEEEEEvNT_6ParamsE)
        /*0650*/ 	.word	0x00000000


	//----- nvinfo : EIATTR_MIN_STACK_SIZE
	.align		4
.L_280:
        /*0654*/ 	.byte	0x04, 0x12
        /*0656*/ 	.short	(.L_282 - .L_281)
	.align		4
.L_281:
        /*0658*/ 	.word	index@(_ZN7cutlass13device_kernelIN5flash11enable_sm90INS1_16FlashAttnFwdSm90INS1_25CollectiveMainloopFwdSm90ILi2EN4cute5tupleIJNS5_1CILi1EEES8_S8_EEENS6_IJNS7_ILi128EEENS7_ILi96EEENS7_ILi64EEEEEELi256ENS_10bfloat16_tEfNS_4arch4Sm90ELb1ELb0ELb1ELb1ELb0ELb1ELb0ELb1ELb0ELb0ELb0ELb0EEENS1_21CollectiveEpilogueFwdINS6_IJSA_NS7_ILi256EEESB_EEES9_SE_SG_Li256ELb1ELb0ELb0ELb0EEENS1_36VarlenDynamicPersistentTileSchedulerILi128ELi96ELi256ELi32ELb0ELb0ELb1ELb1ELb1ELb1EEEEEEEEEvNT_6ParamsE)
        /*065c*/ 	.word	0x00000000


	//----- nvinfo : EIATTR_MIN_STACK_SIZE
	.align		4
.L_282:
        /*0660*/ 	.byte	0x04, 0x12
        /*0662*/ 	.short	(.L_284 - .L_283)
	.align		4
.L_283:
        /*0664*/ 	.word	index@(_ZN7cutlass13device_kernelIN5flash11enable_sm90INS1_16FlashAttnFwdSm90INS1_25CollectiveMainloopFwdSm90ILi2EN4cute5tupleIJNS5_1CILi1EEES8_S8_EEENS6_IJNS7_ILi128EEENS7_ILi96EEENS7_ILi64EEEEEELi256ENS_10bfloat16_tEfNS_4arch4Sm90ELb1ELb0ELb1ELb1ELb0ELb0ELb1ELb1ELb0ELb0ELb0ELb0EEENS1_21CollectiveEpilogueFwdINS6_IJSA_NS7_ILi256EEESB_EEES9_SE_SG_Li256ELb1ELb0ELb0ELb0EEENS1_36VarlenDynamicPersistentTileSchedulerILi128ELi96ELi256ELi32ELb0ELb0ELb1ELb1ELb1ELb1EEEEEEEEEvNT_6ParamsE)
        /*0668*/ 	.word	0x00000000


	//----- nvinfo : EIATTR_MIN_STACK_SIZE
	.align		4
.L_284:
        /*066c*/ 	.byte	0x04, 0x12
        /*066e*/ 	.short	(.L_286 - .L_285)
	.align		4
.L_285:
        /*0670*/ 	.word	index@(_ZN7cutlass13device_kernelIN5flash11enable_sm90INS1_16FlashAttnFwdSm90INS1_25CollectiveMainloopFwdSm90ILi2EN4cute5tupleIJNS5_1CILi1EEES8_S8_EEENS6_IJNS7_ILi128EEENS7_ILi96EEENS7_ILi64EEEEEELi256ENS_10bfloat16_tEfNS_4arch4Sm90ELb1ELb0ELb1ELb1ELb0ELb1ELb1ELb1ELb0ELb0ELb0ELb0EEENS1_21CollectiveEpilogueFwdINS6_IJSA_NS7_ILi256EEESB_EEES9_SE_SG_Li256ELb1ELb0ELb0ELb0EEENS1_36VarlenDynamicPersistentTileSchedulerILi128ELi96ELi256ELi32ELb0ELb0ELb1ELb1ELb1ELb1EEEEEEEEEvNT_6ParamsE)
        /*0674*/ 	.word	0x00000000
.L_286:


//--------------------- .nv.compat                --------------------------
	.section	.nv.compat,"",@"SHT_CUDA_COMPAT_INFO"
	.align	4
        /*0000*/ 	.byte	0x02, 0x09, 0x01, 0x00, 0x02, 0x02, 0x01, 0x00, 0x02, 0x05, 0x05, 0x00, 0x03, 0x07, 0x01, 0x01
        /*0010*/ 	.byte	0x02, 0x03, 0x00, 0x00, 0x02, 0x06, 0x01, 0x00, 0x04, 0x0b, 0x08, 0x00, 0x00, 0x00, 0x00, 0x00
        /*0020*/ 	.byte	0x00, 0x00, 0x00, 0x00


//--------------------- .nv.info._ZN7cutlass13device_kernelIN5flash11enable_sm90INS1_16FlashAttnFwdSm90INS1_25CollectiveMainloopFwdSm90ILi2EN4cute5tupleIJNS5_1CILi1EEES8_S8_EEENS6_IJNS7_ILi128EEESA_NS7_ILi192EEEEEELi128ENS_10bfloat16_tEfNS_4arch4Sm90ELb0ELb0ELb1ELb0ELb0ELb0ELb0ELb1ELb1ELb0ELb0ELb0EEENS1_21CollectiveEpilogueFwdINS6_IJSA_SA_SA_EEES9_SD_SF_Li256ELb0ELb0ELb0ELb0EEENS1_29StaticPersistentTileSchedulerILb0EEEEEEEEEvNT_6ParamsE --------------------------
	.section	.nv.info._ZN7cutlass13device_kernelIN5flash11enable_sm90INS1_16FlashAttnFwdSm90INS1_25CollectiveMainloopFwdSm90ILi2EN4cute5tupleIJNS5_1CILi1EEES8_S8_EEENS6_IJNS7_ILi128EEESA_NS7_ILi192EEEEEELi128ENS_10bfloat16_tEfNS_4arch4Sm90ELb0ELb0ELb1ELb0ELb0ELb0ELb0ELb1ELb1ELb0ELb0ELb0EEENS1_21CollectiveEpilogueFwdINS6_IJSA_SA_SA_EEES9_SD_SF_Li256ELb0ELb0ELb0ELb0EEENS1_29StaticPersistentTileSchedulerILb0EEEEEEEEEvNT_6ParamsE,"",@"SHT_CUDA_INFO"
	.sectionflags	@""
	.align	4


	//----- nvinfo : EIATTR_CUDA_API_VERSION
	.align		4
        /*0000*/ 	.byte	0x04, 0x37
        /*0002*/ 	.short	(.L_288 - .L_287)
.L_287:
        /*0004*/ 	.word	0x00000082


	//----- nvinfo : EIATTR_KPARAM_INFO
	.align		4
.L_288:
        /*0008*/ 	.byte	0x04, 0x17
        /*000a*/ 	.short	(.L_290 - .L_289)
.L_289:
        /*000c*/ 	.word	0x00000000
        /*0010*/ 	.short	0x0000
        /*0012*/ 	.short	0x0000
        /*0014*/ 	.byte	0x00, 0xf0, 0x01, 0x2e


	//----- nvinfo : EIATTR_SPARSE_MMA_MASK
	.align		4
.L_290:
        /*0018*/ 	.byte	0x03, 0x50
        /*001a*/ 	.short	0x0000


	//----- nvinfo : EIATTR_MAXREG_COUNT
	.align		4
        /*001c*/ 	.byte	0x03, 0x1b
        /*001e*/ 	.short	0x00a8


	//----- nvinfo : EIATTR_MERCURY_ISA_VERSION
	.align		4
        /*0020*/ 	.byte	0x03, 0x5f
        /*0022*/ 	.short	0x0101


	//----- nvinfo : EIATTR_VRC_CTA_INIT_COUNT
	.align		4
        /*0024*/ 	.byte	0x02, 0x4a
	.zero		1
	.zero		1


	//----- nvinfo : EIATTR_EXIT_INSTR_OFFSETS
	.align		4
        /*0028*/ 	.byte	0x04, 0x1c
        /*002a*/ 	.short	(.L_292 - .L_291)


	//   ....[0]....
.L_291:
        /*002c*/ 	.word	0x00000010


	//----- nvinfo : EIATTR_MAX_THREADS
	.align		4
.L_292:
        /*0030*/ 	.byte	0x04, 0x05
        /*0032*/ 	.short	(.L_294 - .L_293)
.L_293:
        /*0034*/ 	.word	0x00000180
        /*0038*/ 	.word	0x00000001
        /*003c*/ 	.word	0x00000001


	//----- nvinfo : EIATTR_CBANK_PARAM_SIZE
	.align		4
.L_294:
        /*0040*/ 	.byte	0x03, 0x19
        /*0042*/ 	.short	0x0b80


	//----- nvinfo : EIATTR_PARAM_CBANK
	.align		4
        /*0044*/ 	.byte	0x04, 0x0a
        /*0046*/ 	.short	(.L_296 - .L_295)
	.align		4
.L_295:
        /*0048*/ 	.word	index@(.nv.constant0._ZN7cutlass13device_kernelIN5flash11enable_sm90INS1_16FlashAttnFwdSm90INS1_25CollectiveMainloopFwdSm90ILi2EN4cute5tupleIJNS5_1CILi1EEES8_S8_EEENS6_IJNS7_ILi128EEESA_NS7_ILi192EEEEEELi128ENS_10bfloat16_tEfNS_4arch4Sm90ELb0ELb0ELb1ELb0ELb0ELb0ELb0ELb1ELb1ELb0ELb0ELb0EEENS1_21CollectiveEpilogueFwdINS6_IJSA_SA_SA_EEES9_SD_SF_Li256ELb0ELb0ELb0ELb0EEENS1_29StaticPersistentTileSchedulerILb0EEEEEEEEEvNT_6ParamsE)
        /*004c*/ 	.short	0x0380
        /*004e*/ 	.short	0x0b80


	//----- nvinfo : EIATTR_SW_WAR
	.align		4
.L_296:
        /*0050*/ 	.byte	0x04, 0x36
        /*0052*/ 	.short	(.L_298 - .L_297)
.L_297:
        /*0054*/ 	.word	0x00000008
.L_298:


//--------------------- .nv.info._ZN7cutlass13device_kernelIN5flash11enable_sm90INS1_16FlashAttnFwdSm90INS1_25CollectiveMainloopFwdSm90ILi2EN4cute5tupleIJNS5_1CILi2EEENS7_ILi1EEES9_EEENS6_IJNS7_ILi128EEESB_NS7_ILi192EEEEEELi128ENS_10bfloat16_tEfNS_4arch4Sm90ELb0ELb0ELb1ELb0ELb0ELb0ELb0ELb1ELb1ELb0ELb0ELb0EEENS1_21CollectiveEpilogueFwdINS6_IJSB_SB_SB_EEESA_SE_SG_Li256ELb0ELb0ELb0ELb0EEENS1_29StaticPersistentTileSchedulerILb0EEEEEEEEEvNT_6ParamsE --------------------------
	.section	.nv.info._ZN7cutlass13device_kernelIN5flash11enable_sm90INS1_16FlashAttnFwdSm90INS1_25CollectiveMainloopFwdSm90ILi2EN4cute5tupleIJNS5_1CILi2EEENS7_ILi1EEES9_EEENS6_IJNS7_ILi128EEESB_NS7_ILi192EEEEEELi128ENS_10bfloat16_tEfNS_4arch4Sm90ELb0ELb0ELb1ELb0ELb0ELb0ELb0ELb1ELb1ELb0ELb0ELb0EEENS1_21CollectiveEpilogueFwdINS6_IJSB_SB_SB_EEESA_SE_SG_Li256ELb0ELb0ELb0ELb0EEENS1_29StaticPersistentTileSchedulerILb0EEEEEEEEEvNT_6ParamsE,"",@"SHT_CUDA_INFO"
	.sectionflags	@""
	.align	4


	//----- nvinfo : EIATTR_CUDA_API_VERSION
	.align		4
        /*0000*/ 	.byte	0x04, 0x37
        /*0002*/ 	.short	(.L_300 - .L_299)
.L_299:
        /*0004*/ 	.word	0x00000082


	//----- nvinfo : EIATTR_KPARAM_INFO
	.align		4
.L_300:
        /*0008*/ 	.byte	0x04, 0x17
        /*000a*/ 	.short	(.L_302 - .L_301)
.L_301:
        /*000c*/ 	.word	0x00000000
        /*0010*/ 	.short	0x0000
        /*0012*/ 	.short	0x0000
        /*0014*/ 	.byte	0x00, 0xf0, 0x01, 0x2e


	//----- nvinfo : EIATTR_SPARSE_MMA_MASK
	.align		4
.L_302:
        /*0018*/ 	.byte	0x03, 0x50
        /*001a*/ 	.short	0x0000


	//----- nvinfo : EIATTR_MAXREG_COUNT
	.align		4
        /*001c*/ 	.byte	0x03, 0x1b
        /*001e*/ 	.short	0x00a8


	//----- nvinfo : EIATTR_MERCURY_ISA_VERSION
	.align		4
        /*0020*/ 	.byte	0x03, 0x5f
        /*0022*/ 	.short	0x0101


	//----- nvinfo : EIATTR_VRC_CTA_INIT_COUNT
	.align		4
        /*0024*/ 	.byte	0x02, 0x4a
	.zero		1
	.zero		1


	//----- nvinfo : EIATTR_EXIT_INSTR_OFFSETS
	.align		4
        /*0028*/ 	.byte	0x04, 0x1c
        /*002a*/ 	.short	(.L_304 - .L_303)


	//   ....[0]....
.L_303:
        /*002c*/ 	.word	0x00000010


	//----- nvinfo : EIATTR_MAX_THREADS
	.align		4
.L_304:
        /*0030*/ 	.byte	0x04, 0x05
        /*0032*/ 	.short	(.L_306 - .L_305)
.L_305:
        /*0034*/ 	.word	0x00000180
        /*0038*/ 	.word	0x00000001
        /*003c*/ 	.word	0x00000001


	//----- nvinfo : EIATTR_CBANK_PARAM_SIZE
	.align		4
.L_306:
        /*0040*/ 	.byte	0x03, 0x19
        /*0042*/ 	.short	0x0b80


	//----- nvinfo : EIATTR_PARAM_CBANK
	.align		4
        /*0044*/ 	.byte	0x04, 0x0a
        /*0046*/ 	.short	(.L_308 - .L_307)
	.align		4
.L_307:
        /*0048*/ 	.word	index@(.nv.constant0._ZN7cutlass13device_kernelIN5flash11enable_sm90INS1_16FlashAttnFwdSm90INS1_25CollectiveMainloopFwdSm90ILi2EN4cute5tupleIJNS5_1CILi2EEENS7_ILi1EEES9_EEENS6_IJNS7_ILi128EEESB_NS7_ILi192EEEEEELi128ENS_10bfloat16_tEfNS_4arch4Sm90ELb0ELb0ELb1ELb0ELb0ELb0ELb0ELb1ELb1ELb0ELb0ELb0EEENS1_21CollectiveEpilogueFwdINS6_IJSB_SB_SB_EEESA_SE_SG_Li256ELb0ELb0ELb0ELb0EEENS1_29StaticPersistentTileSchedulerILb0EEEEEEEEEvNT_6ParamsE)
        /*004c*/ 	.short	0x0380
        /*004e*/ 	.short	0x0b80


	//----- nvinfo : EIATTR_SW_WAR
	.align		4
.L_308:
        /*0050*/ 	.byte	0x04, 0x36
        /*0052*/ 	.short	(.L_310 - .L_309)
.L_309:
        /*0054*/ 	.word	0x00000008
.L_310:


//--------------------- .nv.info._ZN7cutlass13device_kernelIN5flash11enable_sm90INS1_16FlashAttnFwdSm90INS1_25CollectiveMainloopFwdSm90ILi2EN4cute5tupleIJNS5_1CILi1EEES8_S8_EEENS6_IJNS7_ILi128EEESA_NS7_ILi192EEEEEELi128ENS_10bfloat16_tEfNS_4arch4Sm90ELb0ELb0ELb1ELb1ELb0ELb0ELb0ELb1ELb1ELb0ELb0ELb0EEENS1_21CollectiveEpilogueFwdINS6_IJSA_SA_SA_EEES9_SD_SF_Li256ELb1ELb0ELb0ELb0EEENS1_36VarlenDynamicPersistentTileSchedulerILi128ELi128ELi256ELi32ELb0ELb0ELb1ELb0ELb1ELb1EEEEEEEEEvNT_6ParamsE --------------------------
	.section	.nv.info._ZN7cutlass13device_kernelIN5flash11enable_sm90INS1_16FlashAttnFwdSm90INS1_25CollectiveMainloopFwdSm90ILi2EN4cute5tupleIJNS5_1CILi1EEES8_S8_EEENS6_IJNS7_ILi128EEESA_NS7_ILi192EEEEEELi128ENS_10bfloat16_tEfNS_4arch4Sm90ELb0ELb0ELb1ELb1ELb0ELb0ELb0ELb1ELb1ELb0ELb0ELb0EEENS1_21CollectiveEpilogueFwdINS6_IJSA_SA_SA_EEES9_SD_SF_Li256ELb1ELb0ELb0ELb0EEENS1_36VarlenDynamicPersistentTileSchedulerILi128ELi128ELi256ELi32ELb0ELb0ELb1ELb0ELb1ELb1EEEEEEEEEvNT_6ParamsE,"",@"SHT_CUDA_INFO"
	.sectionflags	@""
	.align	4


	//----- nvinfo : EIATTR_CUDA_API_VERSION
	.align		4
        /*0000*/ 	.byte	0x04, 0x37
        /*0002*/ 	.short	(.L_312 - .L_311)
.L_311:
        /*0004*/ 	.word	0x00000082


	//----- nvinfo : EIATTR_KPARAM_INFO
	.align		4
.L_312:
        /*0008*/ 	.byte	0x04, 0x17
        /*000a*/ 	.short	(.L_314 - .L_313)
.L_313:
        /*000c*/ 	.word	0x00000000
        /*0010*/ 	.short	0x0000
        /*0012*/ 	.short	0x0000
        /*0014*/ 	.byte	0x00, 0xf0, 0x01, 0x28


	//----- nvinfo : EIATTR_SPARSE_MMA_MASK
	.align		4
.L_314:
        /*0018*/ 	.byte	0x03, 0x50
        /*001a*/ 	.short	0x0000


	//----- nvinfo : EIATTR_MAXREG_COUNT
	.align		4
        /*001c*/ 	.byte	0x03, 0x1b
        /*001e*/ 	.short	0x00a8


	//----- nvinfo : EIATTR_MERCURY_ISA_VERSION
	.align		4
        /*0020*/ 	.byte	0x03, 0x5f
        /*0022*/ 	.short	0x0101


	//----- nvinfo : EIATTR_VRC_CTA_INIT_COUNT
	.align		4
        /*0024*/ 	.byte	0x02, 0x4a
	.zero		1
	.zero		1


	//----- nvinfo : EIATTR_EXIT_INSTR_OFFSETS
	.align		4
        /*0028*/ 	.byte	0x04, 0x1c
        /*002a*/ 	.short	(.L_316 - .L_315)


	//   ....[0]....
.L_315:
        /*002c*/ 	.word	0x00000010


	//----- nvinfo : EIATTR_MAX_THREADS
	.align		4
.L_316:
        /*0030*/ 	.byte	0x04, 0x05
        /*0032*/ 	.short	(.L_318 - .L_317)
.L_317:
        /*0034*/ 	.word	0x00000180
        /*0038*/ 	.word	0x00000001
        /*003c*/ 	.word	0x00000001


	//----- nvinfo : EIATTR_CBANK_PARAM_SIZE
	.align		4
.L_318:
        /*0040*/ 	.byte	0x03, 0x19
        /*0042*/ 	.short	0x0a00


	//----- nvinfo : EIATTR_PARAM_CBANK
	.align		4
        /*0044*/ 	.byte	0x04, 0x0a
        /*0046*/ 	.short	(.L_320 - .L_319)
	.align		4
.L_319:
        /*0048*/ 	.word	index@(.nv.constant0._ZN7cutlass13device_kernelIN5flash11enable_sm90INS1_16FlashAttnFwdSm90INS1_25CollectiveMainloopFwdSm90ILi2EN4cute5tupleIJNS5_1CILi1EEES8_S8_EEENS6_IJNS7_ILi128EEESA_NS7_ILi192EEEEEELi128ENS_10bfloat16_tEfNS_4arch4Sm90ELb0ELb0ELb1ELb1ELb0ELb0ELb0ELb1ELb1ELb0ELb0ELb0EEENS1_21CollectiveEpilogueFwdINS6_IJSA_SA_SA_EEES9_SD_SF_Li256ELb1ELb0ELb0ELb0EEENS1_36VarlenDynamicPersistentTileSchedulerILi128ELi128ELi256ELi32ELb0ELb0ELb1ELb0ELb1ELb1EEEEEEEEEvNT_6ParamsE)
        /*004c*/ 	.short	0x0380
        /*004e*/ 	.short	0x0a00


	//----- nvinfo : EIATTR_SW_WAR
	.align		4
.L_320:
        /*0050*/ 	.byte	0x04, 0x36
        /*0052*/ 	.short	(.L_322 - .L_321)
.L_321:
        /*0054*/ 	.word	0x00000008
.L_322:


//--------------------- .nv.info._ZN7cutlass13device_kernelIN5flash11enable_sm90INS1_16FlashAttnFwdSm90INS1_25CollectiveMainloopFwdSm90ILi2EN4cute5tupleIJNS5_1CILi1EEES8_S8_EEENS6_IJNS7_ILi128EEESA_NS7_ILi192EEEEEELi128ENS_10bfloat16_tEfNS_4arch4Sm90ELb0ELb0ELb1ELb1ELb0ELb1ELb0ELb1ELb1ELb0ELb0ELb0EEENS1_21CollectiveEpilogueFwdINS6_IJSA_SA_SA_EEES9_SD_SF_Li256ELb1ELb0ELb0ELb0EEENS1_36VarlenDynamicPersistentTileSchedulerILi128ELi128ELi256ELi32ELb0ELb0ELb1ELb0ELb1ELb1EEEEEEEEEvNT_6ParamsE --------------------------
	.section	.nv.info._ZN7cutlass13device_kernelIN5flash11enable_sm90INS1_16FlashAttnFwdSm90INS1_25CollectiveMainloopFwdSm90ILi2EN4cute5tupleIJNS5_1CILi1EEES8_S8_EEENS6_IJNS7_ILi128EEESA_NS7_ILi192EEEEEELi128ENS_10bfloat16_tEfNS_4arch4Sm90ELb0ELb0ELb1ELb1ELb0ELb1ELb0ELb1ELb1ELb0ELb0ELb0EEENS1_21CollectiveEpilogueFwdINS6_IJSA_SA_SA_EEES9_SD_SF_Li256ELb1ELb0ELb0ELb0EEENS1_36VarlenDynamicPersistentTileSchedulerILi128ELi128ELi256ELi32ELb0ELb0ELb1ELb0ELb1ELb1EEEEEEEEEvNT_6ParamsE,"",@"SHT_CUDA_INFO"
	.sectionflags	@""
	.align	4


	//----- nvinfo : EIATTR_CUDA_API_VERSION
	.align		4
        /*0000*/ 	.byte	0x04, 0x37
        /*0002*/ 	.short	(.L_324 - .L_323)
.L_323:
        /*0004*/ 	.word	0x00000082


	//----- nvinfo : EIATTR_KPARAM_INFO
	.align		4
.L_324:
        /*0008*/ 	.byte	0x04, 0x17
        /*000a*/ 	.short	(.L_326 - .L_325)
.L_325:
        /*000c*/ 	.word	0x00000000
        /*0010*/ 	.short	0x0000
        /*0012*/ 	.short	0x0000
        /*0014*/ 	.byte	0x00, 0xf0, 0x01, 0x28


	//----- nvinfo : EIATTR_SPARSE_MMA_MASK
	.align		4
.L_326:
        /*0018*/ 	.byte	0x03, 0x50
        /*001a*/ 	.short	0x0000


	//----- nvinfo : EIATTR_MAXREG_COUNT
	.align		4
        /*001c*/ 	.byte	0x03, 0x1b
        /*001e*/ 	.short	0x00a8


	//----- nvinfo : EIATTR_MERCURY_ISA_VERSION
	.align		4
        /*0020*/ 	.byte	0x03, 0x5f
        /*0022*/ 	.short	0x0101


	//----- nvinfo : EIATTR_VRC_CTA_INIT_COUNT
	.align		4
        /*0024*/ 	.byte	0x02, 0x4a
	.zero		1
	.zero		1


	//----- nvinfo : EIATTR_EXIT_INSTR_OFFSETS
	.align		4
        /*0028*/ 	.byte	0x04, 0x1c
        /*002a*/ 	.short	(.L_328 - .L_327)


	//   ....[0]....
.L_327:
        /*002c*/ 	.word	0x00000010


	//----- nvinfo : EIATTR_MAX_THREADS
	.align		4
.L_328:
        /*0030*/ 	.byte	0x04, 0x05
        /*0032*/ 	.short	(.L_330 - .L_329)
.L_329:
        /*0034*/ 	.word	0x00000180
        /*0038*/ 	.word	0x00000001
        /*003c*/ 	.word	0x00000001


	//----- nvinfo : EIATTR_CBANK_PARAM_SIZE
	.align		4
.L_330:
        /*0040*/ 	.byte	0x03, 0x19
        /*0042*/ 	.short	0x0a00


	//----- nvinfo : EIATTR_PARAM_CBANK
	.align		4
        /*0044*/ 	.byte	0x04, 0x0a
        /*0046*/ 	.short	(.L_332 - .L_331)
	.align		4
.L_331:
        /*0048*/ 	.word	index@(.nv.constant0._ZN7cutlass13device_kernelIN5flash11enable_sm90INS1_16FlashAttnFwdSm90INS1_25CollectiveMainloopFwdSm90ILi2EN4cute5tupleIJNS5_1CILi1EEES8_S8_EEENS6_IJNS7_ILi128EEESA_NS7_ILi192EEEEEELi128ENS_10bfloat16_tEfNS_4arch4Sm90ELb0ELb0ELb1ELb1ELb0ELb1ELb0ELb1ELb1ELb0ELb0ELb0EEENS1_21CollectiveEpilogueFwdINS6_IJSA_SA_SA_EEES9_SD_SF_Li256ELb1ELb0ELb0ELb0EEENS1_36VarlenDynamicPersistentTileSchedulerILi128ELi128ELi256ELi32ELb0ELb0ELb1ELb0ELb1ELb1EEEEEEEEEvNT_6ParamsE)
        /*004c*/ 	.short	0x0380
        /*004e*/ 	.short	0x0a00


	//----- nvinfo : EIATTR_SW_WAR
	.align		4
.L_332:
        /*0050*/ 	.byte	0x04, 0x36
        /*0052*/ 	.short	(.L_334 - .L_333)
.L_333:
        /*0054*/ 	.word	0x00000008
.L_334:


//--------------------- .nv.info._ZN7cutlass13device_kernelIN5flash11enable_sm90INS1_16FlashAttnFwdSm90INS1_25CollectiveMainloopFwdSm90ILi2EN4cute5tupleIJNS5_1CILi1EEES8_S8_EEENS6_IJNS7_ILi128EEENS7_ILi96EEENS7_ILi192EEEEEELi128ENS_10bfloat16_tEfNS_4arch4Sm90ELb0ELb1ELb1ELb0ELb0ELb0ELb0ELb1ELb1ELb0ELb0ELb0EEENS1_21CollectiveEpilogueFwdINS6_IJSA_SA_SB_EEES9_SE_SG_Li256ELb0ELb0ELb0ELb0EEENS1_30DynamicPersistentTileSchedulerILi256ELi32ELb0ELb0ELb1EEEEEEEEEvNT_6ParamsE --------------------------
	.section	.nv.info._ZN7cutlass13device_kernelIN5flash11enable_sm90INS1_16FlashAttnFwdSm90INS1_25CollectiveMainloopFwdSm90ILi2EN4cute5tupleIJNS5_1CILi1EEES8_S8_EEENS6_IJNS7_ILi128EEENS7_ILi96EEENS7_ILi192EEEEEELi128ENS_10bfloat16_tEfNS_4arch4Sm90ELb0ELb1ELb1ELb0ELb0ELb0ELb0ELb1ELb1ELb0ELb0ELb0EEENS1_21CollectiveEpilogueFwdINS6_IJSA_SA_SB_EEES9_SE_SG_Li256ELb0ELb0ELb0ELb0EEENS1_30DynamicPersistentTileSchedulerILi256ELi32ELb0ELb0ELb1EEEEEEEEEvNT_6ParamsE,"",@"SHT_CUDA_INFO"
	.sectionflags	@""
	.align	4


	//----- nvinfo : EIATTR_CUDA_API_VERSION
	.align		4
        /*0000*/ 	.byte	0x04, 0x37
        /*0002*/ 	.short	(.L_336 - .L_335)
.L_335:
        /*0004*/ 	.word	0x00000082


	//----- nvinfo : EIATTR_KPARAM_INFO
	.align		4
.L_336:
        /*0008*/ 	.byte	0x04, 0x17
        /*000a*/ 	.short	(.L_338 - .L_337)
.L_337:
        /*000c*/ 	.word	0x00000000
        /*0010*/ 	.short	0x0000
        /*0012*/ 	.short	0x0000
        /*0014*/ 	.byte	0x00, 0xf0, 0x01, 0x2e


	//----- nvinfo : EIATTR_SPARSE_MMA_MASK
	.align		4
.L_338:
        /*0018*/ 	.byte	0x03, 0x50
        /*001a*/ 	.short	0x0000


	//----- nvinfo : EIATTR_MAXREG_COUNT
	.align		4
        /*001c*/ 	.byte	0x03, 0x1b
        /*001e*/ 	.short	0x00a8


	//----- nvinfo : EIATTR_MERCURY_ISA_VERSION
	.align		4
        /*0020*/ 	.byte	0x03, 0x5f
        /*0022*/ 	.short	0x0101


	//----- nvinfo : EIATTR_VRC_CTA_INIT_COUNT
	.align		4
        /*0024*/ 	.byte	0x02, 0x4a
	.zero		1
	.zero		1


	//----- nvinfo : EIATTR_EXIT_INSTR_OFFSETS
	.align		4
        /*0028*/ 	.byte	0x04, 0x1c
        /*002a*/ 	.short	(.L_340 - .L_339)


	//   ....[0]....
.L_339:
        /*002c*/ 	.word	0x00000010


	//----- nvinfo : EIATTR_MAX_THREADS
	.align		4
.L_340:
        /*0030*/ 	.byte	0x04, 0x05
        /*0032*/ 	.short	(.L_342 - .L_341)
.L_341:
        /*0034*/ 	.word	0x00000180
        /*0038*/ 	.word	0x00000001
        /*003c*/ 	.word	0x00000001


	//----- nvinfo : EIATTR_CBANK_PARAM_SIZE
	.align		4
.L_342:
        /*0040*/ 	.byte	0x03, 0x19
        /*0042*/ 	.short	0x0b80


	//----- nvinfo : EIATTR_PARAM_CBANK
	.align		4
        /*0044*/ 	.byte	0x04, 0x0a
        /*0046*/ 	.short	(.L_344 - .L_343)
	.align		4
.L_343:
        /*0048*/ 	.word	index@(.nv.constant0._ZN7cutlass13device_kernelIN5flash11enable_sm90INS1_16FlashAttnFwdSm90INS1_25CollectiveMainloopFwdSm90ILi2EN4cute5tupleIJNS5_1CILi1EEES8_S8_EEENS6_IJNS7_ILi128EEENS7_ILi96EEENS7_ILi192EEEEEELi128ENS_10bfloat16_tEfNS_4arch4Sm90ELb0ELb1ELb1ELb0ELb0ELb0ELb0ELb1ELb1ELb0ELb0ELb0EEENS1_21CollectiveEpilogueFwdINS6_IJSA_SA_SB_EEES9_SE_SG_Li256ELb0ELb0ELb0ELb0EEENS1_30DynamicPersistentTileSchedulerILi256ELi32ELb0ELb0ELb1EEEEEEEEEvNT_6ParamsE)
        /*004c*/ 	.short	0x0380
        /*004e*/ 	.short	0x0b80


	//----- nvinfo : EIATTR_SW_WAR
	.align		4
.L_344:
        /*0050*/ 	.byte	0x04, 0x36
        /*0052*/ 	.short	(.L_346 - .L_345)
.L_345:
        /*0054*/ 	.word	0x00000008
.L_346:


//--------------------- .nv.info._ZN7cutlass13device_kernelIN5flash11enable_sm90INS1_16FlashAttnFwdSm90INS1_25CollectiveMainloopFwdSm90ILi2EN4cute5tupleIJNS5_1CILi1EEES8_S8_EEENS6_IJNS7_ILi128EEENS7_ILi96EEENS7_ILi192EEEEEELi128ENS_10bfloat16_tEfNS_4arch4Sm90ELb0ELb1ELb1ELb1ELb0ELb0ELb0ELb1ELb1ELb0ELb0ELb0EEENS1_21CollectiveEpilogueFwdINS6_IJSA_SA_SB_EEES9_SE_SG_Li256ELb1ELb0ELb0ELb0EEENS1_36VarlenDynamicPersistentTileSchedulerILi128ELi96ELi256ELi32ELb0ELb0ELb1ELb1ELb0ELb1EEEEEEEEEvNT_6ParamsE --------------------------
	.section	.nv.info._ZN7cutlass13device_kernelIN5flash11enable_sm90INS1_16FlashAttnFwdSm90INS1_25CollectiveMainloopFwdSm90ILi2EN4cute5tupleIJNS5_1CILi1EEES8_S8_EEENS6_IJNS7_ILi128EEENS7_ILi96EEENS7_ILi192EEEEEELi128ENS_10bfloat16_tEfNS_4arch4Sm90ELb0ELb1ELb1ELb1ELb0ELb0ELb0ELb1ELb1ELb0ELb0ELb0EEENS1_21CollectiveEpilogueFwdINS6_IJSA_SA_SB_EEES9_SE_SG_Li256ELb1ELb0ELb0ELb0EEENS1_36VarlenDynamicPersistentTileSchedulerILi128ELi96ELi256ELi32ELb0ELb0ELb1ELb1ELb0ELb1EEEEEEEEEvNT_6ParamsE,"",@"SHT_CUDA_INFO"
	.sectionflags	@""
	.align	4


	//----- nvinfo : EIATTR_CUDA_API_VERSION
	.align		4
        /*0000*/ 	.byte	0x04, 0x37
        /*0002*/ 	.short	(.L_348 - .L_347)
.L_347:
        /*0004*/ 	.word	0x00000082


	//----- nvinfo : EIATTR_KPARAM_INFO
	.align		4
.L_348:
        /*0008*/ 	.byte	0x04, 0x17
        /*000a*/ 	.short	(.L_350 - .L_349)
.L_349:
        /*000c*/ 	.word	0x00000000
        /*0010*/ 	.short	0x0000
        /*0012*/ 	.short	0x0000
        /*0014*/ 	.byte	0x00, 0xf0, 0x01, 0x28


	//----- nvinfo : EIATTR_SPARSE_MMA_MASK
	.align		4
.L_350:
        /*0018*/ 	.byte	0x03, 0x50
        /*001a*/ 	.short	0x0000


	//----- nvinfo : EIATTR_MAXREG_COUNT
	.align		4
        /*001c*/ 	.byte	0x03, 0x1b
        /*001e*/ 	.short	0x00a8


	//----- nvinfo : EIATTR_MERCURY_ISA_VERSION
	.align		4
        /*0020*/ 	.byte	0x03, 0x5f
        /*0022*/ 	.short	0x0101


	//----- nvinfo : EIATTR_VRC_CTA_INIT_COUNT
	.align		4
        /*0024*/ 	.byte	0x02, 0x4a
	.zero		1
	.zero		1


	//----- nvinfo : EIATTR_EXIT_INSTR_OFFSETS
	.align		4
        /*0028*/ 	.byte	0x04, 0x1c
        /*002a*/ 	.short	(.L_352 - .L_351)


	//   ....[0]....
.L_351:
        /*002c*/ 	.word	0x00000010


	//----- nvinfo : EIATTR_MAX_THREADS
	.align		4
.L_352:
        /*0030*/ 	.byte	0x04, 0x05
        /*0032*/ 	.short	(.L_354 - .L_353)
.L_353:
        /*0034*/ 	.word	0x00000180
        /*0038*/ 	.word	0x00000001
        /*003c*/ 	.word	0x00000001


	//----- nvinfo : EIATTR_CBANK_PARAM_SIZE
	.align		4
.L_354:
        /*0040*/ 	.byte	0x03, 0x19
        /*0042*/ 	.short	0x0a00


	//----- nvinfo : EIATTR_PARAM_CBANK
	.align		4
        /*0044*/ 	.byte	0x04, 0x0a
        /*0046*/ 	.short	(.L_356 - .L_355)
	.align		4
.L_355:
        /*0048*/ 	.word	index@(.nv.constant0._ZN7cutlass13device_kernelIN5flash11enable_sm90INS1_16FlashAttnFwdSm90INS1_25CollectiveMainloopFwdSm90ILi2EN4cute5tupleIJNS5_1CILi1EEES8_S8_EEENS6_IJNS7_ILi128EEENS7_ILi96EEENS7_ILi192EEEEEELi128ENS_10bfloat16_tEfNS_4arch4Sm90ELb0ELb1ELb1ELb1ELb0ELb0ELb0ELb1ELb1ELb0ELb0ELb0EEENS1_21CollectiveEpilogueFwdINS6_IJSA_SA_SB_EEES9_SE_SG_Li256ELb1ELb0ELb0ELb0EEENS1_36VarlenDynamicPersistentTileSchedulerILi128ELi96ELi256ELi32ELb0ELb0ELb1ELb1ELb0ELb1EEEEEEEEEvNT_6ParamsE)
        /*004c*/ 	.short	0x0380
        /*004e*/ 	.short	0x0a00


	//----- nvinfo : EIATTR_SW_WAR
	.align		4
.L_356:
        /*0050*/ 	.byte	0x04, 0x36
        /*0052*/ 	.short	(.L_358 - .L_357)
.L_357:
        /*0054*/ 	.word	0x00000008
.L_358:


//--------------------- .nv.info._ZN7cutlass13device_kernelIN5flash11enable_sm90INS1_16FlashAttnFwdSm90INS1_25CollectiveMainloopFwdSm90ILi2EN4cute5tupleIJNS5_1CILi1EEES8_S8_EEENS6_IJNS7_ILi128EEENS7_ILi96EEENS7_ILi192EEEEEELi128ENS_10bfloat16_tEfNS_4arch4Sm90ELb0ELb1ELb1ELb1ELb0ELb1ELb0ELb1ELb1ELb0ELb0ELb0EEENS1_21CollectiveEpilogueFwdINS6_IJSA_SA_SB_EEES9_SE_SG_Li256ELb1ELb0ELb0ELb0EEENS1_36VarlenDynamicPersistentTileSchedulerILi128ELi96ELi256ELi32ELb0ELb0ELb1ELb1ELb0ELb1EEEEEEEEEvNT_6ParamsE --------------------------
	.section	.nv.info._ZN7cutlass13device_kernelIN5flash11enable_sm90INS1_16FlashAttnFwdSm90INS1_25CollectiveMainloopFwdSm90ILi2EN4cute5tupleIJNS5_1CILi1EEES8_S8_EEENS6_IJNS7_ILi128EEENS7_ILi96EEENS7_ILi192EEEEEELi128ENS_10bfloat16_tEfNS_4arch4Sm90ELb0ELb1ELb1ELb1ELb0ELb1ELb0ELb1ELb1ELb0ELb0ELb0EEENS1_21CollectiveEpilogueFwdINS6_IJSA_SA_SB_EEES9_SE_SG_Li256ELb1ELb0ELb0ELb0EEENS1_36VarlenDynamicPersistentTileSchedulerILi128ELi96ELi256ELi32ELb0ELb0ELb1ELb1ELb0ELb1EEEEEEEEEvNT_6ParamsE,"",@"SHT_CUDA_INFO"
	.sectionflags	@""
	.align	4


	//----- nvinfo : EIATTR_CUDA_API_VERSION
	.align		4
        /*0000*/ 	.byte	0x04, 0x37
        /*0002*/ 	.short	(.L_360 - .L_359)
.L_359:
        /*0004*/ 	.word	0x00000082


	//----- nvinfo : EIATTR_KPARAM_INFO
	.align		4
.L_360:
        /*0008*/ 	.byte	0x04, 0x17
        /*000a*/ 	.short	(.L_362 - .L_361)
.L_361:
        /*000c*/ 	.word	0x00000000
        /*0010*/ 	.short	0x0000
        /*0012*/ 	.short	0x0000
        /*0014*/ 	.byte	0x00, 0xf0, 0x01, 0x28


	//----- nvinfo : EIATTR_SPARSE_MMA_MASK
	.align		4
.L_362:
        /*0018*/ 	.byte	0x03, 0x50
        /*001a*/ 	.short	0x0000


	//----- nvinfo : EIATTR_MAXREG_COUNT
	.align		4
        /*001c*/ 	.byte	0x03, 0x1b
        /*001e*/ 	.short	0x00a8


	//----- nvinfo : EIATTR_MERCURY_ISA_VERSION
	.align		4
        /*0020*/ 	.byte	0x03, 0x5f
        /*0022*/ 	.short	0x0101


	//----- nvinfo : EIATTR_VRC_CTA_INIT_COUNT
	.align		4
        /*0024*/ 	.byte	0x02, 0x4a
	.zero		1
	.zero		1


	//----- nvinfo : EIATTR_EXIT_INSTR_OFFSETS
	.align		4
        /*0028*/ 	.byte	0x04, 0x1c
        /*002a*/ 	.short	(.L_364 - .L_363)


	//   ....[0]....
.L_363:
        /*002c*/ 	.word	0x00000010


	//----- nvinfo : EIATTR_MAX_THREADS
	.align		4
.L_364:
        /*0030*/ 	.byte	0x04, 0x05
        /*0032*/ 	.short	(.L_366 - .L_365)
.L_365:
        /*0034*/ 	.word	0x00000180
        /*0038*/ 	.word	0x00000001
        /*003c*/ 	.word	0x00000001


	//----- nvinfo : EIATTR_CBANK_PARAM_SIZE
	.align		4
.L_366:
        /*0040*/ 	.byte	0x03, 0x19
        /*0042*/ 	.short	0x0a00


	//----- nvinfo : EIATTR_PARAM_CBANK
	.align		4
        /*0044*/ 	.byte	0x04, 0x0a
        /*0046*/ 	.short	(.L_368 - .L_367)
	.align		4
.L_367:
        /*0048*/ 	.word	index@(.nv.constant0._ZN7cutlass13device_kernelIN5flash11enable_sm90INS1_16FlashAttnFwdSm90INS1_25CollectiveMainloopFwdSm90ILi2EN4cute5tupleIJNS5_1CILi1EEES8_S8_EEENS6_IJNS7_ILi128EEENS7_ILi96EEENS7_ILi192EEEEEELi128ENS_10bfloat16_tEfNS_4arch4Sm90ELb0ELb1ELb1ELb1ELb0ELb1ELb0ELb1ELb1ELb0ELb0ELb0EEENS1_21CollectiveEpilogueFwdINS6_IJSA_SA_SB_EEES9_SE_SG_Li256ELb1ELb0ELb0ELb0EEENS1_36VarlenDynamicPersistentTileSchedulerILi128ELi96ELi256ELi32ELb0ELb0ELb1ELb1ELb0ELb1EEEEEEEEEvNT_6ParamsE)
        /*004c*/ 	.short	0x0380
        /*004e*/ 	.short	0x0a00


	//----- nvinfo : EIATTR_SW_WAR
	.align		4
.L_368:
        /*0050*/ 	.byte	0x04, 0x36
        /*0052*/ 	.short	(.L_370 - .L_369)
.L_369:
        /*0054*/ 	.word	0x00000008
.L_370:


//--------------------- .nv.info._ZN7cutlass13device_kernelIN5flash11enable_sm90INS1_16FlashAttnFwdSm90INS1_25CollectiveMainloopFwdSm90ILi2EN4cute5tupleIJNS5_1CILi1EEES8_S8_EEENS6_IJNS7_ILi128EEESA_NS7_ILi192EEEEEELi128ENS_10bfloat16_tEfNS_4arch4Sm90ELb1ELb0ELb1ELb0ELb0ELb0ELb0ELb1ELb1ELb0ELb0ELb0EEENS1_21CollectiveEpilogueFwdINS6_IJSA_SA_SA_EEES9_SD_SF_Li256ELb0ELb0ELb0ELb0EEENS1_30DynamicPersistentTileSchedulerILi256ELi32ELb0ELb0ELb1EEEEEEEEEvNT_6ParamsE --------------------------
	.section	.nv.info._ZN7cutlass13device_kernelIN5flash11enable_sm90INS1_16FlashAttnFwdSm90INS1_25CollectiveMainloopFwdSm90ILi2EN4cute5tupleIJNS5_1CILi1EEES8_S8_EEENS6_IJNS7_ILi128EEESA_NS7_ILi192EEEEEELi128ENS_10bfloat16_tEfNS_4arch4Sm90ELb1ELb0ELb1ELb0ELb0ELb0ELb0ELb1ELb1ELb0ELb0ELb0EEENS1_21CollectiveEpilogueFwdINS6_IJSA_SA_SA_EEES9_SD_SF_Li256ELb0ELb0ELb0ELb0EEENS1_30DynamicPersistentTileSchedulerILi256ELi32ELb0ELb0ELb1EEEEEEEEEvNT_6ParamsE,"",@"SHT_CUDA_INFO"
	.sectionflags	@""
	.align	4


	//----- nvinfo : EIATTR_CUDA_API_VERSION
	.align		4
        /*0000*/ 	.byte	0x04, 0x37
        /*0002*/ 	.short	(.L_372 - .L_371)
.L_371:
        /*0004*/ 	.word	0x00000082


	//----- nvinfo : EIATTR_KPARAM_INFO
	.align		4
.L_372:
        /*0008*/ 	.byte	0x04, 0x17
        /*000a*/ 	.short	(.L_374 - .L_373)
.L_373:
        /*000c*/ 	.word	0x00000000
        /*0010*/ 	.short	0x0000
        /*0012*/ 	.short	0x0000
        /*0014*/ 	.byte	0x00, 0xf0, 0x01, 0x2e


	//----- nvinfo : EIATTR_SPARSE_MMA_MASK
	.align		4
.L_374:
        /*0018*/ 	.byte	0x03, 0x50
        /*001a*/ 	.short	0x0000


	//----- nvinfo : EIATTR_MAXREG_COUNT
	.align		4
        /*001c*/ 	.byte	0x03, 0x1b
        /*001e*/ 	.short	0x00a8


	//----- nvinfo : EIATTR_MERCURY_ISA_VERSION
	.align		4
        /*0020*/ 	.byte	0x03, 0x5f
        /*0022*/ 	.short	0x0101


	//----- nvinfo : EIATTR_VRC_CTA_INIT_COUNT
	.align		4
        /*0024*/ 	.byte	0x02, 0x4a
	.zero		1
	.zero		1


	//----- nvinfo : EIATTR_EXIT_INSTR_OFFSETS
	.align		4
        /*0028*/ 	.byte	0x04, 0x1c
        /*002a*/ 	.short	(.L_376 - .L_375)


	//   ....[0]....
.L_375:
        /*002c*/ 	.word	0x00000010


	//----- nvinfo : EIATTR_MAX_THREADS
	.align		4
.L_376:
        /*0030*/ 	.byte	0x04, 0x05
        /*0032*/ 	.short	(.L_378 - .L_377)
.L_377:
        /*0034*/ 	.word	0x00000180
        /*0038*/ 	.word	0x00000001
        /*003c*/ 	.word	0x00000001


	//----- nvinfo : EIATTR_CBANK_PARAM_SIZE
	.align		4
.L_378:
        /*0040*/ 	.byte	0x03, 0x19
        /*0042*/ 	.short	0x0b80


	//----- nvinfo : EIATTR_PARAM_CBANK
	.align		4
        /*0044*/ 	.byte	0x04, 0x0a
        /*0046*/ 	.short	(.L_380 - .L_379)
	.align		4
.L_379:
        /*0048*/ 	.word	index@(.nv.constant0._ZN7cutlass13device_kernelIN5flash11enable_sm90INS1_16FlashAttnFwdSm90INS1_25CollectiveMainloopFwdSm90ILi2EN4cute5tupleIJNS5_1CILi1EEES8_S8_EEENS6_IJNS7_ILi128EEESA_NS7_ILi192EEEEEELi128ENS_10bfloat16_tEfNS_4arch4Sm90ELb1ELb0ELb1ELb0ELb0ELb0ELb0ELb1ELb1ELb0ELb0ELb0EEENS1_21CollectiveEpilogueFwdINS6_IJSA_SA_SA_EEES9_SD_SF_Li256ELb0ELb0ELb0ELb0EEENS1_30DynamicPersistentTileSchedulerILi256ELi32ELb0ELb0ELb1EEEEEEEEEvNT_6ParamsE)
        /*004c*/ 	.short	0x0380
        /*004e*/ 	.short	0x0b80


	//----- nvinfo : EIATTR_SW_WAR
	.align		4
.L_380:
        /*0050*/ 	.byte	0x04, 0x36
        /*0052*/ 	.short	(.L_382 - .L_381)
.L_381:
        /*0054*/ 	.word	0x00000008
.L_382:


//--------------------- .nv.info._ZN7cutlass13device_kernelIN5flash11enable_sm90INS1_16FlashAttnFwdSm90INS1_25CollectiveMainloopFwdSm90ILi2EN4cute5tupleIJNS5_1CILi1EEES8_S8_EEENS6_IJNS7_ILi128EEESA_NS7_ILi192EEEEEELi128ENS_10bfloat16_tEfNS_4arch4Sm90ELb1ELb0ELb1ELb1ELb0ELb0ELb0ELb1ELb1ELb0ELb0ELb0EEENS1_21CollectiveEpilogueFwdINS6_IJSA_SA_SA_EEES9_SD_SF_Li256ELb1ELb0ELb0ELb0EEENS1_36VarlenDynamicPersistentTileSchedulerILi128ELi128ELi256ELi32ELb0ELb0ELb1ELb1ELb1ELb1EEEEEEEEEvNT_6ParamsE --------------------------
	.section	.nv.info._ZN7cutlass13device_kernelIN5flash11enable_sm90INS1_16FlashAttnFwdSm90INS1_25CollectiveMainloopFwdSm90ILi2EN4cute5tupleIJNS5_1CILi1EEES8_S8_EEENS6_IJNS7_ILi128EEESA_NS7_ILi192EEEEEELi128ENS_10bfloat16_tEfNS_4arch4Sm90ELb1ELb0ELb1ELb1ELb0ELb0ELb0ELb1ELb1ELb0ELb0ELb0EEENS1_21CollectiveEpilogueFwdINS6_IJSA_SA_SA_EEES9_SD_SF_Li256ELb1ELb0ELb0ELb0EEENS1_36VarlenDynamicPersistentTileSchedulerILi128ELi128ELi256ELi32ELb0ELb0ELb1ELb1ELb1ELb1EEEEEEEEEvNT_6ParamsE,"",@"SHT_CUDA_INFO"
	.sectionflags	@""
	.align	4


	//----- nvinfo : EIATTR_CUDA_API_VERSION
	.align		4
        /*0000*/ 	.byte	0x04, 0x37
        /*0002*/ 	.short	(.L_384 - .L_383)
.L_383:
        /*0004*/ 	.word	0x00000082


	//----- nvinfo : EIATTR_KPARAM_INFO
	.align		4
.L_384:
        /*0008*/ 	.byte	0x04, 0x17
        /*000a*/ 	.short	(.L_386 - .L_385)
.L_385:
        /*000c*/ 	.word	0x00000000
        /*0010*/ 	.short	0x0000
        /*0012*/ 	.short	0x0000
        /*0014*/ 	.byte	0x00, 0xf0, 0x01, 0x28


	//----- nvinfo : EIATTR_SPARSE_MMA_MASK
	.align		4
.L_386:
        /*0018*/ 	.byte	0x03, 0x50
        /*001a*/ 	.short	0x0000


	//----- nvinfo : EIATTR_MAXREG_COUNT
	.align		4
        /*001c*/ 	.byte	0x03, 0x1b
        /*001e*/ 	.short	0x00a8


	//----- nvinfo : EIATTR_MERCURY_ISA_VERSION
	.align		4
        /*0020*/ 	.byte	0x03, 0x5f
        /*0022*/ 	.short	0x0101


	//----- nvinfo : EIATTR_VRC_CTA_INIT_COUNT
	.align		4
        /*0024*/ 	.byte	0x02, 0x4a
	.zero		1
	.zero		1


	//----- nvinfo : EIATTR_EXIT_INSTR_OFFSETS
	.align		4
        /*0028*/ 	.byte	0x04, 0x1c
        /*002a*/ 	.short	(.L_388 - .L_387)


	//   ....[0]....
.L_387:
        /*002c*/ 	.word	0x00000010


	//----- nvinfo : EIATTR_MAX_THREADS
	.align		4
.L_388:
        /*0030*/ 	.byte	0x04, 0x05
        /*0032*/ 	.short	(.L_390 - .L_389)
.L_389:
        /*0034*/ 	.word	0x00000180
        /*0038*/ 	.word	0x00000001
        /*003c*/ 	.word	0x00000001


	//----- nvinfo : EIATTR_CBANK_PARAM_SIZE
	.align		4
.L_390:
        /*0040*/ 	.byte	0x03, 0x19
        /*0042*/ 	.short	0x0a00


	//----- nvinfo : EIATTR_PARAM_CBANK
	.align		4
        /*0044*/ 	.byte	0x04, 0x0a
        /*0046*/ 	.short	(.L_392 - .L_391)
	.align		4
.L_391:
        /*0048*/ 	.word	index@(.nv.constant0._ZN7cutlass13device_kernelIN5flash11enable_sm90INS1_16FlashAttnFwdSm90INS1_25CollectiveMainloopFwdSm90ILi2EN4cute5tupleIJNS5_1CILi1EEES8_S8_EEENS6_IJNS7_ILi128EEESA_NS7_ILi192EEEEEELi128ENS_10bfloat16_tEfNS_4arch4Sm90ELb1ELb0ELb1ELb1ELb0ELb0ELb0ELb1ELb1ELb0ELb0ELb0EEENS1_21CollectiveEpilogueFwdINS6_IJSA_SA_SA_EEES9_SD_SF_Li256ELb1ELb0ELb0ELb0EEENS1_36VarlenDynamicPersistentTileSchedulerILi128ELi128ELi256ELi32ELb0ELb0ELb1ELb1ELb1ELb1EEEEEEEEEvNT_6ParamsE)
        /*004c*/ 	.short	0x0380
        /*004e*/ 	.short	0x0a00


	//----- nvinfo : EIATTR_SW_WAR
	.align		4
.L_392:
        /*0050*/ 	.byte	0x04, 0x36
        /*0052*/ 	.short	(.L_394 - .L_393)
.L_393:
        /*0054*/ 	.word	0x00000008
.L_394:


//--------------------- .nv.info._ZN7cutlass13device_kernelIN5flash11enable_sm90INS1_16FlashAttnFwdSm90INS1_25CollectiveMainloopFwdSm90ILi2EN4cute5tupleIJNS5_1CILi1EEES8_S8_EEENS6_IJNS7_ILi128EEESA_NS7_ILi192EEEEEELi128ENS_10bfloat16_tEfNS_4arch4Sm90ELb1ELb0ELb1ELb1ELb0ELb1ELb0ELb1ELb1ELb0ELb0ELb0EEENS1_21CollectiveEpilogueFwdINS6_IJSA_SA_SA_EEES9_SD_SF_Li256ELb1ELb0ELb0ELb0EEENS1_36VarlenDynamicPersistentTileSchedulerILi128ELi128ELi256ELi32ELb0ELb0ELb1ELb1ELb1ELb1EEEEEEEEEvNT_6ParamsE --------------------------
	.section	.nv.info._ZN7cutlass13device_kernelIN5flash11enable_sm90INS1_16FlashAttnFwdSm90INS1_25CollectiveMainloopFwdSm90ILi2EN4cute5tupleIJNS5_1CILi1EEES8_S8_EEENS6_IJNS7_ILi128EEESA_NS7_ILi192EEEEEELi128ENS_10bfloat16_tEfNS_4arch4Sm90ELb1ELb0ELb1ELb1ELb0ELb1ELb0ELb1ELb1ELb0ELb0ELb0EEENS1_21CollectiveEpilogueFwdINS6_IJSA_SA_SA_EEES9_SD_SF_Li256ELb1ELb0ELb0ELb0EEENS1_36VarlenDynamicPersistentTileSchedulerILi128ELi128ELi256ELi32ELb0ELb0ELb1ELb1ELb1ELb1EEEEEEEEEvNT_6ParamsE,"",@"SHT_CUDA_INFO"
	.sectionflags	@""
	.align	4


	//----- nvinfo : EIATTR_CUDA_API_VERSION
	.align		4
        /*0000*/ 	.byte	0x04, 0x37
        /*0002*/ 	.short	(.L_396 - .L_395)
.L_395:
        /*0004*/ 	.word	0x00000082


	//----- nvinfo : EIATTR_KPARAM_INFO
	.align		4
.L_396:
        /*0008*/ 	.byte	0x04, 0x17
        /*000a*/ 	.short	(.L_398 - .L_397)
.L_397:
        /*000c*/ 	.word	0x00000000
        /*0010*/ 	.short	0x0000
        /*0012*/ 	.short	0x0000
        /*0014*/ 	.byte	0x00, 0xf0, 0x01, 0x28


	//----- nvinfo : EIATTR_SPARSE_MMA_MASK
	.align		4
.L_398:
        /*0018*/ 	.byte	0x03, 0x50
        /*001a*/ 	.short	0x0000


	//----- nvinfo : EIATTR_MAXREG_COUNT
	.align		4
        /*001c*/ 	.byte	0x03, 0x1b
        /*001e*/ 	.short	0x00a8


	//----- nvinfo : EIATTR_MERCURY_ISA_VERSION
	.align		4
        /*0020*/ 	.byte	0x03, 0x5f
        /*0022*/ 	.short	0x0101


	//----- nvinfo : EIATTR_VRC_CTA_INIT_COUNT
	.align		4
        /*0024*/ 	.byte	0x02, 0x4a
	.zero		1
	.zero		1


	//----- nvinfo : EIATTR_EXIT_INSTR_OFFSETS
	.align		4
        /*0028*/ 	.byte	0x04, 0x1c
        /*002a*/ 	.short	(.L_400 - .L_399)


	//   ....[0]....
.L_399:
        /*002c*/ 	.word	0x00000010


	//----- nvinfo : EIATTR_MAX_THREADS
	.align		4
.L_400:
        /*0030*/ 	.byte	0x04, 0x05
        /*0032*/ 	.short	(.L_402 - .L_401)
.L_401:
        /*0034*/ 	.word	0x00000180
        /*0038*/ 	.word	0x00000001
        /*003c*/ 	.word	0x00000001


	//----- nvinfo : EIATTR_CBANK_PARAM_SIZE
	.align		4
.L_402:
        /*0040*/ 	.byte	0x03, 0x19
        /*0042*/ 	.short	0x0a00


	//----- nvinfo : EIATTR_PARAM_CBANK
	.align		4
        /*0044*/ 	.byte	0x04, 0x0a
        /*0046*/ 	.short	(.L_404 - .L_403)
	.align		4
.L_403:
        /*0048*/ 	.word	index@(.nv.constant0._ZN7cutlass13device_kernelIN5flash11enable_sm90INS1_16FlashAttnFwdSm90INS1_25CollectiveMainloopFwdSm90ILi2EN4cute5tupleIJNS5_1CILi1EEES8_S8_EEENS6_IJNS7_ILi128EEESA_NS7_ILi192EEEEEELi128ENS_10bfloat16_tEfNS_4arch4Sm90ELb1ELb0ELb1ELb1ELb0ELb1ELb0ELb1ELb1ELb0ELb0ELb0EEENS1_21CollectiveEpilogueFwdINS6_IJSA_SA_SA_EEES9_SD_SF_Li256ELb1ELb0ELb0ELb0EEENS1_36VarlenDynamicPersistentTileSchedulerILi128ELi128ELi256ELi32ELb0ELb0ELb1ELb1ELb1ELb1EEEEEEEEEvNT_6ParamsE)
        /*004c*/ 	.short	0x0380
        /*004e*/ 	.short	0x0a00


	//----- nvinfo : EIATTR_SW_WAR
	.align		4
.L_404:
        /*0050*/ 	.byte	0x04, 0x36
        /*0052*/ 	.short	(.L_406 - .L_405)
.L_405:
        /*0054*/ 	.word	0x00000008
.L_406:


//--------------------- .nv.info._ZN7cutlass13device_kernelIN5flash11enable_sm90INS1_16FlashAttnFwdSm90INS1_25CollectiveMainloopFwdSm90ILi2EN4cute5tupleIJNS5_1CILi1EEES8_S8_EEENS6_IJNS7_ILi64EEESA_SA_EEELi512ENS_10bfloat16_tEfNS_4arch4Sm90ELb0ELb0ELb1ELb0ELb0ELb0ELb0ELb0ELb0ELb0ELb0ELb0EEENS1_21CollectiveEpilogueFwdINS6_IJSA_NS7_ILi512EEESA_EEES9_SC_SE_Li256ELb0ELb0ELb0ELb0EEENS1_29StaticPersistentTileSchedulerILb0EEEEEEEEEvNT_6ParamsE --------------------------
	.section	.nv.info._ZN7cutlass13device_kernelIN5flash11enable_sm90INS1_16FlashAttnFwdSm90INS1_25CollectiveMainloopFwdSm90ILi2EN4cute5tupleIJNS5_1CILi1EEES8_S8_EEENS6_IJNS7_ILi64EEESA_SA_EEELi512ENS_10bfloat16_tEfNS_4arch4Sm90ELb0ELb0ELb1ELb0ELb0ELb0ELb0ELb0ELb0ELb0ELb0ELb0EEENS1_21CollectiveEpilogueFwdINS6_IJSA_NS7_ILi512EEESA_EEES9_SC_SE_Li256ELb0ELb0ELb0ELb0EEENS1_29StaticPersistentTileSchedulerILb0EEEEEEEEEvNT_6ParamsE,"",@"SHT_CUDA_INFO"
	.sectionflags	@""
	.align	4


	//----- nvinfo : EIATTR_CUDA_API_VERSION
	.align		4
        /*0000*/ 	.byte	0x04, 0x37
        /*0002*/ 	.short	(.L_408 - .L_407)
.L_407:
        /*0004*/ 	.word	0x00000082


	//----- nvinfo : EIATTR_KPARAM_INFO
	.align		4
.L_408:
        /*0008*/ 	.byte	0x04, 0x17
        /*000a*/ 	.short	(.L_410 - .L_409)
.L_409:
        /*000c*/ 	.word	0x00000000
        /*0010*/ 	.short	0x0000
        /*0012*/ 	.short	0x0000
        /*0014*/ 	.byte	0x00, 0xf0, 0x01, 0x2e


	//----- nvinfo : EIATTR_SPARSE_MMA_MASK
	.align		4
.L_410:
        /*0018*/ 	.byte	0x03, 0x50
        /*001a*/ 	.short	0x0000


	//----- nvinfo : EIATTR_MAXREG_COUNT
	.align		4
        /*001c*/ 	.byte	0x03, 0x1b
        /*001e*/ 	.short	0x00a8


	//----- nvinfo : EIATTR_MERCURY_ISA_VERSION
	.align		4
        /*0020*/ 	.byte	0x03, 0x5f
        /*0022*/ 	.short	0x0101


	//----- nvinfo : EIATTR_VRC_CTA_INIT_COUNT
	.align		4
        /*0024*/ 	.byte	0x02, 0x4a
	.zero		1
	.zero		1


	//----- nvinfo : EIATTR_EXIT_INSTR_OFFSETS
	.align		4
        /*0028*/ 	.byte	0x04, 0x1c
        /*002a*/ 	.short	(.L_412 - .L_411)


	//   ....[0]....
.L_411:
        /*002c*/ 	.word	0x00000010


	//----- nvinfo : EIATTR_MAX_THREADS
	.align		4
.L_412:
        /*0030*/ 	.byte	0x04, 0x05
        /*0032*/ 	.short	(.L_414 - .L_413)
.L_413:
        /*0034*/ 	.word	0x00000180
        /*0038*/ 	.word	0x00000001
        /*003c*/ 	.word	0x00000001


	//----- nvinfo : EIATTR_CBANK_PARAM_SIZE
	.align		4
.L_414:
        /*0040*/ 	.byte	0x03, 0x19
        /*0042*/ 	.short	0x0b80


	//----- nvinfo : EIATTR_PARAM_CBANK
	.align		4
        /*0044*/ 	.byte	0x04, 0x0a
        /*0046*/ 	.short	(.L_416 - .L_415)
	.align		4
.L_415:
        /*0048*/ 	.word	index@(.nv.constant0._ZN7cutlass13device_kernelIN5flash11enable_sm90INS1_16FlashAttnFwdSm90INS1_25CollectiveMainloopFwdSm90ILi2EN4cute5tupleIJNS5_1CILi1EEES8_S8_EEENS6_IJNS7_ILi64EEESA_SA_EEELi512ENS_10bfloat16_tEfNS_4arch4Sm90ELb0ELb0ELb1ELb0ELb0ELb0ELb0ELb0ELb0ELb0ELb0ELb0EEENS1_21CollectiveEpilogueFwdINS6_IJSA_NS7_ILi512EEESA_EEES9_SC_SE_Li256ELb0ELb0ELb0ELb0EEENS1_29StaticPersistentTileSchedulerILb0EEEEEEEEEvNT_6ParamsE)
        /*004c*/ 	.short	0x0380
        /*004e*/ 	.short	0x0b80


	//----- nvinfo : EIATTR_SW_WAR
	.align		4
.L_416:
        /*0050*/ 	.byte	0x04, 0x36
        /*0052*/ 	.short	(.L_418 - .L_417)
.L_417:
        /*0054*/ 	.word	0x00000008
.L_418:


//--------------------- .nv.info._ZN7cutlass13device_kernelIN5flash11enable_sm90INS1_16FlashAttnFwdSm90INS1_25CollectiveMainloopFwdSm90ILi2EN4cute5tupleIJNS5_1CILi1EEES8_S8_EEENS6_IJNS7_ILi64EEESA_SA_EEELi512ENS_10bfloat16_tEfNS_4arch4Sm90ELb0ELb0ELb1ELb0ELb0ELb0ELb1ELb0ELb0ELb0ELb0ELb0EEENS1_21CollectiveEpilogueFwdINS6_IJSA_NS7_ILi512EEESA_EEES9_SC_SE_Li256ELb0ELb0ELb0ELb0EEENS1_29StaticPersistentTileSchedulerILb0EEEEEEEEEvNT_6ParamsE --------------------------
	.section	.nv.info._ZN7cutlass13device_kernelIN5flash11enable_sm90INS1_16FlashAttnFwdSm90INS1_25CollectiveMainloopFwdSm90ILi2EN4cute5tupleIJNS5_1CILi1EEES8_S8_EEENS6_IJNS7_ILi64EEESA_SA_EEELi512ENS_10bfloat16_tEfNS_4arch4Sm90ELb0ELb0ELb1ELb0ELb0ELb0ELb1ELb0ELb0ELb0ELb0ELb0EEENS1_21CollectiveEpilogueFwdINS6_IJSA_NS7_ILi512EEESA_EEES9_SC_SE_Li256ELb0ELb0ELb0ELb0EEENS1_29StaticPersistentTileSchedulerILb0EEEEEEEEEvNT_6ParamsE,"",@"SHT_CUDA_INFO"
	.sectionflags	@""
	.align	4


	//----- nvinfo : EIATTR_CUDA_API_VERSION
	.align		4
        /*0000*/ 	.byte	0x04, 0x37
        /*0002*/ 	.short	(.L_420 - .L_419)
.L_419:
        /*0004*/ 	.word	0x00000082


	//----- nvinfo : EIATTR_KPARAM_INFO
	.align		4
.L_420:
        /*0008*/ 	.byte	0x04, 0x17
        /*000a*/ 	.short	(.L_422 - .L_421)
.L_421:
        /*000c*/ 	.word	0x00000000
        /*0010*/ 	.short	0x0000
        /*0012*/ 	.short	0x0000
        /*0014*/ 	.byte	0x00, 0xf0, 0x01, 0x32


	//----- nvinfo : EIATTR_SPARSE_MMA_MASK
	.align		4
.L_422:
        /*0018*/ 	.byte	0x03, 0x50
        /*001a*/ 	.short	0x0000


	//----- nvinfo : EIATTR_MAXREG_COUNT
	.align		4
        /*001c*/ 	.byte	0x03, 0x1b
        /*001e*/ 	.short	0x00a8


	//----- nvinfo : EIATTR_MERCURY_ISA_VERSION
	.align		4
        /*0020*/ 	.byte	0x03, 0x5f
        /*0022*/ 	.short	0x0101


	//----- nvinfo : EIATTR_VRC_CTA_INIT_COUNT
	.align		4
        /*0024*/ 	.byte	0x02, 0x4a
	.zero		1
	.zero		1


	//----- nvinfo : EIATTR_EXIT_INSTR_OFFSETS
	.align		4
        /*0028*/ 	.byte	0x04, 0x1c
        /*002a*/ 	.short	(.L_424 - .L_423)


	//   ....[0]....
.L_423:
        /*002c*/ 	.word	0x00000010


	//----- nvinfo : EIATTR_MAX_THREADS
	.align		4
.L_424:
        /*0030*/ 	.byte	0x04, 0x05
        /*0032*/ 	.short	(.L_426 - .L_425)
.L_425:
        /*0034*/ 	.word	0x00000180
        /*0038*/ 	.word	0x00000001
        /*003c*/ 	.word	0x00000001


	//----- nvinfo : EIATTR_CBANK_PARAM_SIZE
	.align		4
.L_426:
        /*0040*/ 	.byte	0x03, 0x19
        /*0042*/ 	.short	0x0c80


	//----- nvinfo : EIATTR_PARAM_CBANK
	.align		4
        /*0044*/ 	.byte	0x04, 0x0a
        /*0046*/ 	.short	(.L_428 - .L_427)
	.align		4
.L_427:
        /*0048*/ 	.word	index@(.nv.constant0._ZN7cutlass13device_kernelIN5flash11enable_sm90INS1_16FlashAttnFwdSm90INS1_25CollectiveMainloopFwdSm90ILi2EN4cute5tupleIJNS5_1CILi1EEES8_S8_EEENS6_IJNS7_ILi64EEESA_SA_EEELi512ENS_10bfloat16_tEfNS_4arch4Sm90ELb0ELb0ELb1ELb0ELb0ELb0ELb1ELb0ELb0ELb0ELb0ELb0EEENS1_21CollectiveEpilogueFwdINS6_IJSA_NS7_ILi512EEESA_EEES9_SC_SE_Li256ELb0ELb0ELb0ELb0EEENS1_29StaticPersistentTileSchedulerILb0EEEEEEEEEvNT_6ParamsE)
        /*004c*/ 	.short	0x0380
        /*004e*/ 	.short	0x0c80


	//----- nvinfo : EIATTR_SW_WAR
	.align		4
.L_428:
        /*0050*/ 	.byte	0x04, 0x36
        /*0052*/ 	.short	(.L_430 - .L_429)
.L_429:
        /*0054*/ 	.word	0x00000008
.L_430:


//--------------------- .nv.info._ZN7cutlass13device_kernelIN5flash11enable_sm90INS1_16FlashAttnFwdSm90INS1_25CollectiveMainloopFwdSm90ILi2EN4cute5tupleIJNS5_1CILi1EEES8_S8_EEENS6_IJNS7_ILi64EEESA_SA_EEELi512ENS_10bfloat16_tEfNS_4arch4Sm90ELb0ELb0ELb1ELb1ELb0ELb0ELb0ELb0ELb0ELb0ELb0ELb0EEENS1_21CollectiveEpilogueFwdINS6_IJSA_NS7_ILi512EEESA_EEES9_SC_SE_Li256ELb1ELb0ELb0ELb0EEENS1_36VarlenDynamicPersistentTileSchedulerILi64ELi64ELi256ELi32ELb0ELb0ELb1ELb0ELb1ELb1EEEEEEEEEvNT_6ParamsE --------------------------
	.section	.nv.info._ZN7cutlass13device_kernelIN5flash11enable_sm90INS1_16FlashAttnFwdSm90INS1_25CollectiveMainloopFwdSm90ILi2EN4cute5tupleIJNS5_1CILi1EEES8_S8_EEENS6_IJNS7_ILi64EEESA_SA_EEELi512ENS_10bfloat16_tEfNS_4arch4Sm90ELb0ELb0ELb1ELb1ELb0ELb0ELb0ELb0ELb0ELb0ELb0ELb0EEENS1_21CollectiveEpilogueFwdINS6_IJSA_NS7_ILi512EEESA_EEES9_SC_SE_Li256ELb1ELb0ELb0ELb0EEENS1_36VarlenDynamicPersistentTileSchedulerILi64ELi64ELi256ELi32ELb0ELb0ELb1ELb0ELb1ELb1EEEEEEEEEvNT_6ParamsE,"",@"SHT_CUDA_INFO"
	.sectionflags	@""
	.align	4


	//----- nvinfo : EIATTR_CUDA_API_VERSION
	.align		4
        /*0000*/ 	.byte	0x04, 0x37
        /*0002*/ 	.short	(.L_432 - .L_431)
.L_431:
        /*0004*/ 	.word	0x00000082


	//----- nvinfo : EIATTR_KPARAM_INFO
	.align		4
.L_432:
        /*0008*/ 	.byte	0x04, 0x17
        /*000a*/ 	.short	(.L_434 - .L_433)
.L_433:
        /*000c*/ 	.word	0x00000000
        /*0010*/ 	.short	0x0000
        /*0012*/ 	.short	0x0000
        /*0014*/ 	.byte	0x00, 0xf0, 0x01, 0x28


	//----- nvinfo : EIATTR_SPARSE_MMA_MASK
	.align		4
.L_434:
        /*0018*/ 	.byte	0x03, 0x50
        /*001a*/ 	.short	0x0000


	//----- nvinfo : EIATTR_MAXREG_COUNT
	.align		4
        /*001c*/ 	.byte	0x03, 0x1b
        /*001e*/ 	.short	0x00a8


	//----- nvinfo : EIATTR_MERCURY_ISA_VERSION
	.align		4
        /*0020*/ 	.byte	0x03, 0x5f
        /*0022*/ 	.short	0x0101


	//----- nvinfo : EIATTR_VRC_CTA_INIT_COUNT
	.align		4
        /*0024*/ 	.byte	0x02, 0x4a
	.zero		1
	.zero		1


	//----- nvinfo : EIATTR_EXIT_INSTR_OFFSETS
	.align		4
        /*0028*/ 	.byte	0x04, 0x1c
        /*002a*/ 	.short	(.L_436 - .L_435)


	//   ....[0]....
.L_435:
        /*002c*/ 	.word	0x00000010


	//----- nvinfo : EIATTR_MAX_THREADS
	.align		4
.L_436:
        /*0030*/ 	.byte	0x04, 0x05
        /*0032*/ 	.short	(.L_438 - .L_437)
.L_437:
        /*0034*/ 	.word	0x00000180
        /*0038*/ 	.word	0x00000001
        /*003c*/ 	.word	0x00000001


	//----- nvinfo : EIATTR_CBANK_PARAM_SIZE
	.align		4
.L_438:
        /*0040*/ 	.byte	0x03, 0x19
        /*0042*/ 	.short	0x0a00


	//----- nvinfo : EIATTR_PARAM_CBANK
	.align		4
        /*0044*/ 	.byte	0x04, 0x0a
        /*0046*/ 	.short	(.L_440 - .L_439)
	.align		4
.L_439:
        /*0048*/ 	.word	index@(.nv.constant0._ZN7cutlass13device_kernelIN5flash11enable_sm90INS1_16FlashAttnFwdSm90INS1_25CollectiveMainloopFwdSm90ILi2EN4cute5tupleIJNS5_1CILi1EEES8_S8_EEENS6_IJNS7_ILi64EEESA_SA_EEELi512ENS_10bfloat16_tEfNS_4arch4Sm90ELb0ELb0ELb1ELb1ELb0ELb0ELb0ELb0ELb0ELb0ELb0ELb0EEENS1_21CollectiveEpilogueFwdINS6_IJSA_NS7_ILi512EEESA_EEES9_SC_SE_Li256ELb1ELb0ELb0ELb0EEENS1_36VarlenDynamicPersistentTileSchedulerILi64ELi64ELi256ELi32ELb0ELb0ELb1ELb0ELb1ELb1EEEEEEEEEvNT_6ParamsE)
        /*004c*/ 	.short	0x0380
        /*004e*/ 	.short	0x0a00


	//----- nvinfo : EIATTR_SW_WAR
	.align		4
.L_440:
        /*0050*/ 	.byte	0x04, 0x36
        /*0052*/ 	.short	(.L_442 - .L_441)
.L_441:
        /*0054*/ 	.word	0x00000008
.L_442:


//--------------------- .nv.info._ZN7cutlass13device_kernelIN5flash11enable_sm90INS1_16FlashAttnFwdSm90INS1_25CollectiveMainloopFwdSm90ILi2EN4cute5tupleIJNS5_1CILi1EEES8_S8_EEENS6_IJNS7_ILi64EEESA_SA_EEELi512ENS_10bfloat16_tEfNS_4arch4Sm90ELb0ELb0ELb1ELb1ELb0ELb1ELb0ELb0ELb0ELb0ELb0ELb0EEENS1_21CollectiveEpilogueFwdINS6_IJSA_NS7_ILi512EEESA_EEES9_SC_SE_Li256ELb1ELb0ELb0ELb0EEENS1_36VarlenDynamicPersistentTileSchedulerILi64ELi64ELi256ELi32ELb0ELb0ELb1ELb0ELb1ELb1EEEEEEEEEvNT_6ParamsE --------------------------
	.section	.nv.info._ZN7cutlass13device_kernelIN5flash11enable_sm90INS1_16FlashAttnFwdSm90INS1_25CollectiveMainloopFwdSm90ILi2EN4cute5tupleIJNS5_1CILi1EEES8_S8_EEENS6_IJNS7_ILi64EEESA_SA_EEELi512ENS_10bfloat16_tEfNS_4arch4Sm90ELb0ELb0ELb1ELb1ELb0ELb1ELb0ELb0ELb0ELb0ELb0ELb0EEENS1_21CollectiveEpilogueFwdINS6_IJSA_NS7_ILi512EEESA_EEES9_SC_SE_Li256ELb1ELb0ELb0ELb0EEENS1_36VarlenDynamicPersistentTileSchedulerILi64ELi64ELi256ELi32ELb0ELb0ELb1ELb0ELb1ELb1EEEEEEEEEvNT_6ParamsE,"",@"SHT_CUDA_INFO"
	.sectionflags	@""
	.align	4


	//----- nvinfo : EIATTR_CUDA_API_VERSION
	.align		4
        /*0000*/ 	.byte	0x04, 0x37
        /*0002*/ 	.short	(.L_444 - .L_443)
.L_443:
        /*0004*/ 	.word	0x00000082


	//----- nvinfo : EIATTR_KPARAM_INFO
	.align		4
.L_444:
        /*0008*/ 	.byte	0x04, 0x17
        /*000a*/ 	.short	(.L_446 - .L_445)
.L_445:
        /*000c*/ 	.word	0x00000000
        /*0010*/ 	.short	0x0000
        /*0012*/ 	.short	0x0000
        /*0014*/ 	.byte	0x00, 0xf0, 0x01, 0x28


	//----- nvinfo : EIATTR_SPARSE_MMA_MASK
	.align		4
.L_446:
        /*0018*/ 	.byte	0x03, 0x50
        /*001a*/ 	.short	0x0000


	//----- nvinfo : EIATTR_MAXREG_COUNT
	.align		4
        /*001c*/ 	.byte	0x03, 0x1b
        /*001e*/ 	.short	0x00a8


	//----- nvinfo : EIATTR_MERCURY_ISA_VERSION
	.align		4
        /*0020*/ 	.byte	0x03, 0x5f
        /*0022*/ 	.short	0x0101


	//----- nvinfo : EIATTR_VRC_CTA_INIT_COUNT
	.align		4
        /*0024*/ 	.byte	0x02, 0x4a
	.zero		1
	.zero		1


	//----- nvinfo : EIATTR_EXIT_INSTR_OFFSETS
	.align		4
        /*0028*/ 	.byte	0x04, 0x1c
        /*002a*/ 	.short	(.L_448 - .L_447)


	//   ....[0]....
.L_447:
        /*002c*/ 	.word	0x00000010


	//----- nvinfo : EIATTR_MAX_THREADS
	.align		4
.L_448:
        /*0030*/ 	.byte	0x04, 0x05
        /*0032*/ 	.short	(.L_450 - .L_449)
.L_449:
        /*0034*/ 	.word	0x00000180
        /*0038*/ 	.word	0x00000001
        /*003c*/ 	.word	0x00000001


	//----- nvinfo : EIATTR_CBANK_PARAM_SIZE
	.align		4
.L_450:
        /*0040*/ 	.byte	0x03, 0x19
        /*0042*/ 	.short	0x0a00


	//----- nvinfo : EIATTR_PARAM_CBANK
	.align		4
        /*0044*/ 	.byte	0x04, 0x0a
        /*0046*/ 	.short	(.L_452 - .L_451)
	.align		4
.L_451:
        /*0048*/ 	.word	index@(.nv.constant0._ZN7cutlass13device_kernelIN5flash11enable_sm90INS1_16FlashAttnFwdSm90INS1_25CollectiveMainloopFwdSm90ILi2EN4cute5tupleIJNS5_1CILi1EEES8_S8_EEENS6_IJNS7_ILi64EEESA_SA_EEELi512ENS_10bfloat16_tEfNS_4arch4Sm90ELb0ELb0ELb1ELb1ELb0ELb1ELb0ELb0ELb0ELb0ELb0ELb0EEENS1_21CollectiveEpilogueFwdINS6_IJSA_NS7_ILi512EEESA_EEES9_SC_SE_Li256ELb1ELb0ELb0ELb0EEENS1_36VarlenDynamicPersistentTileSchedulerILi64ELi64ELi256ELi32ELb0ELb0ELb1ELb0ELb1ELb1EEEEEEEEEvNT_6ParamsE)
        /*004c*/ 	.short	0x0380
        /*004e*/ 	.short	0x0a00


	//----- nvinfo : EIATTR_SW_WAR
	.align		4
.L_452:
        /*0050*/ 	.byte	0x04, 0x36
        /*0052*/ 	.short	(.L_454 - .L_453)
.L_453:
        /*0054*/ 	.word	0x00000008
.L_454:


//--------------------- .nv.info._ZN7cutlass13device_kernelIN5flash11enable_sm90INS1_16FlashAttnFwdSm90INS1_25CollectiveMainloopFwdSm90ILi2EN4cute5tupleIJNS5_1CILi1EEES8_S8_EEENS6_IJNS7_ILi64EEESA_SA_EEELi512ENS_10bfloat16_tEfNS_4arch4Sm90ELb0ELb0ELb1ELb1ELb0ELb0ELb1ELb0ELb0ELb0ELb0ELb0EEENS1_21CollectiveEpilogueFwdINS6_IJSA_NS7_ILi512EEESA_EEES9_SC_SE_Li256ELb1ELb0ELb0ELb0EEENS1_36VarlenDynamicPersistentTileSchedulerILi64ELi64ELi256ELi32ELb0ELb0ELb1ELb0ELb1ELb1EEEEEEEEEvNT_6ParamsE --------------------------
	.section	.nv.info._ZN7cutlass13device_kernelIN5flash11enable_sm90INS1_16FlashAttnFwdSm90INS1_25CollectiveMainloopFwdSm90ILi2EN4cute5tupleIJNS5_1CILi1EEES8_S8_EEENS6_IJNS7_ILi64EEESA_SA_EEELi512ENS_10bfloat16_tEfNS_4arch4Sm90ELb0ELb0ELb1ELb1ELb0ELb0ELb1ELb0ELb0ELb0ELb0ELb0EEENS1_21CollectiveEpilogueFwdINS6_IJSA_NS7_ILi512EEESA_EEES9_SC_SE_Li256ELb1ELb0ELb0ELb0EEENS1_36VarlenDynamicPersistentTileSchedulerILi64ELi64ELi256ELi32ELb0ELb0ELb1ELb0ELb1ELb1EEEEEEEEEvNT_6ParamsE,"",@"SHT_CUDA_INFO"
	.sectionflags	@""
	.align	4


	//----- nvinfo : EIATTR_CUDA_API_VERSION
	.align		4
        /*0000*/ 	.byte	0x04, 0x37
        /*0002*/ 	.short	(.L_456 - .L_455)
.L_455:
        /*0004*/ 	.word	0x00000082


	//----- nvinfo : EIATTR_KPARAM_INFO
	.align		4
.L_456:
        /*0008*/ 	.byte	0x04, 0x17
        /*000a*/ 	.short	(.L_458 - .L_457)
.L_457:
        /*000c*/ 	.word	0x00000000
        /*0010*/ 	.short	0x0000
        /*0012*/ 	.short	0x0000
        /*0014*/ 	.byte	0x00, 0xf0, 0x01, 0x2c


	//----- nvinfo : EIATTR_SPARSE_MMA_MASK
	.align		4
.L_458:
        /*0018*/ 	.byte	0x03, 0x50
        /*001a*/ 	.short	0x0000


	//----- nvinfo : EIATTR_MAXREG_COUNT
	.align		4
        /*001c*/ 	.byte	0x03, 0x1b
        /*001e*/ 	.short	0x00a8


	//----- nvinfo : EIATTR_MERCURY_ISA_VERSION
	.align		4
        /*0020*/ 	.byte	0x03, 0x5f
        /*0022*/ 	.short	0x0101


	//----- nvinfo : EIATTR_VRC_CTA_INIT_COUNT
	.align		4
        /*0024*/ 	.byte	0x02, 0x4a
	.zero		1
	.zero		1


	//----- nvinfo : EIATTR_EXIT_INSTR_OFFSETS
	.align		4
        /*0028*/ 	.byte	0x04, 0x1c
        /*002a*/ 	.short	(.L_460 - .L_459)


	//   ....[0]....
.L_459:
        /*002c*/ 	.word	0x00000010


	//----- nvinfo : EIATTR_MAX_THREADS
	.align		4
.L_460:
        /*0030*/ 	.byte	0x04, 0x05
        /*0032*/ 	.short	(.L_462 - .L_461)
.L_461:
        /*0034*/ 	.word	0x00000180
        /*0038*/ 	.word	0x00000001
        /*003c*/ 	.word	0x00000001


	//----- nvinfo : EIATTR_CBANK_PARAM_SIZE
	.align		4
.L_462:
        /*0040*/ 	.byte	0x03, 0x19
        /*0042*/ 	.short	0x0b00


	//----- nvinfo : EIATTR_PARAM_CBANK
	.align		4
        /*0044*/ 	.byte	0x04, 0x0a
        /*0046*/ 	.short	(.L_464 - .L_463)
	.align		4
.L_463:
        /*0048*/ 	.word	index@(.nv.constant0._ZN7cutlass13device_kernelIN5flash11enable_sm90INS1_16FlashAttnFwdSm90INS1_25CollectiveMainloopFwdSm90ILi2EN4cute5tupleIJNS5_1CILi1EEES8_S8_EEENS6_IJNS7_ILi64EEESA_SA_EEELi512ENS_10bfloat16_tEfNS_4arch4Sm90ELb0ELb0ELb1ELb1ELb0ELb0ELb1ELb0ELb0ELb0ELb0ELb0EEENS1_21CollectiveEpilogueFwdINS6_IJSA_NS7_ILi512EEESA_EEES9_SC_SE_Li256ELb1ELb0ELb0ELb0EEENS1_36VarlenDynamicPersistentTileSchedulerILi64ELi64ELi256ELi32ELb0ELb0ELb1ELb0ELb1ELb1EEEEEEEEEvNT_6ParamsE)
        /*004c*/ 	.short	0x0380
        /*004e*/ 	.short	0x0b00


	//----- nvinfo : EIATTR_SW_WAR
	.align		4
.L_464:
        /*0050*/ 	.byte	0x04, 0x36
        /*0052*/ 	.short	(.L_466 - .L_465)
.L_465:
        /*0054*/ 	.word	0x00000008
.L_466:


//--------------------- .nv.info._ZN7cutlass13device_kernelIN5flash11enable_sm90INS1_16FlashAttnFwdSm90INS1_25CollectiveMainloopFwdSm90ILi2EN4cute5tupleIJNS5_1CILi1EEES8_S8_EEENS6_IJNS7_ILi64EEESA_SA_EEELi512ENS_10bfloat16_tEfNS_4arch4Sm90ELb0ELb0ELb1ELb1ELb0ELb1ELb1ELb0ELb0ELb0ELb0ELb0EEENS1_21CollectiveEpilogueFwdINS6_IJSA_NS7_ILi512EEESA_EEES9_SC_SE_Li256ELb1ELb0ELb0ELb0EEENS1_36VarlenDynamicPersistentTileSchedulerILi64ELi64ELi256ELi32ELb0ELb0ELb1ELb0ELb1ELb1EEEEEEEEEvNT_6ParamsE --------------------------
	.section	.nv.info._ZN7cutlass13device_kernelIN5flash11enable_sm90INS1_16FlashAttnFwdSm90INS1_25CollectiveMainloopFwdSm90ILi2EN4cute5tupleIJNS5_1CILi1EEES8_S8_EEENS6_IJNS7_ILi64EEESA_SA_EEELi512ENS_10bfloat16_tEfNS_4arch4Sm90ELb0ELb0ELb1ELb1ELb0ELb1ELb1ELb0ELb0ELb0ELb0ELb0EEENS1_21CollectiveEpilogueFwdINS6_IJSA_NS7_ILi512EEESA_EEES9_SC_SE_Li256ELb1ELb0ELb0ELb0EEENS1_36VarlenDynamicPersistentTileSchedulerILi64ELi64ELi256ELi32ELb0ELb0ELb1ELb0ELb1ELb1EEEEEEEEEvNT_6ParamsE,"",@"SHT_CUDA_INFO"
	.sectionflags	@""
	.align	4


	//----- nvinfo : EIATTR_CUDA_API_VERSION
	.align		4
        /*0000*/ 	.byte	0x04, 0x37
        /*0002*/ 	.short	(.L_468 - .L_467)
.L_467:
        /*0004*/ 	.word	0x00000082


	//----- nvinfo : EIATTR_KPARAM_INFO
	.align		4
.L_468:
        /*0008*/ 	.byte	0x04, 0x17
        /*000a*/ 	.short	(.L_470 - .L_469)
.L_469:
        /*000c*/ 	.word	0x00000000
        /*0010*/ 	.short	0x0000
        /*0012*/ 	.short	0x0000
        /*0014*/ 	.byte	0x00, 0xf0, 0x01, 0x2c


	//----- nvinfo : EIATTR_SPARSE_MMA_MASK
	.align		4
.L_470:
        /*0018*/ 	.byte	0x03, 0x50
        /*001a*/ 	.short	0x0000


	//----- nvinfo : EIATTR_MAXREG_COUNT
	.align		4
        /*001c*/ 	.byte	0x03, 0x1b
        /*001e*/ 	.short	0x00a8


	//----- nvinfo : EIATTR_MERCURY_ISA_VERSION
	.align		4
        /*0020*/ 	.byte	0x03, 0x5f
        /*0022*/ 	.short	0x0101


	//----- nvinfo : EIATTR_VRC_CTA_INIT_COUNT
	.align		4
        /*0024*/ 	.byte	0x02, 0x4a
	.zero		1
	.zero		1


	//----- nvinfo : EIATTR_EXIT_INSTR_OFFSETS
	.align		4
        /*0028*/ 	.byte	0x04, 0x1c
        /*002a*/ 	.short	(.L_472 - .L_471)


	//   ....[0]....
.L_471:
        /*002c*/ 	.word	0x00000010


	//----- nvinfo : EIATTR_MAX_THREADS
	.align		4
.L_472:
        /*0030*/ 	.byte	0x04, 0x05
        /*0032*/ 	.short	(.L_474 - .L_473)
.L_473:
        /*0034*/ 	.word	0x00000180
        /*0038*/ 	.word	0x00000001
        /*003c*/ 	.word	0x00000001


	//----- nvinfo : EIATTR_CBANK_PARAM_SIZE
	.align		4
.L_474:
        /*0040*/ 	.byte	0x03, 0x19
        /*0042*/ 	.short	0x0b00


	//----- nvinfo : EIATTR_PARAM_CBANK
	.align		4
        /*0044*/ 	.byte	0x04, 0x0a
        /*0046*/ 	.short	(.L_476 - .L_475)
	.align		4
.L_475:
        /*0048*/ 	.word	index@(.nv.constant0._ZN7cutlass13device_kernelIN5flash11enable_sm90INS1_16FlashAttnFwdSm90INS1_25CollectiveMainloopFwdSm90ILi2EN4cute5tupleIJNS5_1CILi1EEES8_S8_EEENS6_IJNS7_ILi64EEESA_SA_EEELi512ENS_10bfloat16_tEfNS_4arch4Sm90ELb0ELb0ELb1ELb1ELb0ELb1ELb1ELb0ELb0ELb0ELb0ELb0EEENS1_21CollectiveEpilogueFwdINS6_IJSA_NS7_ILi512EEESA_EEES9_SC_SE_Li256ELb1ELb0ELb0ELb0EEENS1_36VarlenDynamicPersistentTileSchedulerILi64ELi64ELi256ELi32ELb0ELb0ELb1ELb0ELb1ELb1EEEEEEEEEvNT_6ParamsE)
        /*004c*/ 	.short	0x0380
        /*004e*/ 	.short	0x0b00


	//----- nvinfo : EIATTR_SW_WAR
	.align		4
.L_476:
        /*0050*/ 	.byte	0x04, 0x36
        /*0052*/ 	.short	(.L_478 - .L_477)
.L_477:
        /*0054*/ 	.word	0x00000008
.L_478:


//--------------------- .nv.info._ZN7cutlass13device_kernelIN5flash11enable_sm90INS1_16FlashAttnFwdSm90INS1_25CollectiveMainloopFwdSm90ILi2EN4cute5tupleIJNS5_1CILi1EEES8_S8_EEENS6_IJNS7_ILi64EEESA_SA_EEELi512ENS_10bfloat16_tEfNS_4arch4Sm90ELb0ELb1ELb1ELb0ELb0ELb0ELb0ELb0ELb0ELb0ELb0ELb0EEENS1_21CollectiveEpilogueFwdINS6_IJSA_NS7_ILi512EEESA_EEES9_SC_SE_Li256ELb0ELb0ELb0ELb0EEENS1_30DynamicPersistentTileSchedulerILi256ELi32ELb0ELb0ELb1EEEEEEEEEvNT_6ParamsE --------------------------
	.section	.nv.info._ZN7cutlass13device_kernelIN5flash11enable_sm90INS1_16FlashAttnFwdSm90INS1_25CollectiveMainloopFwdSm90ILi2EN4cute5tupleIJNS5_1CILi1EEES8_S8_EEENS6_IJNS7_ILi64EEESA_SA_EEELi512ENS_10bfloat16_tEfNS_4arch4Sm90ELb0ELb1ELb1ELb0ELb0ELb0ELb0ELb0ELb0ELb0ELb0ELb0EEENS1_21CollectiveEpilogueFwdINS6_IJSA_NS7_ILi512EEESA_EEES9_SC_SE_Li256ELb0ELb0ELb0ELb0EEENS1_30DynamicPersistentTileSchedulerILi256ELi32ELb0ELb0ELb1EEEEEEEEEvNT_6ParamsE,"",@"SHT_CUDA_INFO"
	.sectionflags	@""
	.align	4


	//----- nvinfo : EIATTR_CUDA_API_VERSION
	.align		4
        /*0000*/ 	.byte	0x04, 0x37
        /*0002*/ 	.short	(.L_480 - .L_479)
.L_479:
        /*0004*/ 	.word	0x00000082


	//----- nvinfo : EIATTR_KPARAM_INFO
	.align		4
.L_480:
        /*0008*/ 	.byte	0x04, 0x17
        /*000a*/ 	.short	(.L_482 - .L_481)
.L_481:
        /*000c*/ 	.word	0x00000000
        /*0010*/ 	.short	0x0000
        /*0012*/ 	.short	0x0000
        /*0014*/ 	.byte	0x00, 0xf0, 0x01, 0x2e


	//----- nvinfo : EIATTR_SPARSE_MMA_MASK
	.align		4
.L_482:
        /*0018*/ 	.byte	0x03, 0x50
        /*001a*/ 	.short	0x0000


	//----- nvinfo : EIATTR_MAXREG_COUNT
	.align		4
        /*001c*/ 	.byte	0x03, 0x1b
        /*001e*/ 	.short	0x00a8


	//----- nvinfo : EIATTR_MERCURY_ISA_VERSION
	.align		4
        /*0020*/ 	.byte	0x03, 0x5f
        /*0022*/ 	.short	0x0101


	//----- nvinfo : EIATTR_VRC_CTA_INIT_COUNT
	.align		4
        /*0024*/ 	.byte	0x02, 0x4a
	.zero		1
	.zero		1


	//----- nvinfo : EIATTR_EXIT_INSTR_OFFSETS
	.align		4
        /*0028*/ 	.byte	0x04, 0x1c
        /*002a*/ 	.short	(.L_484 - .L_483)


	//   ....[0]....
.L_483:
        /*002c*/ 	.word	0x00000010


	//----- nvinfo : EIATTR_MAX_THREADS
	.align		4
.L_484:
        /*0030*/ 	.byte	0x04, 0x05
        /*0032*/ 	.short	(.L_486 - .L_485)
.L_485:
        /*0034*/ 	.word	0x00000180
        /*0038*/ 	.word	0x00000001
        /*003c*/ 	.word	0x00000001


	//----- nvinfo : EIATTR_CBANK_PARAM_SIZE
	.align		4
.L_486:
        /*0040*/ 	.byte	0x03, 0x19
        /*0042*/ 	.short	0x0b80


	//----- nvinfo : EIATTR_PARAM_CBANK
	.align		4
        /*0044*/ 	.byte	0x04, 0x0a
        /*0046*/ 	.short	(.L_488 - .L_487)
	.align		4
.L_487:
        /*0048*/ 	.word	index@(.nv.constant0._ZN7cutlass13device_kernelIN5flash11enable_sm90INS1_16FlashAttnFwdSm90INS1_25CollectiveMainloopFwdSm90ILi2EN4cute5tupleIJNS5_1CILi1EEES8_S8_EEENS6_IJNS7_ILi64EEESA_SA_EEELi512ENS_10bfloat16_tEfNS_4arch4Sm90ELb0ELb1ELb1ELb0ELb0ELb0ELb0ELb0ELb0ELb0ELb0ELb0EEENS1_21CollectiveEpilogueFwdINS6_IJSA_NS7_ILi512EEESA_EEES9_SC_SE_Li256ELb0ELb0ELb0ELb0EEENS1_30DynamicPersistentTileSchedulerILi256ELi32ELb0ELb0ELb1EEEEEEEEEvNT_6ParamsE)
        /*004c*/ 	.short	0x0380
        /*004e*/ 	.short	0x0b80


	//----- nvinfo : EIATTR_SW_WAR
	.align		4
.L_488:
        /*0050*/ 	.byte	0x04, 0x36
        /*0052*/ 	.short	(.L_490 - .L_489)
.L_489:
        /*0054*/ 	.word	0x00000008
.L_490:


//--------------------- .nv.info._ZN7cutlass13device_kernelIN5flash11enable_sm90INS1_16FlashAttnFwdSm90INS1_25CollectiveMainloopFwdSm90ILi2EN4cute5tupleIJNS5_1CILi1EEES8_S8_EEENS6_IJNS7_ILi64EEESA_SA_EEELi512ENS_10bfloat16_tEfNS_4arch4Sm90ELb0ELb1ELb1ELb0ELb0ELb0ELb1ELb0ELb0ELb0ELb0ELb0EEENS1_21CollectiveEpilogueFwdINS6_IJSA_NS7_ILi512EEESA_EEES9_SC_SE_Li256ELb0ELb0ELb0ELb0EEENS1_30DynamicPersistentTileSchedulerILi256ELi32ELb0ELb0ELb1EEEEEEEEEvNT_6ParamsE --------------------------
	.section	.nv.info._ZN7cutlass13device_kernelIN5flash11enable_sm90INS1_16FlashAttnFwdSm90INS1_25CollectiveMainloopFwdSm90ILi2EN4cute5tupleIJNS5_1CILi1EEES8_S8_EEENS6_IJNS7_ILi64EEESA_SA_EEELi512ENS_10bfloat16_tEfNS_4arch4Sm90ELb0ELb1ELb1ELb0ELb0ELb0ELb1ELb0ELb0ELb0ELb0ELb0EEENS1_21CollectiveEpilogueFwdINS6_IJSA_NS7_ILi512EEESA_EEES9_SC_SE_Li256ELb0ELb0ELb0ELb0EEENS1_30DynamicPersistentTileSchedulerILi256ELi32ELb0ELb0ELb1EEEEEEEEEvNT_6ParamsE,"",@"SHT_CUDA_INFO"
	.sectionflags	@""
	.align	4


	//----- nvinfo : EIATTR_CUDA_API_VERSION
	.align		4
        /*0000*/ 	.byte	0x04, 0x37
        /*0002*/ 	.short	(.L_492 - .L_491)
.L_491:
        /*0004*/ 	.word	0x00000082


	//----- nvinfo : EIATTR_KPARAM_INFO
	.align		4
.L_492:
        /*0008*/ 	.byte	0x04, 0x17
        /*000a*/ 	.short	(.L_494 - .L_493)
.L_493:
        /*000c*/ 	.word	0x00000000
        /*0010*/ 	.short	0x0000
        /*0012*/ 	.short	0x0000
        /*0014*/ 	.byte	0x00, 0xf0, 0x01, 0x32


	//----- nvinfo : EIATTR_SPARSE_MMA_MASK
	.align		4
.L_494:
        /*0018*/ 	.byte	0x03, 0x50
        /*001a*/ 	.short	0x0000


	//----- nvinfo : EIATTR_MAXREG_COUNT
	.align		4
        /*001c*/ 	.byte	0x03, 0x1b
        /*001e*/ 	.short	0x00a8


	//----- nvinfo : EIATTR_MERCURY_ISA_VERSION
	.align		4
        /*0020*/ 	.byte	0x03, 0x5f
        /*0022*/ 	.short	0x0101


	//----- nvinfo : EIATTR_VRC_CTA_INIT_COUNT
	.align		4
        /*0024*/ 	.byte	0x02, 0x4a
	.zero		1
	.zero		1


	//----- nvinfo : EIATTR_EXIT_INSTR_OFFSETS
	.align		4
        /*0028*/ 	.byte	0x04, 0x1c
        /*002a*/ 	.short	(.L_496 - .L_495)


	//   ....[0]....
.L_495:
        /*002c*/ 	.word	0x00000010


	//----- nvinfo : EIATTR_MAX_THREADS
	.align		4
.L_496:
        /*0030*/ 	.byte	0x04, 0x05
        /*0032*/ 	.short	(.L_498 - .L_497)
.L_497:
        /*0034*/ 	.word	0x00000180
        /*0038*/ 	.word	0x00000001
        /*003c*/ 	.word	0x00000001


	//----- nvinfo : EIATTR_CBANK_PARAM_SIZE
	.align		4
.L_498:
        /*0040*/ 	.byte	0x03, 0x19
        /*0042*/ 	.short	0x0c80


	//----- nvinfo : EIATTR_PARAM_CBANK
	.align		4
        /*0044*/ 	.byte	0x04, 0x0a
        /*0046*/ 	.short	(.L_500 - .L_499)
	.align		4
.L_499:
        /*0048*/ 	.word	index@(.nv.constant0._ZN7cutlass13device_kernelIN5flash11enable_sm90INS1_16FlashAttnFwdSm90INS1_25CollectiveMainloopFwdSm90ILi2EN4cute5tupleIJNS5_1CILi1EEES8_S8_EEENS6_IJNS7_ILi64EEESA_SA_EEELi512ENS_10bfloat16_tEfNS_4arch4Sm90ELb0ELb1ELb1ELb0ELb0ELb0ELb1ELb0ELb0ELb0ELb0ELb0EEENS1_21CollectiveEpilogueFwdINS6_IJSA_NS7_ILi512EEESA_EEES9_SC_SE_Li256ELb0ELb0ELb0ELb0EEENS1_30DynamicPersistentTileSchedulerILi256ELi32ELb0ELb0ELb1EEEEEEEEEvNT_6ParamsE)
        /*004c*/ 	.short	0x0380
        /*004e*/ 	.short	0x0c80


	//----- nvinfo : EIATTR_SW_WAR
	.align		4
.L_500:
        /*0050*/ 	.byte	0x04, 0x36
        /*0052*/ 	.short	(.L_502 - .L_501)
.L_501:
        /*0054*/ 	.word	0x00000008
.L_502:


//--------------------- .nv.info._ZN7cutlass13device_kernelIN5flash11enable_sm90INS1_16FlashAttnFwdSm90INS1_25CollectiveMainloopFwdSm90ILi2EN4cute5tupleIJNS5_1CILi1EEES8_S8_EEENS6_IJNS7_ILi64EEESA_SA_EEELi512ENS_10bfloat16_tEfNS_4arch4Sm90ELb0ELb1ELb1ELb1ELb0ELb0ELb0ELb0ELb0ELb0ELb0ELb0EEENS1_21CollectiveEpilogueFwdINS6_IJSA_NS7_ILi512EEESA_EEES9_SC_SE_Li256ELb1ELb0ELb0ELb0EEENS1_36VarlenDynamicPersistentTileSchedulerILi64ELi64ELi256ELi32ELb0ELb0ELb1ELb1ELb0ELb1EEEEEEEEEvNT_6ParamsE --------------------------
	.section	.nv.info._ZN7cutlass13device_kernelIN5flash11enable_sm90INS1_16FlashAttnFwdSm90INS1_25CollectiveMainloopFwdSm90ILi2EN4cute5tupleIJNS5_1CILi1EEES8_S8_EEENS6_IJNS7_ILi64EEESA_SA_EEELi512ENS_10bfloat16_tEfNS_4arch4Sm90ELb0ELb1ELb1ELb1ELb0ELb0ELb0ELb0ELb0ELb0ELb0ELb0EEENS1_21CollectiveEpilogueFwdINS6_IJSA_NS7_ILi512EEESA_EEES9_SC_SE_Li256ELb1ELb0ELb0ELb0EEENS1_36VarlenDynamicPersistentTileSchedulerILi64ELi64ELi256ELi32ELb0ELb0ELb1ELb1ELb0ELb1EEEEEEEEEvNT_6ParamsE,"",@"SHT_CUDA_INFO"
	.sectionflags	@""
	.align	4


	//----- nvinfo : EIATTR_CUDA_API_VERSION
	.align		4
        /*0000*/ 	.byte	0x04, 0x37
        /*0002*/ 	.short	(.L_504 - .L_503)
.L_503:
        /*0004*/ 	.word	0x00000082


	//----- nvinfo : EIATTR_KPARAM_INFO
	.align		4
.L_504:
        /*0008*/ 	.byte	0x04, 0x17
        /*000a*/ 	.short	(.L_506 - .L_505)
.L_505:
        /*000c*/ 	.word	0x00000000
        /*0010*/ 	.short	0x0000
        /*0012*/ 	.short	0x0000
        /*0014*/ 	.byte	0x00, 0xf0, 0x01, 0x28


	//----- nvinfo : EIATTR_SPARSE_MMA_MASK
	.align		4
.L_506:
        /*0018*/ 	.byte	0x03, 0x50
        /*001a*/ 	.short	0x0000


	//----- nvinfo : EIATTR_MAXREG_COUNT
	.align		4
        /*001c*/ 	.byte	0x03, 0x1b
        /*001e*/ 	.short	0x00a8


	//----- nvinfo : EIATTR_MERCURY_ISA_VERSION
	.align		4
        /*0020*/ 	.byte	0x03, 0x5f
        /*0022*/ 	.short	0x0101


	//----- nvinfo : EIATTR_VRC_CTA_INIT_COUNT
	.align		4
        /*0024*/ 	.byte	0x02, 0x4a
	.zero		1
	.zero		1


	//----- nvinfo : EIATTR_EXIT_INSTR_OFFSETS
	.align		4
        /*0028*/ 	.byte	0x04, 0x1c
        /*002a*/ 	.short	(.L_508 - .L_507)


	//   ....[0]....
.L_507:
        /*002c*/ 	.word	0x00000010


	//----- nvinfo : EIATTR_MAX_THREADS
	.align		4
.L_508:
        /*0030*/ 	.byte	0x04, 0x05
        /*0032*/ 	.short	(.L_510 - .L_509)
.L_509:
        /*0034*/ 	.word	0x00000180
        /*0038*/ 	.word	0x00000001
        /*003c*/ 	.word	0x00000001


	//----- nvinfo : EIATTR_CBANK_PARAM_SIZE
	.align		4
.L_510:
        /*0040*/ 	.byte	0x03, 0x19
        /*0042*/ 	.short	0x0a00


	//----- nvinfo : EIATTR_PARAM_CBANK
	.align		4
        /*0044*/ 	.byte	0x04, 0x0a
        /*0046*/ 	.short	(.L_512 - .L_511)
	.align		4
.L_511:
        /*0048*/ 	.word	index@(.nv.constant0._ZN7cutlass13device_kernelIN5flash11enable_sm90INS1_16FlashAttnFwdSm90INS1_25CollectiveMainloopFwdSm90ILi2EN4cute5tupleIJNS5_1CILi1EEES8_S8_EEENS6_IJNS7_ILi64EEESA_SA_EEELi512ENS_10bfloat16_tEfNS_4arch4Sm90ELb0ELb1ELb1ELb1ELb0ELb0ELb0ELb0ELb0ELb0ELb0ELb0EEENS1_21CollectiveEpilogueFwdINS6_IJSA_NS7_ILi512EEESA_EEES9_SC_SE_Li256ELb1ELb0ELb0ELb0EEENS1_36VarlenDynamicPersistentTileSchedulerILi64ELi64ELi256ELi32ELb0ELb0ELb1ELb1ELb0ELb1EEEEEEEEEvNT_6ParamsE)
        /*004c*/ 	.short	0x0380
        /*004e*/ 	.short	0x0a00


	//----- nvinfo : EIATTR_SW_WAR
	.align		4
.L_512:
        /*0050*/ 	.byte	0x04, 0x36
        /*0052*/ 	.short	(.L_514 - .L_513)
.L_513:
        /*0054*/ 	.word	0x00000008
.L_514:


//--------------------- .nv.info._ZN7cutlass13device_kernelIN5flash11enable_sm90INS1_16FlashAttnFwdSm90INS1_25CollectiveMainloopFwdSm90ILi2EN4cute5tupleIJNS5_1CILi1EEES8_S8_EEENS6_IJNS7_ILi64EEESA_SA_EEELi512ENS_10bfloat16_tEfNS_4arch4Sm90ELb0ELb1ELb1ELb1ELb0ELb1ELb0ELb0ELb0ELb0ELb0ELb0EEENS1_21CollectiveEpilogueFwdINS6_IJSA_NS7_ILi512EEESA_EEES9_SC_SE_Li256ELb1ELb0ELb0ELb0EEENS1_36VarlenDynamicPersistentTileSchedulerILi64ELi64ELi256ELi32ELb0ELb0ELb1ELb1ELb0ELb1EEEEEEEEEvNT_6ParamsE --------------------------
	.section	.nv.info._ZN7cutlass13device_kernelIN5flash11enable_sm90INS1_16FlashAttnFwdSm90INS1_25CollectiveMainloopFwdSm90ILi2EN4cute5tupleIJNS5_1CILi1EEES8_S8_EEENS6_IJNS7_ILi64EEESA_SA_EEELi512ENS_10bfloat16_tEfNS_4arch4Sm90ELb0ELb1ELb1ELb1ELb0ELb1ELb0ELb0ELb0ELb0ELb0ELb0EEENS1_21CollectiveEpilogueFwdINS6_IJSA_NS7_ILi512EEESA_EEES9_SC_SE_Li256ELb1ELb0ELb0ELb0EEENS1_36VarlenDynamicPersistentTileSchedulerILi64ELi64ELi256ELi32ELb0ELb0ELb1ELb1ELb0ELb1EEEEEEEEEvNT_6ParamsE,"",@"SHT_CUDA_INFO"
	.sectionflags	@""
	.align	4


	//----- nvinfo : EIATTR_CUDA_API_VERSION
	.align		4
        /*0000*/ 	.byte	0x04, 0x37
        /*0002*/ 	.short	(.L_516 - .L_515)
.L_515:
        /*0004*/ 	.word	0x00000082


	//----- nvinfo : EIATTR_KPARAM_INFO
	.align		4
.L_516:
        /*0008*/ 	.byte	0x04, 0x17
        /*000a*/ 	.short	(.L_518 - .L_517)
.L_517:
        /*000c*/ 	.word	0x00000000
        /*0010*/ 	.short	0x0000
        /*0012*/ 	.short	0x0000
        /*0014*/ 	.byte	0x00, 0xf0, 0x01, 0x28


	//----- nvinfo : EIATTR_SPARSE_MMA_MASK
	.align		4
.L_518:
        /*0018*/ 	.byte	0x03, 0x50
        /*001a*/ 	.short	0x0000


	//----- nvinfo : EIATTR_MAXREG_COUNT
	.align		4
        /*001c*/ 	.byte	0x03, 0x1b
        /*001e*/ 	.short	0x00a8


	//----- nvinfo : EIATTR_MERCURY_ISA_VERSION
	.align		4
        /*0020*/ 	.byte	0x03, 0x5f
        /*0022*/ 	.short	0x0101


	//----- nvinfo : EIATTR_VRC_CTA_INIT_COUNT
	.align		4
        /*0024*/ 	.byte	0x02, 0x4a
	.zero		1
	.zero		1


	//----- nvinfo : EIATTR_EXIT_INSTR_OFFSETS
	.align		4
        /*0028*/ 	.byte	0x04, 0x1c
        /*002a*/ 	.short	(.L_520 - .L_519)


	//   ....[0]....
.L_519:
        /*002c*/ 	.word	0x00000010


	//----- nvinfo : EIATTR_MAX_THREADS
	.align		4
.L_520:
        /*0030*/ 	.byte	0x04, 0x05
        /*0032*/ 	.short	(.L_522 - .L_521)
.L_521:
        /*0034*/ 	.word	0x00000180
        /*0038*/ 	.word	0x00000001
        /*003c*/ 	.word	0x00000001


	//----- nvinfo : EIATTR_CBANK_PARAM_SIZE
	.align		4
.L_522:
        /*0040*/ 	.byte	0x03, 0x19
        /*0042*/ 	.short	0x0a00


	//----- nvinfo : EIATTR_PARAM_CBANK
	.align		4
        /*0044*/ 	.byte	0x04, 0x0a
        /*0046*/ 	.short	(.L_524 - .L_523)
	.align		4
.L_523:
        /*0048*/ 	.word	index@(.nv.constant0._ZN7cutlass13device_kernelIN5flash11enable_sm90INS1_16FlashAttnFwdSm90INS1_25CollectiveMainloopFwdSm90ILi2EN4cute5tupleIJNS5_1CILi1EEES8_S8_EEENS6_IJNS7_ILi64EEESA_SA_EEELi512ENS_10bfloat16_tEfNS_4arch4Sm90ELb0ELb1ELb1ELb1ELb0ELb1ELb0ELb0ELb0ELb0ELb0ELb0EEENS1_21CollectiveEpilogueFwdINS6_IJSA_NS7_ILi512EEESA_EEES9_SC_SE_Li256ELb1ELb0ELb0ELb0EEENS1_36VarlenDynamicPersistentTileSchedulerILi64ELi64ELi256ELi32ELb0ELb0ELb1ELb1ELb0ELb1EEEEEEEEEvNT_6ParamsE)
        /*004c*/ 	.short	0x0380
        /*004e*/ 	.short	0x0a00


	//----- nvinfo : EIATTR_SW_WAR
	.align		4
.L_524:
        /*0050*/ 	.byte	0x04, 0x36
        /*0052*/ 	.short	(.L_526 - .L_525)
.L_525:
        /*0054*/ 	.word	0x00000008
.L_526:


//--------------------- .nv.info._ZN7cutlass13device_kernelIN5flash11enable_sm90INS1_16FlashAttnFwdSm90INS1_25CollectiveMainloopFwdSm90ILi2EN4cute5tupleIJNS5_1CILi1EEES8_S8_EEENS6_IJNS7_ILi64EEESA_SA_EEELi512ENS_10bfloat16_tEfNS_4arch4Sm90ELb0ELb1ELb1ELb1ELb0ELb0ELb1ELb0ELb0ELb0ELb0ELb0EEENS1_21CollectiveEpilogueFwdINS6_IJSA_NS7_ILi512EEESA_EEES9_SC_SE_Li256ELb1ELb0ELb0ELb0EEENS1_36VarlenDynamicPersistentTileSchedulerILi64ELi64ELi256ELi32ELb0ELb0ELb1ELb1ELb0ELb1EEEEEEEEEvNT_6ParamsE --------------------------
	.section	.nv.info._ZN7cutlass13device_kernelIN5flash11enable_sm90INS1_16FlashAttnFwdSm90INS1_25CollectiveMainloopFwdSm90ILi2EN4cute5tupleIJNS5_1CILi1EEES8_S8_EEENS6_IJNS7_ILi64EEESA_SA_EEELi512ENS_10bfloat16_tEfNS_4arch4Sm90ELb0ELb1ELb1ELb1ELb0ELb0ELb1ELb0ELb0ELb0ELb0ELb0EEENS1_21CollectiveEpilogueFwdINS6_IJSA_NS7_ILi512EEESA_EEES9_SC_SE_Li256ELb1ELb0ELb0ELb0EEENS1_36VarlenDynamicPersistentTileSchedulerILi64ELi64ELi256ELi32ELb0ELb0ELb1ELb1ELb0ELb1EEEEEEEEEvNT_6ParamsE,"",@"SHT_CUDA_INFO"
	.sectionflags	@""
	.align	4


	//----- nvinfo : EIATTR_CUDA_API_VERSION
	.align		4
        /*0000*/ 	.byte	0x04, 0x37
        /*0002*/ 	.short	(.L_528 - .L_527)
.L_527:
        /*0004*/ 	.word	0x00000082


	//----- nvinfo : EIATTR_KPARAM_INFO
	.align		4
.L_528:
        /*0008*/ 	.byte	0x04, 0x17
        /*000a*/ 	.short	(.L_530 - .L_529)
.L_529:
        /*000c*/ 	.word	0x00000000
        /*0010*/ 	.short	0x0000
        /*0012*/ 	.short	0x0000
        /*0014*/ 	.byte	0x00, 0xf0, 0x01, 0x2c


	//----- nvinfo : EIATTR_SPARSE_MMA_MASK
	.align		4
.L_530:
        /*0018*/ 	.byte	0x03, 0x50
        /*001a*/ 	.short	0x0000


	//----- nvinfo : EIATTR_MAXREG_COUNT
	.align		4
        /*001c*/ 	.byte	0x03, 0x1b
        /*001e*/ 	.short	0x00a8


	//----- nvinfo : EIATTR_MERCURY_ISA_VERSION
	.align		4
        /*0020*/ 	.byte	0x03, 0x5f
        /*0022*/ 	.short	0x0101


	//----- nvinfo : EIATTR_VRC_CTA_INIT_COUNT
	.align		4
        /*0024*/ 	.byte	0x02, 0x4a
	.zero		1
	.zero		1


	//----- nvinfo : EIATTR_EXIT_INSTR_OFFSETS
	.align		4
        /*0028*/ 	.byte	0x04, 0x1c
        /*002a*/ 	.short	(.L_532 - .L_531)


	//   ....[0]....
.L_531:
        /*002c*/ 	.word	0x00000010


	//----- nvinfo : EIATTR_MAX_THREADS
	.align		4
.L_532:
        /*0030*/ 	.byte	0x04, 0x05
        /*0032*/ 	.short	(.L_534 - .L_533)
.L_533:
        /*0034*/ 	.word	0x00000180
        /*0038*/ 	.word	0x00000001
        /*003c*/ 	.word	0x00000001


	//----- nvinfo : EIATTR_CBANK_PARAM_SIZE
	.align		4
.L_534:
        /*0040*/ 	.byte	0x03, 0x19
        /*0042*/ 	.short	0x0b00


	//----- nvinfo : EIATTR_PARAM_CBANK
	.align		4
        /*0044*/ 	.byte	0x04, 0x0a
        /*0046*/ 	.short	(.L_536 - .L_535)
	.align		4
.L_535:
        /*0048*/ 	.word	index@(.nv.constant0._ZN7cutlass13device_kernelIN5flash11enable_sm90INS1_16FlashAttnFwdSm90INS1_25CollectiveMainloopFwdSm90ILi2EN4cute5tupleIJNS5_1CILi1EEES8_S8_EEENS6_IJNS7_ILi64EEESA_SA_EEELi512ENS_10bfloat16_tEfNS_4arch4Sm90ELb0ELb1ELb1ELb1ELb0ELb0ELb1ELb0ELb0ELb0ELb0ELb0EEENS1_21CollectiveEpilogueFwdINS6_IJSA_NS7_ILi512EEESA_EEES9_SC_SE_Li256ELb1ELb0ELb0ELb0EEENS1_36VarlenDynamicPersistentTileSchedulerILi64ELi64ELi256ELi32ELb0ELb0ELb1ELb1ELb0ELb1EEEEEEEEEvNT_6ParamsE)
        /*004c*/ 	.short	0x0380
        /*004e*/ 	.short	0x0b00


	//----- nvinfo : EIATTR_SW_WAR
	.align		4
.L_536:
        /*0050*/ 	.byte	0x04, 0x36
        /*0052*/ 	.short	(.L_538 - .L_537)
.L_537:
        /*0054*/ 	.word	0x00000008
.L_538:


//--------------------- .nv.info._ZN7cutlass13device_kernelIN5flash11enable_sm90INS1_16FlashAttnFwdSm90INS1_25CollectiveMainloopFwdSm90ILi2EN4cute5tupleIJNS5_1CILi1EEES8_S8_EEENS6_IJNS7_ILi64EEESA_SA_EEELi512ENS_10bfloat16_tEfNS_4arch4Sm90ELb0ELb1ELb1ELb1ELb0ELb1ELb1ELb0ELb0ELb0ELb0ELb0EEENS1_21CollectiveEpilogueFwdINS6_IJSA_NS7_ILi512EEESA_EEES9_SC_SE_Li256ELb1ELb0ELb0ELb0EEENS1_36VarlenDynamicPersistentTileSchedulerILi64ELi64ELi256ELi32ELb0ELb0ELb1ELb1ELb0ELb1EEEEEEEEEvNT_6ParamsE --------------------------
	.section	.nv.info._ZN7cutlass13device_kernelIN5flash11enable_sm90INS1_16FlashAttnFwdSm90INS1_25CollectiveMainloopFwdSm90ILi2EN4cute5tupleIJNS5_1CILi1EEES8_S8_EEENS6_IJNS7_ILi64EEESA_SA_EEELi512ENS_10bfloat16_tEfNS_4arch4Sm90ELb0ELb1ELb1ELb1ELb0ELb1ELb1ELb0ELb0ELb0ELb0ELb0EEENS1_21CollectiveEpilogueFwdINS6_IJSA_NS7_ILi512EEESA_EEES9_SC_SE_Li256ELb1ELb0ELb0ELb0EEENS1_36VarlenDynamicPersistentTileSchedulerILi64ELi64ELi256ELi32ELb0ELb0ELb1ELb1ELb0ELb1EEEEEEEEEvNT_6ParamsE,"",@"SHT_CUDA_INFO"
	.sectionflags	@""
	.align	4


	//----- nvinfo : EIATTR_CUDA_API_VERSION
	.align		4
        /*0000*/ 	.byte	0x04, 0x37
        /*0002*/ 	.short	(.L_540 - .L_539)
.L_539:
        /*0004*/ 	.word	0x00000082


	//----- nvinfo : EIATTR_KPARAM_INFO
	.align		4
.L_540:
        /*0008*/ 	.byte	0x04, 0x17
        /*000a*/ 	.short	(.L_542 - .L_541)
.L_541:
        /*000c*/ 	.word	0x00000000
        /*0010*/ 	.short	0x0000
        /*0012*/ 	.short	0x0000
        /*0014*/ 	.byte	0x00, 0xf0, 0x01, 0x2c


	//----- nvinfo : EIATTR_SPARSE_MMA_MASK
	.align		4
.L_542:
        /*0018*/ 	.byte	0x03, 0x50
        /*001a*/ 	.short	0x0000


	//----- nvinfo : EIATTR_MAXREG_COUNT
	.align		4
        /*001c*/ 	.byte	0x03, 0x1b
        /*001e*/ 	.short	0x00a8


	//----- nvinfo : EIATTR_MERCURY_ISA_VERSION
	.align		4
        /*0020*/ 	.byte	0x03, 0x5f
        /*0022*/ 	.short	0x0101


	//----- nvinfo : EIATTR_VRC_CTA_INIT_COUNT
	.align		4
        /*0024*/ 	.byte	0x02, 0x4a
	.zero		1
	.zero		1


	//----- nvinfo : EIATTR_EXIT_INSTR_OFFSETS
	.align		4
        /*0028*/ 	.byte	0x04, 0x1c
        /*002a*/ 	.short	(.L_544 - .L_543)


	//   ....[0]....
.L_543:
        /*002c*/ 	.word	0x00000010


	//----- nvinfo : EIATTR_MAX_THREADS
	.align		4
.L_544:
        /*0030*/ 	.byte	0x04, 0x05
        /*0032*/ 	.short	(.L_546 - .L_545)
.L_545:
        /*0034*/ 	.word	0x00000180
        /*0038*/ 	.word	0x00000001
        /*003c*/ 	.word	0x00000001


	//----- nvinfo : EIATTR_CBANK_PARAM_SIZE
	.align		4
.L_546:
        /*0040*/ 	.byte	0x03, 0x19
        /*0042*/ 	.short	0x0b00


	//----- nvinfo : EIATTR_PARAM_CBANK
	.align		4
        /*0044*/ 	.byte	0x04, 0x0a
        /*0046*/ 	.short	(.L_548 - .L_547)
	.align		4
.L_547:
        /*0048*/ 	.word	index@(.nv.constant0._ZN7cutlass13device_kernelIN5flash11enable_sm90INS1_16FlashAttnFwdSm90INS1_25CollectiveMainloopFwdSm90ILi2EN4cute5tupleIJNS5_1CILi1EEES8_S8_EEENS6_IJNS7_ILi64EEESA_SA_EEELi512ENS_10bfloat16_tEfNS_4arch4Sm90ELb0ELb1ELb1ELb1ELb0ELb1ELb1ELb0ELb0ELb0ELb0ELb0EEENS1_21CollectiveEpilogueFwdINS6_IJSA_NS7_ILi512EEESA_EEES9_SC_SE_Li256ELb1ELb0ELb0ELb0EEENS1_36VarlenDynamicPersistentTileSchedulerILi64ELi64ELi256ELi32ELb0ELb0ELb1ELb1ELb0ELb1EEEEEEEEEvNT_6ParamsE)
        /*004c*/ 	.short	0x0380
        /*004e*/ 	.short	0x0b00


	//----- nvinfo : EIATTR_SW_WAR
	.align		4
.L_548:
        /*0050*/ 	.byte	0x04, 0x36
        /*0052*/ 	.short	(.L_550 - .L_549)
.L_549:
        /*0054*/ 	.word	0x00000008
.L_550:


//--------------------- .nv.info._ZN7cutlass13device_kernelIN5flash11enable_sm90INS1_16FlashAttnFwdSm90INS1_25CollectiveMainloopFwdSm90ILi2EN4cute5tupleIJNS5_1CILi1EEES8_S8_EEENS6_IJNS7_ILi64EEESA_SA_EEELi512ENS_10bfloat16_tEfNS_4arch4Sm90ELb1ELb0ELb1ELb0ELb0ELb0ELb0ELb0ELb0ELb0ELb0ELb0EEENS1_21CollectiveEpilogueFwdINS6_IJSA_NS7_ILi512EEESA_EEES9_SC_SE_Li256ELb0ELb0ELb0ELb0EEENS1_30DynamicPersistentTileSchedulerILi256ELi32ELb0ELb0ELb1EEEEEEEEEvNT_6ParamsE --------------------------
	.section	.nv.info._ZN7cutlass13device_kernelIN5flash11enable_sm90INS1_16FlashAttnFwdSm90INS1_25CollectiveMainloopFwdSm90ILi2EN4cute5tupleIJNS5_1CILi1EEES8_S8_EEENS6_IJNS7_ILi64EEESA_SA_EEELi512ENS_10bfloat16_tEfNS_4arch4Sm90ELb1ELb0ELb1ELb0ELb0ELb0ELb0ELb0ELb0ELb0ELb0ELb0EEENS1_21CollectiveEpilogueFwdINS6_IJSA_NS7_ILi512EEESA_EEES9_SC_SE_Li256ELb0ELb0ELb0ELb0EEENS1_30DynamicPersistentTileSchedulerILi256ELi32ELb0ELb0ELb1EEEEEEEEEvNT_6ParamsE,"",@"SHT_CUDA_INFO"
	.sectionflags	@""
	.align	4


	//----- nvinfo : EIATTR_CUDA_API_VERSION
	.align		4
        /*0000*/ 	.byte	0x04, 0x37
        /*0002*/ 	.short	(.L_552 - .L_551)
.L_551:
        /*0004*/ 	.word	0x00000082


	//----- nvinfo : EIATTR_KPARAM_INFO
	.align		4
.L_552:
        /*0008*/ 	.byte	0x04, 0x17
        /*000a*/ 	.short	(.L_554 - .L_553)
.L_553:
        /*000c*/ 	.word	0x00000000
        /*0010*/ 	.short	0x0000
        /*0012*/ 	.short	0x0000
        /*0014*/ 	.byte	0x00, 0xf0, 0x01, 0x2e


	//----- nvinfo : EIATTR_SPARSE_MMA_MASK
	.align		4
.L_554:
        /*0018*/ 	.byte	0x03, 0x50
        /*001a*/ 	.short	0x0000


	//----- nvinfo : EIATTR_MAXREG_COUNT
	.align		4
        /*001c*/ 	.byte	0x03, 0x1b
        /*001e*/ 	.short	0x00a8


	//----- nvinfo : EIATTR_MERCURY_ISA_VERSION
	.align		4
        /*0020*/ 	.byte	0x03, 0x5f
        /*0022*/ 	.short	0x0101


	//----- nvinfo : EIATTR_VRC_CTA_INIT_COUNT
	.align		4
        /*0024*/ 	.byte	0x02, 0x4a
	.zero		1
	.zero		1


	//----- nvinfo : EIATTR_EXIT_INSTR_OFFSETS
	.align		4
        /*0028*/ 	.byte	0x04, 0x1c
        /*002a*/ 	.short	(.L_556 - .L_555)


	//   ....[0]....
.L_555:
        /*002c*/ 	.word	0x00000010


	//----- nvinfo : EIATTR_MAX_THREADS
	.align		4
.L_556:
        /*0030*/ 	.byte	0x04, 0x05
        /*0032*/ 	.short	(.L_558 - .L_557)
.L_557:
        /*0034*/ 	.word	0x00000180
        /*0038*/ 	.word	0x00000001
        /*003c*/ 	.word	0x00000001


	//----- nvinfo : EIATTR_CBANK_PARAM_SIZE
	.align		4
.L_558:
        /*0040*/ 	.byte	0x03, 0x19
        /*0042*/ 	.short	0x0b80


	//----- nvinfo : EIATTR_PARAM_CBANK
	.align		4
        /*0044*/ 	.byte	0x04, 0x0a
        /*0046*/ 	.short	(.L_560 - .L_559)
	.align		4
.L_559:
        /*0048*/ 	.word	index@(.nv.constant0._ZN7cutlass13device_kernelIN5flash11enable_sm90INS1_16FlashAttnFwdSm90INS1_25CollectiveMainloopFwdSm90ILi2EN4cute5tupleIJNS5_1CILi1EEES8_S8_EEENS6_IJNS7_ILi64EEESA_SA_EEELi512ENS_10bfloat16_tEfNS_4arch4Sm90ELb1ELb0ELb1ELb0ELb0ELb0ELb0ELb0ELb0ELb0ELb0ELb0EEENS1_21CollectiveEpilogueFwdINS6_IJSA_NS7_ILi512EEESA_EEES9_SC_SE_Li256ELb0ELb0ELb0ELb0EEENS1_30DynamicPersistentTileSchedulerILi256ELi32ELb0ELb0ELb1EEEEEEEEEvNT_6ParamsE)
        /*004c*/ 	.short	0x0380
        /*004e*/ 	.short	0x0b80


	//----- nvinfo : EIATTR_SW_WAR
	.align		4
.L_560:
        /*0050*/ 	.byte	0x04, 0x36
        /*0052*/ 	.short	(.L_562 - .L_561)
.L_561:
        /*0054*/ 	.word	0x00000008
.L_562:


//--------------------- .nv.info._ZN7cutlass13device_kernelIN5flash11enable_sm90INS1_16FlashAttnFwdSm90INS1_25CollectiveMainloopFwdSm90ILi2EN4cute5tupleIJNS5_1CILi1EEES8_S8_EEENS6_IJNS7_ILi64EEESA_SA_EEELi512ENS_10bfloat16_tEfNS_4arch4Sm90ELb1ELb0ELb1ELb0ELb0ELb0ELb1ELb0ELb0ELb0ELb0ELb0EEENS1_21CollectiveEpilogueFwdINS6_IJSA_NS7_ILi512EEESA_EEES9_SC_SE_Li256ELb0ELb0ELb0ELb0EEENS1_30DynamicPersistentTileSchedulerILi256ELi32ELb0ELb0ELb1EEEEEEEEEvNT_6ParamsE --------------------------
	.section	.nv.info._ZN7cutlass13device_kernelIN5flash11enable_sm90INS1_16FlashAttnFwdSm90INS1_25CollectiveMainloopFwdSm90ILi2EN4cute5tupleIJNS5_1CILi1EEES8_S8_EEENS6_IJNS7_ILi64EEESA_SA_EEELi512ENS_10bfloat16_tEfNS_4arch4Sm90ELb1ELb0ELb1ELb0ELb0ELb0ELb1ELb0ELb0ELb0ELb0ELb0EEENS1_21CollectiveEpilogueFwdINS6_IJSA_NS7_ILi512EEESA_EEES9_SC_SE_Li256ELb0ELb0ELb0ELb0EEENS1_30DynamicPersistentTileSchedulerILi256ELi32ELb0ELb0ELb1EEEEEEEEEvNT_6ParamsE,"",@"SHT_CUDA_INFO"
	.sectionflags	@""
	.align	4


	//----- nvinfo : EIATTR_CUDA_API_VERSION
	.align		4
        /*0000*/ 	.byte	0x04, 0x37
        /*0002*/ 	.short	(.L_564 - .L_563)
.L_563:
        /*0004*/ 	.word	0x00000082


	//----- nvinfo : EIATTR_KPARAM_INFO
	.align		4
.L_564:
        /*0008*/ 	.byte	0x04, 0x17
        /*000a*/ 	.short	(.L_566 - .L_565)
.L_565:
        /*000c*/ 	.word	0x00000000
        /*0010*/ 	.short	0x0000
        /*0012*/ 	.short	0x0000
        /*0014*/ 	.byte	0x00, 0xf0, 0x01, 0x32


	//----- nvinfo : EIATTR_SPARSE_MMA_MASK
	.align		4
.L_566:
        /*0018*/ 	.byte	0x03, 0x50
        /*001a*/ 	.short	0x0000


	//----- nvinfo : EIATTR_MAXREG_COUNT
	.align		4
        /*001c*/ 	.byte	0x03, 0x1b
        /*001e*/ 	.short	0x00a8


	//----- nvinfo : EIATTR_MERCURY_ISA_VERSION
	.align		4
        /*0020*/ 	.byte	0x03, 0x5f
        /*0022*/ 	.short	0x0101


	//----- nvinfo : EIATTR_VRC_CTA_INIT_COUNT
	.align		4
        /*0024*/ 	.byte	0x02, 0x4a
	.zero		1
	.zero		1


	//----- nvinfo : EIATTR_EXIT_INSTR_OFFSETS
	.align		4
        /*0028*/ 	.byte	0x04, 0x1c
        /*002a*/ 	.short	(.L_568 - .L_567)


	//   ....[0]....
.L_567:
        /*002c*/ 	.word	0x00000010


	//----- nvinfo : EIATTR_MAX_THREADS
	.align		4
.L_568:
        /*0030*/ 	.byte	0x04, 0x05
        /*0032*/ 	.short	(.L_570 - .L_569)
.L_569:
        /*0034*/ 	.word	0x00000180
        /*0038*/ 	.word	0x00000001
        /*003c*/ 	.word	0x00000001


	//----- nvinfo : EIATTR_CBANK_PARAM_SIZE
	.align		4
.L_570:
        /*0040*/ 	.byte	0x03, 0x19
        /*0042*/ 	.short	0x0c80


	//----- nvinfo : EIATTR_PARAM_CBANK
	.align		4
        /*0044*/ 	.byte	0x04, 0x0a
        /*0046*/ 	.short	(.L_572 - .L_571)
	.align		4
.L_571:
        /*0048*/ 	.word	index@(.nv.constant0._ZN7cutlass13device_kernelIN5flash11enable_sm90INS1_16FlashAttnFwdSm90INS1_25CollectiveMainloopFwdSm90ILi2EN4cute5tupleIJNS5_1CILi1EEES8_S8_EEENS6_IJNS7_ILi64EEESA_SA_EEELi512ENS_10bfloat16_tEfNS_4arch4Sm90ELb1ELb0ELb1ELb0ELb0ELb0ELb1ELb0ELb0ELb0ELb0ELb0EEENS1_21CollectiveEpilogueFwdINS6_IJSA_NS7_ILi512EEESA_EEES9_SC_SE_Li256ELb0ELb0ELb0ELb0EEENS1_30DynamicPersistentTileSchedulerILi256ELi32ELb0ELb0ELb1EEEEEEEEEvNT_6ParamsE)
        /*004c*/ 	.short	0x0380
        /*004e*/ 	.short	0x0c80


	//----- nvinfo : EIATTR_SW_WAR
	.align		4
.L_572:
        /*0050*/ 	.byte	0x04, 0x36
        /*0052*/ 	.short	(.L_574 - .L_573)
.L_573:
        /*0054*/ 	.word	0x00000008
.L_574:


//--------------------- .nv.info._ZN7cutlass13device_kernelIN5flash11enable_sm90INS1_16FlashAttnFwdSm90INS1_25CollectiveMainloopFwdSm90ILi2EN4cute5tupleIJNS5_1CILi1EEES8_S8_EEENS6_IJNS7_ILi64EEESA_SA_EEELi512ENS_10bfloat16_tEfNS_4arch4Sm90ELb1ELb0ELb1ELb1ELb0ELb0ELb0ELb0ELb0ELb0ELb0ELb0EEENS1_21CollectiveEpilogueFwdINS6_IJSA_NS7_ILi512EEESA_EEES9_SC_SE_Li256ELb1ELb0ELb0ELb0EEENS1_36VarlenDynamicPersistentTileSchedulerILi64ELi64ELi256ELi32ELb0ELb0ELb1ELb1ELb1ELb1EEEEEEEEEvNT_6ParamsE --------------------------
	.section	.nv.info._ZN7cutlass13device_kernelIN5flash11enable_sm90INS1_16FlashAttnFwdSm90INS1_25CollectiveMainloopFwdSm90ILi2EN4cute5tupleIJNS5_1CILi1EEES8_S8_EEENS6_IJNS7_ILi64EEESA_SA_EEELi512ENS_10bfloat16_tEfNS_4arch4Sm90ELb1ELb0ELb1ELb1ELb0ELb0ELb0ELb0ELb0ELb0ELb0ELb0EEENS1_21CollectiveEpilogueFwdINS6_IJSA_NS7_ILi512EEESA_EEES9_SC_SE_Li256ELb1ELb0ELb0ELb0EEENS1_36VarlenDynamicPersistentTileSchedulerILi64ELi64ELi256ELi32ELb0ELb0ELb1ELb1ELb1ELb1EEEEEEEEEvNT_6ParamsE,"",@"SHT_CUDA_INFO"
	.sectionflags	@""
	.align	4


	//----- nvinfo : EIATTR_CUDA_API_VERSION
	.align		4
        /*0000*/ 	.byte	0x04, 0x37
        /*0002*/ 	.short	(.L_576 - .L_575)
.L_575:
        /*0004*/ 	.word	0x00000082


	//----- nvinfo : EIATTR_KPARAM_INFO
	.align		4
.L_576:
        /*0008*/ 	.byte	0x04, 0x17
        /*000a*/ 	.short	(.L_578 - .L_577)
.L_577:
        /*000c*/ 	.word	0x00000000
        /*0010*/ 	.short	0x0000
        /*0012*/ 	.short	0x0000
        /*0014*/ 	.byte	0x00, 0xf0, 0x01, 0x28


	//----- nvinfo : EIATTR_SPARSE_MMA_MASK
	.align		4
.L_578:
        /*0018*/ 	.byte	0x03, 0x50
        /*001a*/ 	.short	0x0000


	//----- nvinfo : EIATTR_MAXREG_COUNT
	.align		4
        /*001c*/ 	.byte	0x03, 0x1b
        /*001e*/ 	.short	0x00a8


	//----- nvinfo : EIATTR_MERCURY_ISA_VERSION
	.align		4
        /*0020*/ 	.byte	0x03, 0x5f
        /*0022*/ 	.short	0x0101


	//----- nvinfo : EIATTR_VRC_CTA_INIT_COUNT
	.align		4
        /*0024*/ 	.byte	0x02, 0x4a
	.zero		1
	.zero		1


	//----- nvinfo : EIATTR_EXIT_INSTR_OFFSETS
	.align		4
        /*0028*/ 	.byte	0x04, 0x1c
        /*002a*/ 	.short	(.L_580 - .L_579)


	//   ....[0]....
.L_579:
        /*002c*/ 	.word	0x00000010


	//----- nvinfo : EIATTR_MAX_THREADS
	.align		4
.L_580:
        /*0030*/ 	.byte	0x04, 0x05
        /*0032*/ 	.short	(.L_582 - .L_581)
.L_581:
        /*0034*/ 	.word	0x00000180
        /*0038*/ 	.word	0x00000001
        /*003c*/ 	.word	0x00000001


	//----- nvinfo : EIATTR_CBANK_PARAM_SIZE
	.align		4
.L_582:
        /*0040*/ 	.byte	0x03, 0x19
        /*0042*/ 	.short	0x0a00


	//----- nvinfo : EIATTR_PARAM_CBANK
	.align		4
        /*0044*/ 	.byte	0x04, 0x0a
        /*0046*/ 	.short	(.L_584 - .L_583)
	.align		4
.L_583:
        /*0048*/ 	.word	index@(.nv.constant0._ZN7cutlass13device_kernelIN5flash11enable_sm90INS1_16FlashAttnFwdSm90INS1_25CollectiveMainloopFwdSm90ILi2EN4cute5tupleIJNS5_1CILi1EEES8_S8_EEENS6_IJNS7_ILi64EEESA_SA_EEELi512ENS_10bfloat16_tEfNS_4arch4Sm90ELb1ELb0ELb1ELb1ELb0ELb0ELb0ELb0ELb0ELb0ELb0ELb0EEENS1_21CollectiveEpilogueFwdINS6_IJSA_NS7_ILi512EEESA_EEES9_SC_SE_Li256ELb1ELb0ELb0ELb0EEENS1_36VarlenDynamicPersistentTileSchedulerILi64ELi64ELi256ELi32ELb0ELb0ELb1ELb1ELb1ELb1EEEEEEEEEvNT_6ParamsE)
        /*004c*/ 	.short	0x0380
        /*004e*/ 	.short	0x0a00


	//----- nvinfo : EIATTR_SW_WAR
	.align		4
.L_584:
        /*0050*/ 	.byte	0x04, 0x36
        /*0052*/ 	.short	(.L_586 - .L_585)
.L_585:
        /*0054*/ 	.word	0x00000008
.L_586:


//--------------------- .nv.info._ZN7cutlass13device_kernelIN5flash11enable_sm90INS1_16FlashAttnFwdSm90INS1_25CollectiveMainloopFwdSm90ILi2EN4cute5tupleIJNS5_1CILi1EEES8_S8_EEENS6_IJNS7_ILi64EEESA_SA_EEELi512ENS_10bfloat16_tEfNS_4arch4Sm90ELb1ELb0ELb1ELb1ELb0ELb1ELb0ELb0ELb0ELb0ELb0ELb0EEENS1_21CollectiveEpilogueFwdINS6_IJSA_NS7_ILi512EEESA_EEES9_SC_SE_Li256ELb1ELb0ELb0ELb0EEENS1_36VarlenDynamicPersistentTileSchedulerILi64ELi64ELi256ELi32ELb0ELb0ELb1ELb1ELb1ELb1EEEEEEEEEvNT_6ParamsE --------------------------
	.section	.nv.info._ZN7cutlass13device_kernelIN5flash11enable_sm90INS1_16FlashAttnFwdSm90INS1_25CollectiveMainloopFwdSm90ILi2EN4cute5tupleIJNS5_1CILi1EEES8_S8_EEENS6_IJNS7_ILi64EEESA_SA_EEELi512ENS_10bfloat16_tEfNS_4arch4Sm90ELb1ELb0ELb1ELb1ELb0ELb1ELb0ELb0ELb0ELb0ELb0ELb0EEENS1_21CollectiveEpilogueFwdINS6_IJSA_NS7_ILi512EEESA_EEES9_SC_SE_Li256ELb1ELb0ELb0ELb0EEENS1_36VarlenDynamicPersistentTileSchedulerILi64ELi64ELi256ELi32ELb0ELb0ELb1ELb1ELb1ELb1EEEEEEEEEvNT_6ParamsE,"",@"SHT_CUDA_INFO"
	.sectionflags	@""
	.align	4


	//----- nvinfo : EIATTR_CUDA_API_VERSION
	.align		4
        /*0000*/ 	.byte	0x04, 0x37
        /*0002*/ 	.short	(.L_588 - .L_587)
.L_587:
        /*0004*/ 	.word	0x00000082


	//----- nvinfo : EIATTR_KPARAM_INFO
	.align		4
.L_588:
        /*0008*/ 	.byte	0x04, 0x17
        /*000a*/ 	.short	(.L_590 - .L_589)
.L_589:
        /*000c*/ 	.word	0x00000000
        /*0010*/ 	.short	0x0000
        /*0012*/ 	.short	0x0000
        /*0014*/ 	.byte	0x00, 0xf0, 0x01, 0x28


	//----- nvinfo : EIATTR_SPARSE_MMA_MASK
	.align		4
.L_590:
        /*0018*/ 	.byte	0x03, 0x50
        /*001a*/ 	.short	0x0000


	//----- nvinfo : EIATTR_MAXREG_COUNT
	.align		4
        /*001c*/ 	.byte	0x03, 0x1b
        /*001e*/ 	.short	0x00a8


	//----- nvinfo : EIATTR_MERCURY_ISA_VERSION
	.align		4
        /*0020*/ 	.byte	0x03, 0x5f
        /*0022*/ 	.short	0x0101


	//----- nvinfo : EIATTR_VRC_CTA_INIT_COUNT
	.align		4
        /*0024*/ 	.byte	0x02, 0x4a
	.zero		1
	.zero		1


	//----- nvinfo : EIATTR_EXIT_INSTR_OFFSETS
	.align		4
        /*0028*/ 	.byte	0x04, 0x1c
        /*002a*/ 	.short	(.L_592 - .L_591)


	//   ....[0]....
.L_591:
        /*002c*/ 	.word	0x00000010


	//----- nvinfo : EIATTR_MAX_THREADS
	.align		4
.L_592:
        /*0030*/ 	.byte	0x04, 0x05
        /*0032*/ 	.short	(.L_594 - .L_593)
.L_593:
        /*0034*/ 	.word	0x00000180
        /*0038*/ 	.word	0x00000001
        /*003c*/ 	.word	0x00000001


	//----- nvinfo : EIATTR_CBANK_PARAM_SIZE
	.align		4
.L_594:
        /*0040*/ 	.byte	0x03, 0x19
        /*0042*/ 	.short	0x0a00


	//----- nvinfo : EIATTR_PARAM_CBANK
	.align		4
        /*0044*/ 	.byte	0x04, 0x0a
        /*0046*/ 	.short	(.L_596 - .L_595)
	.align		4
.L_595:
        /*0048*/ 	.word	index@(.nv.constant0._ZN7cutlass13device_kernelIN5flash11enable_sm90INS1_16FlashAttnFwdSm90INS1_25CollectiveMainloopFwdSm90ILi2EN4cute5tupleIJNS5_1CILi1EEES8_S8_EEENS6_IJNS7_ILi64EEESA_SA_EEELi512ENS_10bfloat16_tEfNS_4arch4Sm90ELb1ELb0ELb1ELb1ELb0ELb1ELb0ELb0ELb0ELb0ELb0ELb0EEENS1_21CollectiveEpilogueFwdINS6_IJSA_NS7_ILi512EEESA_EEES9_SC_SE_Li256ELb1ELb0ELb0ELb0EEENS1_36VarlenDynamicPersistentTileSchedulerILi64ELi64ELi256ELi32ELb0ELb0ELb1ELb1ELb1ELb1EEEEEEEEEvNT_6ParamsE)
        /*004c*/ 	.short	0x0380
        /*004e*/ 	.short	0x0a00


	//----- nvinfo : EIATTR_SW_WAR
	.align		4
.L_596:
        /*0050*/ 	.byte	0x04, 0x36
        /*0052*/ 	.short	(.L_598 - .L_597)
.L_597:
        /*0054*/ 	.word	0x00000008
.L_598:


//--------------------- .nv.info._ZN7cutlass13device_kernelIN5flash11enable_sm90INS1_16FlashAttnFwdSm90INS1_25CollectiveMainloopFwdSm90ILi2EN4cute5tupleIJNS5_1CILi1EEES8_S8_EEENS6_IJNS7_ILi64EEESA_SA_EEELi512ENS_10bfloat16_tEfNS_4arch4Sm90ELb1ELb0ELb1ELb1ELb0ELb0ELb1ELb0ELb0ELb0ELb0ELb0EEENS1_21CollectiveEpilogueFwdINS6_IJSA_NS7_ILi512EEESA_EEES9_SC_SE_Li256ELb1ELb0ELb0ELb0EEENS1_36VarlenDynamicPersistentTileSchedulerILi64ELi64ELi256ELi32ELb0ELb0ELb1ELb1ELb1ELb1EEEEEEEEEvNT_6ParamsE --------------------------
	.section	.nv.info._ZN7cutlass13device_kernelIN5flash11enable_sm90INS1_16FlashAttnFwdSm90INS1_25CollectiveMainloopFwdSm90ILi2EN4cute5tupleIJNS5_1CILi1EEES8_S8_EEENS6_IJNS7_ILi64EEESA_SA_EEELi512ENS_10bfloat16_tEfNS_4arch4Sm90ELb1ELb0ELb1ELb1ELb0ELb0ELb1ELb0ELb0ELb0ELb0ELb0EEENS1_21CollectiveEpilogueFwdINS6_IJSA_NS7_ILi512EEESA_EEES9_SC_SE_Li256ELb1ELb0ELb0ELb0EEENS1_36VarlenDynamicPersistentTileSchedulerILi64ELi64ELi256ELi32ELb0ELb0ELb1ELb1ELb1ELb1EEEEEEEEEvNT_6ParamsE,"",@"SHT_CUDA_INFO"
	.sectionflags	@""
	.align	4


	//----- nvinfo : EIATTR_CUDA_API_VERSION
	.align		4
        /*0000*/ 	.byte	0x04, 0x37
        /*0002*/ 	.short	(.L_600 - .L_599)
.L_599:
        /*0004*/ 	.word	0x00000082


	//----- nvinfo : EIATTR_KPARAM_INFO
	.align		4
.L_600:
        /*0008*/ 	.byte	0x04, 0x17
        /*000a*/ 	.short	(.L_602 - .L_601)
.L_601:
        /*000c*/ 	.word	0x00000000
        /*0010*/ 	.short	0x0000
        /*0012*/ 	.short	0x0000
        /*0014*/ 	.byte	0x00, 0xf0, 0x01, 0x2c


	//----- nvinfo : EIATTR_SPARSE_MMA_MASK
	.align		4
.L_602:
        /*0018*/ 	.byte	0x03, 0x50
        /*001a*/ 	.short	0x0000


	//----- nvinfo : EIATTR_MAXREG_COUNT
	.align		4
        /*001c*/ 	.byte	0x03, 0x1b
        /*001e*/ 	.short	0x00a8


	//----- nvinfo : EIATTR_MERCURY_ISA_VERSION
	.align		4
        /*0020*/ 	.byte	0x03, 0x5f
        /*0022*/ 	.short	0x0101


	//----- nvinfo : EIATTR_VRC_CTA_INIT_COUNT
	.align		4
        /*0024*/ 	.byte	0x02, 0x4a
	.zero		1
	.zero		1


	//----- nvinfo : EIATTR_EXIT_INSTR_OFFSETS
	.align		4
        /*0028*/ 	.byte	0x04, 0x1c
        /*002a*/ 	.short	(.L_604 - .L_603)


	//   ....[0]....
.L_603:
        /*002c*/ 	.word	0x00000010


	//----- nvinfo : EIATTR_MAX_THREADS
	.align		4
.L_604:
        /*0030*/ 	.byte	0x04, 0x05
        /*0032*/ 	.short	(.L_606 - .L_605)
.L_605:
        /*0034*/ 	.word	0x00000180
        /*0038*/ 	.word	0x00000001
        /*003c*/ 	.word	0x00000001


	//----- nvinfo : EIATTR_CBANK_PARAM_SIZE
	.align		4
.L_606:
        /*0040*/ 	.byte	0x03, 0x19
        /*0042*/ 	.short	0x0b00


	//----- nvinfo : EIATTR_PARAM_CBANK
	.align		4
        /*0044*/ 	.byte	0x04, 0x0a
        /*0046*/ 	.short	(.L_608 - .L_607)
	.align		4
.L_607:
        /*0048*/ 	.word	index@(.nv.constant0._ZN7cutlass13device_kernelIN5flash11enable_sm90INS1_16FlashAttnFwdSm90INS1_25CollectiveMainloopFwdSm90ILi2EN4cute5tupleIJNS5_1CILi1EEES8_S8_EEENS6_IJNS7_ILi64EEESA_SA_EEELi512ENS_10bfloat16_tEfNS_4arch4Sm90ELb1ELb0ELb1ELb1ELb0ELb0ELb1ELb0ELb0ELb0ELb0ELb0EEENS1_21CollectiveEpilogueFwdINS6_IJSA_NS7_ILi512EEESA_EEES9_SC_SE_Li256ELb1ELb0ELb0ELb0EEENS1_36VarlenDynamicPersistentTileSchedulerILi64ELi64ELi256ELi32ELb0ELb0ELb1ELb1ELb1ELb1EEEEEEEEEvNT_6ParamsE)
        /*004c*/ 	.short	0x0380
        /*004e*/ 	.short	0x0b00


	//----- nvinfo : EIATTR_SW_WAR
	.align		4
.L_608:
        /*0050*/ 	.byte	0x04, 0x36
        /*0052*/ 	.short	(.L_610 - .L_609)
.L_609:
        /*0054*/ 	.word	0x00000008
.L_610:


//--------------------- .nv.info._ZN7cutlass13device_kernelIN5flash11enable_sm90INS1_16FlashAttnFwdSm90INS1_25CollectiveMainloopFwdSm90ILi2EN4cute5tupleIJNS5_1CILi1EEES8_S8_EEENS6_IJNS7_ILi64EEESA_SA_EEELi512ENS_10bfloat16_tEfNS_4arch4Sm90ELb1ELb0ELb1ELb1ELb0ELb1ELb1ELb0ELb0ELb0ELb0ELb0EEENS1_21CollectiveEpilogueFwdINS6_IJSA_NS7_ILi512EEESA_EEES9_SC_SE_Li256ELb1ELb0ELb0ELb0EEENS1_36VarlenDynamicPersistentTileSchedulerILi64ELi64ELi256ELi32ELb0ELb0ELb1ELb1ELb1ELb1EEEEEEEEEvNT_6ParamsE --------------------------
	.section	.nv.info._ZN7cutlass13device_kernelIN5flash11enable_sm90INS1_16FlashAttnFwdSm90INS1_25CollectiveMainloopFwdSm90ILi2EN4cute5tupleIJNS5_1CILi1EEES8_S8_EEENS6_IJNS7_ILi64EEESA_SA_EEELi512ENS_10bfloat16_tEfNS_4arch4Sm90ELb1ELb0ELb1ELb1ELb0ELb1ELb1ELb0ELb0ELb0ELb0ELb0EEENS1_21CollectiveEpilogueFwdINS6_IJSA_NS7_ILi512EEESA_EEES9_SC_SE_Li256ELb1ELb0ELb0ELb0EEENS1_36VarlenDynamicPersistentTileSchedulerILi64ELi64ELi256ELi32ELb0ELb0ELb1ELb1ELb1ELb1EEEEEEEEEvNT_6ParamsE,"",@"SHT_CUDA_INFO"
	.sectionflags	@""
	.align	4


	//----- nvinfo : EIATTR_CUDA_API_VERSION
	.align		4
        /*0000*/ 	.byte	0x04, 0x37
        /*0002*/ 	.short	(.L_612 - .L_611)
.L_611:
        /*0004*/ 	.word	0x00000082


	//----- nvinfo : EIATTR_KPARAM_INFO
	.align		4
.L_612:
        /*0008*/ 	.byte	0x04, 0x17
        /*000a*/ 	.short	(.L_614 - .L_613)
.L_613:
        /*000c*/ 	.word	0x00000000
        /*0010*/ 	.short	0x0000
        /*0012*/ 	.short	0x0000
        /*0014*/ 	.byte	0x00, 0xf0, 0x01, 0x2c


	//----- nvinfo : EIATTR_SPARSE_MMA_MASK
	.align		4
.L_614:
        /*0018*/ 	.byte	0x03, 0x50
        /*001a*/ 	.short	0x0000


	//----- nvinfo : EIATTR_MAXREG_COUNT
	.align		4
        /*001c*/ 	.byte	0x03, 0x1b
        /*001e*/ 	.short	0x00a8


	//----- nvinfo : EIATTR_MERCURY_ISA_VERSION
	.align		4
        /*0020*/ 	.byte	0x03, 0x5f
        /*0022*/ 	.short	0x0101


	//----- nvinfo : EIATTR_VRC_CTA_INIT_COUNT
	.align		4
        /*0024*/ 	.byte	0x02, 0x4a
	.zero		1
	.zero		1


	//----- nvinfo : EIATTR_EXIT_INSTR_OFFSETS
	.align		4
        /*0028*/ 	.byte	0x04, 0x1c
        /*002a*/ 	.short	(.L_616 - .L_615)


	//   ....[0]....
.L_615:
        /*002c*/ 	.word	0x00000010


	//----- nvinfo : EIATTR_MAX_THREADS
	.align		4
.L_616:
        /*0030*/ 	.byte	0x04, 0x05
        /*0032*/ 	.short	(.L_618 - .L_617)
.L_617:
        /*0034*/ 	.word	0x00000180
        /*0038*/ 	.word	0x00000001
        /*003c*/ 	.word	0x00000001


	//----- nvinfo : EIATTR_CBANK_PARAM_SIZE
	.align		4
.L_618:
        /*0040*/ 	.byte	0x03, 0x19
        /*0042*/ 	.short	0x0b00


	//----- nvinfo : EIATTR_PARAM_CBANK
	.align		4
        /*0044*/ 	.byte	0x04, 0x0a
        /*0046*/ 	.short	(.L_620 - .L_619)
	.align		4
.L_619:
        /*0048*/ 	.word	index@(.nv.constant0._ZN7cutlass13device_kernelIN5flash11enable_sm90INS1_16FlashAttnFwdSm90INS1_25CollectiveMainloopFwdSm90ILi2EN4cute5tupleIJNS5_1CILi1EEES8_S8_EEENS6_IJNS7_ILi64EEESA_SA_EEELi512ENS_10bfloat16_tEfNS_4arch4Sm90ELb1ELb0ELb1ELb1ELb0ELb1ELb1ELb0ELb0ELb0ELb0ELb0EEENS1_21CollectiveEpilogueFwdINS6_IJSA_NS7_ILi512EEESA_EEES9_SC_SE_Li256ELb1ELb0ELb0ELb0EEENS1_36VarlenDynamicPersistentTileSchedulerILi64ELi64ELi256ELi32ELb0ELb0ELb1ELb1ELb1ELb1EEEEEEEEEvNT_6ParamsE)
        /*004c*/ 	.short	0x0380
        /*004e*/ 	.short	0x0b00


	//----- nvinfo : EIATTR_SW_WAR
	.align		4
.L_620:
        /*0050*/ 	.byte	0x04, 0x36
        /*0052*/ 	.short	(.L_622 - .L_621)
.L_621:
        /*0054*/ 	.word	0x00000008
.L_622:


//--------------------- .nv.info._ZN7cutlass13device_kernelIN5flash11enable_sm90INS1_16FlashAttnFwdSm90INS1_25CollectiveMainloopFwdSm90ILi2EN4cute5tupleIJNS5_1CILi1EEES8_S8_EEENS6_IJNS7_ILi128EEENS7_ILi96EEENS7_ILi64EEEEEELi256ENS_10bfloat16_tEfNS_4arch4Sm90ELb0ELb0ELb1ELb0ELb0ELb0ELb0ELb1ELb0ELb0ELb0ELb0EEENS1_21CollectiveEpilogueFwdINS6_IJSA_NS7_ILi256EEESB_EEES9_SE_SG_Li256ELb0ELb0ELb0ELb0EEENS1_29StaticPersistentTileSchedulerILb0EEEEEEEEEvNT_6ParamsE --------------------------
	.section	.nv.info._ZN7cutlass13device_kernelIN5flash11enable_sm90INS1_16FlashAttnFwdSm90INS1_25CollectiveMainloopFwdSm90ILi2EN4cute5tupleIJNS5_1CILi1EEES8_S8_EEENS6_IJNS7_ILi128EEENS7_ILi96EEENS7_ILi64EEEEEELi256ENS_10bfloat16_tEfNS_4arch4Sm90ELb0ELb0ELb1ELb0ELb0ELb0ELb0ELb1ELb0ELb0ELb0ELb0EEENS1_21CollectiveEpilogueFwdINS6_IJSA_NS7_ILi256EEESB_EEES9_SE_SG_Li256ELb0ELb0ELb0ELb0EEENS1_29StaticPersistentTileSchedulerILb0EEEEEEEEEvNT_6ParamsE,"",@"SHT_CUDA_INFO"
	.sectionflags	@""
	.align	4


	//----- nvinfo : EIATTR_CUDA_API_VERSION
	.align		4
        /*0000*/ 	.byte	0x04, 0x37
        /*0002*/ 	.short	(.L_624 - .L_623)
.L_623:
        /*0004*/ 	.word	0x00000082


	//----- nvinfo : EIATTR_KPARAM_INFO
	.align		4
.L_624:
        /*0008*/ 	.byte	0x04, 0x17
        /*000a*/ 	.short	(.L_626 - .L_625)
.L_625:
        /*000c*/ 	.word	0x00000000
        /*0010*/ 	.short	0x0000
        /*0012*/ 	.short	0x0000
        /*0014*/ 	.byte	0x00, 0xf0, 0x01, 0x2e


	//----- nvinfo : EIATTR_SPARSE_MMA_MASK
	.align		4
.L_626:
        /*0018*/ 	.byte	0x03, 0x50
        /*001a*/ 	.short	0x0000


	//----- nvinfo : EIATTR_MAXREG_COUNT
	.align		4
        /*001c*/ 	.byte	0x03, 0x1b
        /*001e*/ 	.short	0x00a8


	//----- nvinfo : EIATTR_MERCURY_ISA_VERSION
	.align		4
        /*0020*/ 	.byte	0x03, 0x5f
        /*0022*/ 	.short	0x0101


	//----- nvinfo : EIATTR_VRC_CTA_INIT_COUNT
	.align		4
        /*0024*/ 	.byte	0x02, 0x4a
	.zero		1
	.zero		1


	//----- nvinfo : EIATTR_EXIT_INSTR_OFFSETS
	.align		4
        /*0028*/ 	.byte	0x04, 0x1c
        /*002a*/ 	.short	(.L_628 - .L_627)


	//   ....[0]....
.L_627:
        /*002c*/ 	.word	0x00000010


	//----- nvinfo : EIATTR_MAX_THREADS
	.align		4
.L_628:
        /*0030*/ 	.byte	0x04, 0x05
        /*0032*/ 	.short	(.L_630 - .L_629)
.L_629:
        /*0034*/ 	.word	0x00000180
        /*0038*/ 	.word	0x00000001
        /*003c*/ 	.word	0x00000001


	//----- nvinfo : EIATTR_CBANK_PARAM_SIZE
	.align		4
.L_630:
        /*0040*/ 	.byte	0x03, 0x19
        /*0042*/ 	.short	0x0b80


	//----- nvinfo : EIATTR_PARAM_CBANK
	.align		4
        /*0044*/ 	.byte	0x04, 0x0a
        /*0046*/ 	.short	(.L_632 - .L_631)
	.align		4
.L_631:
        /*0048*/ 	.word	index@(.nv.constant0._ZN7cutlass13device_kernelIN5flash11enable_sm90INS1_16FlashAttnFwdSm90INS1_25CollectiveMainloopFwdSm90ILi2EN4cute5tupleIJNS5_1CILi1EEES8_S8_EEENS6_IJNS7_ILi128EEENS7_ILi96EEENS7_ILi64EEEEEELi256ENS_10bfloat16_tEfNS_4arch4Sm90ELb0ELb0ELb1ELb0ELb0ELb0ELb0ELb1ELb0ELb0ELb0ELb0EEENS1_21CollectiveEpilogueFwdINS6_IJSA_NS7_ILi256EEESB_EEES9_SE_SG_Li256ELb0ELb0ELb0ELb0EEENS1_29StaticPersistentTileSchedulerILb0EEEEEEEEEvNT_6ParamsE)
        /*004c*/ 	.short	0x0380
        /*004e*/ 	.short	0x0b80


	//----- nvinfo : EIATTR_SW_WAR
	.align		4
.L_632:
        /*0050*/ 	.byte	0x04, 0x36
        /*0052*/ 	.short	(.L_634 - .L_633)
.L_633:
        /*0054*/ 	.word	0x00000008
.L_634:


//--------------------- .nv.info._ZN7cutlass13device_kernelIN5flash11enable_sm90INS1_16FlashAttnFwdSm90INS1_25CollectiveMainloopFwdSm90ILi2EN4cute5tupleIJNS5_1CILi1EEES8_S8_EEENS6_IJNS7_ILi128EEENS7_ILi96EEENS7_ILi64EEEEEELi256ENS_10bfloat16_tEfNS_4arch4Sm90ELb0ELb0ELb1ELb0ELb0ELb0ELb1ELb1ELb0ELb0ELb0ELb0EEENS1_21CollectiveEpilogueFwdINS6_IJSA_NS7_ILi256EEESB_EEES9_SE_SG_Li256ELb0ELb0ELb0ELb0EEENS1_29StaticPersistentTileSchedulerILb0EEEEEEEEEvNT_6ParamsE --------------------------
	.section	.nv.info._ZN7cutlass13device_kernelIN5flash11enable_sm90INS1_16FlashAttnFwdSm90INS1_25CollectiveMainloopFwdSm90ILi2EN4cute5tupleIJNS5_1CILi1EEES8_S8_EEENS6_IJNS7_ILi128EEENS7_ILi96EEENS7_ILi64EEEEEELi256ENS_10bfloat16_tEfNS_4arch4Sm90ELb0ELb0ELb1ELb0ELb0ELb0ELb1ELb1ELb0ELb0ELb0ELb0EEENS1_21CollectiveEpilogueFwdINS6_IJSA_NS7_ILi256EEESB_EEES9_SE_SG_Li256ELb0ELb0ELb0ELb0EEENS1_29StaticPersistentTileSchedulerILb0EEEEEEEEEvNT_6ParamsE,"",@"SHT_CUDA_INFO"
	.sectionflags	@""
	.align	4


	//----- nvinfo : EIATTR_CUDA_API_VERSION
	.align		4
        /*0000*/ 	.byte	0x04, 0x37
        /*0002*/ 	.short	(.L_636 - .L_635)
.L_635:
        /*0004*/ 	.word	0x00000082


	//----- nvinfo : EIATTR_KPARAM_INFO
	.align		4
.L_636:
        /*0008*/ 	.byte	0x04, 0x17
        /*000a*/ 	.short	(.L_638 - .L_637)
.L_637:
        /*000c*/ 	.word	0x00000000
        /*0010*/ 	.short	0x0000
        /*0012*/ 	.short	0x0000
        /*0014*/ 	.byte	0x00, 0xf0, 0x01, 0x32


	//----- nvinfo : EIATTR_SPARSE_MMA_MASK
	.align		4
.L_638:
        /*0018*/ 	.byte	0x03, 0x50
        /*001a*/ 	.short	0x0000


	//----- nvinfo : EIATTR_MAXREG_COUNT
	.align		4
        /*001c*/ 	.byte	0x03, 0x1b
        /*001e*/ 	.short	0x00a8


	//----- nvinfo : EIATTR_MERCURY_ISA_VERSION
	.align		4
        /*0020*/ 	.byte	0x03, 0x5f
        /*0022*/ 	.short	0x0101


	//----- nvinfo : EIATTR_VRC_CTA_INIT_COUNT
	.align		4
        /*0024*/ 	.byte	0x02, 0x4a
	.zero		1
	.zero		1


	//----- nvinfo : EIATTR_EXIT_INSTR_OFFSETS
	.align		4
        /*0028*/ 	.byte	0x04, 0x1c
        /*002a*/ 	.short	(.L_640 - .L_639)


	//   ....[0]....
.L_639:
        /*002c*/ 	.word	0x00000010


	//----- nvinfo : EIATTR_MAX_THREADS
	.align		4
.L_640:
        /*0030*/ 	.byte	0x04, 0x05
        /*0032*/ 	.short	(.L_642 - .L_641)
.L_641:
        /*0034*/ 	.word	0x00000180
        /*0038*/ 	.word	0x00000001
        /*003c*/ 	.word	0x00000001


	//----- nvinfo : EIATTR_CBANK_PARAM_SIZE
	.align		4
.L_642:
        /*0040*/ 	.byte	0x03, 0x19
        /*0042*/ 	.short	0x0c80


	//----- nvinfo : EIATTR_PARAM_CBANK
	.align		4
        /*0044*/ 	.byte	0x04, 0x0a
        /*0046*/ 	.short	(.L_644 - .L_643)
	.align		4
.L_643:
        /*0048*/ 	.word	index@(.nv.constant0._ZN7cutlass13device_kernelIN5flash11enable_sm90INS1_16FlashAttnFwdSm90INS1_25CollectiveMainloopFwdSm90ILi2EN4cute5tupleIJNS5_1CILi1EEES8_S8_EEENS6_IJNS7_ILi128EEENS7_ILi96EEENS7_ILi64EEEEEELi256ENS_10bfloat16_tEfNS_4arch4Sm90ELb0ELb0ELb1ELb0ELb0ELb0ELb1ELb1ELb0ELb0ELb0ELb0EEENS1_21CollectiveEpilogueFwdINS6_IJSA_NS7_ILi256EEESB_EEES9_SE_SG_Li256ELb0ELb0ELb0ELb0EEENS1_29StaticPersistentTileSchedulerILb0EEEEEEEEEvNT_6ParamsE)
        /*004c*/ 	.short	0x0380
        /*004e*/ 	.short	0x0c80


	//----- nvinfo : EIATTR_SW_WAR
	.align		4
.L_644:
        /*0050*/ 	.byte	0x04, 0x36
        /*0052*/ 	.short	(.L_646 - .L_645)
.L_645:
        /*0054*/ 	.word	0x00000008
.L_646:


//--------------------- .nv.info._ZN7cutlass13device_kernelIN5flash11enable_sm90INS1_16FlashAttnFwdSm90INS1_25CollectiveMainloopFwdSm90ILi2EN4cute5tupleIJNS5_1CILi1EEES8_S8_EEENS6_IJNS7_ILi128EEENS7_ILi96EEENS7_ILi64EEEEEELi256ENS_10bfloat16_tEfNS_4arch4Sm90ELb0ELb0ELb1ELb1ELb0ELb0ELb0ELb1ELb0ELb0ELb0ELb0EEENS1_21CollectiveEpilogueFwdINS6_IJSA_NS7_ILi256EEESB_EEES9_SE_SG_Li256ELb1ELb0ELb0ELb0EEENS1_36VarlenDynamicPersistentTileSchedulerILi128ELi96ELi256ELi32ELb0ELb0ELb1ELb0ELb1ELb1EEEEEEEEEvNT_6ParamsE --------------------------
	.section	.nv.info._ZN7cutlass13device_kernelIN5flash11enable_sm90INS1_16FlashAttnFwdSm90INS1_25CollectiveMainloopFwdSm90ILi2EN4cute5tupleIJNS5_1CILi1EEES8_S8_EEENS6_IJNS7_ILi128EEENS7_ILi96EEENS7_ILi64EEEEEELi256ENS_10bfloat16_tEfNS_4arch4Sm90ELb0ELb0ELb1ELb1ELb0ELb0ELb0ELb1ELb0ELb0ELb0ELb0EEENS1_21CollectiveEpilogueFwdINS6_IJSA_NS7_ILi256EEESB_EEES9_SE_SG_Li256ELb1ELb0ELb0ELb0EEENS1_36VarlenDynamicPersistentTileSchedulerILi128ELi96ELi256ELi32ELb0ELb0ELb1ELb0ELb1ELb1EEEEEEEEEvNT_6ParamsE,"",@"SHT_CUDA_INFO"
	.sectionflags	@""
	.align	4


	//----- nvinfo : EIATTR_CUDA_API_VERSION
	.align		4
        /*0000*/ 	.byte	0x04, 0x37
        /*0002*/ 	.short	(.L_648 - .L_647)
.L_647:
        /*0004*/ 	.word	0x00000082


	//----- nvinfo : EIATTR_KPARAM_INFO
	.align		4
.L_648:
        /*0008*/ 	.byte	0x04, 0x17
        /*000a*/ 	.short	(.L_650 - .L_649)
.L_649:
        /*000c*/ 	.word	0x00000000
        /*0010*/ 	.short	0x0000
        /*0012*/ 	.short	0x0000
        /*0014*/ 	.byte	0x00, 0xf0, 0x01, 0x28


	//----- nvinfo : EIATTR_SPARSE_MMA_MASK
	.align		4
.L_650:
        /*0018*/ 	.byte	0x03, 0x50
        /*001a*/ 	.short	0x0000


	//----- nvinfo : EIATTR_MAXREG_COUNT
	.align		4
        /*001c*/ 	.byte	0x03, 0x1b
        /*001e*/ 	.short	0x00a8


	//----- nvinfo : EIATTR_MERCURY_ISA_VERSION
	.align		4
        /*0020*/ 	.byte	0x03, 0x5f
        /*0022*/ 	.short	0x0101


	//----- nvinfo : EIATTR_VRC_CTA_INIT_COUNT
	.align		4
        /*0024*/ 	.byte	0x02, 0x4a
	.zero		1
	.zero		1


	//----- nvinfo : EIATTR_EXIT_INSTR_OFFSETS
	.align		4
        /*0028*/ 	.byte	0x04, 0x1c
        /*002a*/ 	.short	(.L_652 - .L_651)


	//   ....[0]....
.L_651:
        /*002c*/ 	.word	0x00000010


	//----- nvinfo : EIATTR_MAX_THREADS
	.align		4
.L_652:
        /*0030*/ 	.byte	0x04, 0x05
        /*0032*/ 	.short	(.L_654 - .L_653)
.L_653:
        /*0034*/ 	.word	0x00000180
        /*0038*/ 	.word	0x00000001
        /*003c*/ 	.word	0x00000001


	//----- nvinfo : EIATTR_CBANK_PARAM_SIZE
	.align		4
.L_654:
        /*0040*/ 	.byte	0x03, 0x19
        /*0042*/ 	.short	0x0a00


	//----- nvinfo : EIATTR_PARAM_CBANK
	.align		4
        /*0044*/ 	.byte	0x04, 0x0a
        /*0046*/ 	.short	(.L_656 - .L_655)
	.align		4
.L_655:
        /*0048*/ 	.word	index@(.nv.constant0._ZN7cutlass13device_kernelIN5flash11enable_sm90INS1_16FlashAttnFwdSm90INS1_25CollectiveMainloopFwdSm90ILi2EN4cute5tupleIJNS5_1CILi1EEES8_S8_EEENS6_IJNS7_ILi128EEENS7_ILi96EEENS7_ILi64EEEEEELi256ENS_10bfloat16_tEfNS_4arch4Sm90ELb0ELb0ELb1ELb1ELb0ELb0ELb0ELb1ELb0ELb0ELb0ELb0EEENS1_21CollectiveEpilogueFwdINS6_IJSA_NS7_ILi256EEESB_EEES9_SE_SG_Li256ELb1ELb0ELb0ELb0EEENS1_36VarlenDynamicPersistentTileSchedulerILi128ELi96ELi256ELi32ELb0ELb0ELb1ELb0ELb1ELb1EEEEEEEEEvNT_6ParamsE)
        /*004c*/ 	.short	0x0380
        /*004e*/ 	.short	0x0a00


	//----- nvinfo : EIATTR_SW_WAR
	.align		4
.L_656:
        /*0050*/ 	.byte	0x04, 0x36
        /*0052*/ 	.short	(.L_658 - .L_657)
.L_657:
        /*0054*/ 	.word	0x00000008
.L_658:


//--------------------- .nv.info._ZN7cutlass13device_kernelIN5flash11enable_sm90INS1_16FlashAttnFwdSm90INS1_25CollectiveMainloopFwdSm90ILi2EN4cute5tupleIJNS5_1CILi1EEES8_S8_EEENS6_IJNS7_ILi128EEENS7_ILi96EEENS7_ILi64EEEEEELi256ENS_10bfloat16_tEfNS_4arch4Sm90ELb0ELb0ELb1ELb1ELb0ELb1ELb0ELb1ELb0ELb0ELb0ELb0EEENS1_21CollectiveEpilogueFwdINS6_IJSA_NS7_ILi256EEESB_EEES9_SE_SG_Li256ELb1ELb0ELb0ELb0EEENS1_36VarlenDynamicPersistentTileSchedulerILi128ELi96ELi256ELi32ELb0ELb0ELb1ELb0ELb1ELb1EEEEEEEEEvNT_6ParamsE --------------------------
	.section	.nv.info._ZN7cutlass13device_kernelIN5flash11enable_sm90INS1_16FlashAttnFwdSm90INS1_25CollectiveMainloopFwdSm90ILi2EN4cute5tupleIJNS5_1CILi1EEES8_S8_EEENS6_IJNS7_ILi128EEENS7_ILi96EEENS7_ILi64EEEEEELi256ENS_10bfloat16_tEfNS_4arch4Sm90ELb0ELb0ELb1ELb1ELb0ELb1ELb0ELb1ELb0ELb0ELb0ELb0EEENS1_21CollectiveEpilogueFwdINS6_IJSA_NS7_ILi256EEESB_EEES9_SE_SG_Li256ELb1ELb0ELb0ELb0EEENS1_36VarlenDynamicPersistentTileSchedulerILi128ELi96ELi256ELi32ELb0ELb0ELb1ELb0ELb1ELb1EEEEEEEEEvNT_6ParamsE,"",@"SHT_CUDA_INFO"
	.sectionflags	@""
	.align	4


	//----- nvinfo : EIATTR_CUDA_API_VERSION
	.align		4
        /*0000*/ 	.byte	0x04, 0x37
        /*0002*/ 	.short	(.L_660 - .L_659)
.L_659:
        /*0004*/ 	.word	0x00000082


	//----- nvinfo : EIATTR_KPARAM_INFO
	.align		4
.L_660:
        /*0008*/ 	.byte	0x04, 0x17
        /*000a*/ 	.short	(.L_662 - .L_661)
.L_661:
        /*000c*/ 	.word	0x00000000
        /*0010*/ 	.short	0x0000
        /*0012*/ 	.short	0x0000
        /*0014*/ 	.byte	0x00, 0xf0, 0x01, 0x28


	//----- nvinfo : EIATTR_SPARSE_MMA_MASK
	.align		4
.L_662:
        /*0018*/ 	.byte	0x03, 0x50
        /*001a*/ 	.short	0x0000


	//----- nvinfo : EIATTR_MAXREG_COUNT
	.align		4
        /*001c*/ 	.byte	0x03, 0x1b
        /*001e*/ 	.short	0x00a8


	//----- nvinfo : EIATTR_MERCURY_ISA_VERSION
	.align		4
        /*0020*/ 	.byte	0x03, 0x5f
        /*0022*/ 	.short	0x0101


	//----- nvinfo : EIATTR_VRC_CTA_INIT_COUNT
	.align		4
        /*0024*/ 	.byte	0x02, 0x4a
	.zero		1
	.zero		1


	//----- nvinfo : EIATTR_EXIT_INSTR_OFFSETS
	.align		4
        /*0028*/ 	.byte	0x04, 0x1c
        /*002a*/ 	.short	(.L_664 - .L_663)


	//   ....[0]....
.L_663:
        /*002c*/ 	.word	0x00000010


	//----- nvinfo : EIATTR_MAX_THREADS
	.align		4
.L_664:
        /*0030*/ 	.byte	0x04, 0x05
        /*0032*/ 	.short	(.L_666 - .L_665)
.L_665:
        /*0034*/ 	.word	0x00000180
        /*0038*/ 	.word	0x00000001
        /*003c*/ 	.word	0x00000001


	//----- nvinfo : EIATTR_CBANK_PARAM_SIZE
	.align		4
.L_666:
        /*0040*/ 	.byte	0x03, 0x19
        /*0042*/ 	.short	0x0a00


	//----- nvinfo : EIATTR_PARAM_CBANK
	.align		4
        /*0044*/ 	.byte	0x04, 0x0a
        /*0046*/ 	.short	(.L_668 - .L_667)
	.align		4
.L_667:
        /*0048*/ 	.word	index@(.nv.constant0._ZN7cutlass13device_kernelIN5flash11enable_sm90INS1_16FlashAttnFwdSm90INS1_25CollectiveMainloopFwdSm90ILi2EN4cute5tupleIJNS5_1CILi1EEES8_S8_EEENS6_IJNS7_ILi128EEENS7_ILi96EEENS7_ILi64EEEEEELi256ENS_10bfloat16_tEfNS_4arch4Sm90ELb0ELb0ELb1ELb1ELb0ELb1ELb0ELb1ELb0ELb0ELb0ELb0EEENS1_21CollectiveEpilogueFwdINS6_IJSA_NS7_ILi256EEESB_EEES9_SE_SG_Li256ELb1ELb0ELb0ELb0EEENS1_36VarlenDynamicPersistentTileSchedulerILi128ELi96ELi256ELi32ELb0ELb0ELb1ELb0ELb1ELb1EEEEEEEEEvNT_6ParamsE)
        /*004c*/ 	.short	0x0380
        /*004e*/ 	.short	0x0a00


	//----- nvinfo : EIATTR_SW_WAR
	.align		4
.L_668:
        /*0050*/ 	.byte	0x04, 0x36
        /*0052*/ 	.short	(.L_670 - .L_669)
.L_669:
        /*0054*/ 	.word	0x00000008
.L_670:


//--------------------- .nv.info._ZN7cutlass13device_kernelIN5flash11enable_sm90INS1_16FlashAttnFwdSm90INS1_25CollectiveMainloopFwdSm90ILi2EN4cute5tupleIJNS5_1CILi1EEES8_S8_EEENS6_IJNS7_ILi128EEENS7_ILi96EEENS7_ILi64EEEEEELi256ENS_10bfloat16_tEfNS_4arch4Sm90ELb0ELb0ELb1ELb1ELb0ELb0ELb1ELb1ELb0ELb0ELb0ELb0EEENS1_21CollectiveEpilogueFwdINS6_IJSA_NS7_ILi256EEESB_EEES9_SE_SG_Li256ELb1ELb0ELb0ELb0EEENS1_36VarlenDynamicPersistentTileSchedulerILi128ELi96ELi256ELi32ELb0ELb0ELb1ELb0ELb1ELb1EEEEEEEEEvNT_6ParamsE --------------------------
	.section	.nv.info._ZN7cutlass13device_kernelIN5flash11enable_sm90INS1_16FlashAttnFwdSm90INS1_25CollectiveMainloopFwdSm90ILi2EN4cute5tupleIJNS5_1CILi1EEES8_S8_EEENS6_IJNS7_ILi128EEENS7_ILi96EEENS7_ILi64EEEEEELi256ENS_10bfloat16_tEfNS_4arch4Sm90ELb0ELb0ELb1ELb1ELb0ELb0ELb1ELb1ELb0ELb0ELb0ELb0EEENS1_21CollectiveEpilogueFwdINS6_IJSA_NS7_ILi256EEESB_EEES9_SE_SG_Li256ELb1ELb0ELb0ELb0EEENS1_36VarlenDynamicPersistentTileSchedulerILi128ELi96ELi256ELi32ELb0ELb0ELb1ELb0ELb1ELb1EEEEEEEEEvNT_6ParamsE,"",@"SHT_CUDA_INFO"
	.sectionflags	@""
	.align	4


	//----- nvinfo : EIATTR_CUDA_API_VERSION
	.align		4
        /*0000*/ 	.byte	0x04, 0x37
        /*0002*/ 	.short	(.L_672 - .L_671)
.L_671:
        /*0004*/ 	.word	0x00000082


	//----- nvinfo : EIATTR_KPARAM_INFO
	.align		4
.L_672:
        /*0008*/ 	.byte	0x04, 0x17
        /*000a*/ 	.short	(.L_674 - .L_673)
.L_673:
        /*000c*/ 	.word	0x00000000
        /*0010*/ 	.short	0x0000
        /*0012*/ 	.short	0x0000
        /*0014*/ 	.byte	0x00, 0xf0, 0x01, 0x2c


	//----- nvinfo : EIATTR_SPARSE_MMA_MASK
	.align		4
.L_674:
        /*0018*/ 	.byte	0x03, 0x50
        /*001a*/ 	.short	0x0000


	//----- nvinfo : EIATTR_MAXREG_COUNT
	.align		4
        /*001c*/ 	.byte	0x03, 0x1b
        /*001e*/ 	.short	0x00a8


	//----- nvinfo : EIATTR_MERCURY_ISA_VERSION
	.align		4
        /*0020*/ 	.byte	0x03, 0x5f
        /*0022*/ 	.short	0x0101


	//----- nvinfo : EIATTR_VRC_CTA_INIT_COUNT
	.align		4
        /*0024*/ 	.byte	0x02, 0x4a
	.zero		1
	.zero		1


	//----- nvinfo : EIATTR_EXIT_INSTR_OFFSETS
	.align		4
        /*0028*/ 	.byte	0x04, 0x1c
        /*002a*/ 	.short	(.L_676 - .L_675)


	//   ....[0]....
.L_675:
        /*002c*/ 	.word	0x00000010


	//----- nvinfo : EIATTR_MAX_THREADS
	.align		4
.L_676:
        /*0030*/ 	.byte	0x04, 0x05
        /*0032*/ 	.short	(.L_678 - .L_677)
.L_677:
        /*0034*/ 	.word	0x00000180
        /*0038*/ 	.word	0x00000001
        /*003c*/ 	.word	0x00000001


	//----- nvinfo : EIATTR_CBANK_PARAM_SIZE
	.align		4
.L_678:
        /*0040*/ 	.byte	0x03, 0x19
        /*0042*/ 	.short	0x0b00


	//----- nvinfo : EIATTR_PARAM_CBANK
	.align		4
        /*0044*/ 	.byte	0x04, 0x0a
        /*0046*/ 	.short	(.L_680 - .L_679)
	.align		4
.L_679:
        /*0048*/ 	.word	index@(.nv.constant0._ZN7cutlass13device_kernelIN5flash11enable_sm90INS1_16FlashAttnFwdSm90INS1_25CollectiveMainloopFwdSm90ILi2EN4cute5tupleIJNS5_1CILi1EEES8_S8_EEENS6_IJNS7_ILi128EEENS7_ILi96EEENS7_ILi64EEEEEELi256ENS_10bfloat16_tEfNS_4arch4Sm90ELb0ELb0ELb1ELb1ELb0ELb0ELb1ELb1ELb0ELb0ELb0ELb0EEENS1_21CollectiveEpilogueFwdINS6_IJSA_NS7_ILi256EEESB_EEES9_SE_SG_Li256ELb1ELb0ELb0ELb0EEENS1_36VarlenDynamicPersistentTileSchedulerILi128ELi96ELi256ELi32ELb0ELb0ELb1ELb0ELb1ELb1EEEEEEEEEvNT_6ParamsE)
        /*004c*/ 	.short	0x0380
        /*004e*/ 	.short	0x0b00


	//----- nvinfo : EIATTR_SW_WAR
	.align		4
.L_680:
        /*0050*/ 	.byte	0x04, 0x36
        /*0052*/ 	.short	(.L_682 - .L_681)
.L_681:
        /*0054*/ 	.word	0x00000008
.L_682:


//--------------------- .nv.info._ZN7cutlass13device_kernelIN5flash11enable_sm90INS1_16FlashAttnFwdSm90INS1_25CollectiveMainloopFwdSm90ILi2EN4cute5tupleIJNS5_1CILi1EEES8_S8_EEENS6_IJNS7_ILi128EEENS7_ILi96EEENS7_ILi64EEEEEELi256ENS_10bfloat16_tEfNS_4arch4Sm90ELb0ELb0ELb1ELb1ELb0ELb1ELb1ELb1ELb0ELb0ELb0ELb0EEENS1_21CollectiveEpilogueFwdINS6_IJSA_NS7_ILi256EEESB_EEES9_SE_SG_Li256ELb1ELb0ELb0ELb0EEENS1_36VarlenDynamicPersistentTileSchedulerILi128ELi96ELi256ELi32ELb0ELb0ELb1ELb0ELb1ELb1EEEEEEEEEvNT_6ParamsE --------------------------
	.section	.nv.info._ZN7cutlass13device_kernelIN5flash11enable_sm90INS1_16FlashAttnFwdSm90INS1_25CollectiveMainloopFwdSm90ILi2EN4cute5tupleIJNS5_1CILi1EEES8_S8_EEENS6_IJNS7_ILi128EEENS7_ILi96EEENS7_ILi64EEEEEELi256ENS_10bfloat16_tEfNS_4arch4Sm90ELb0ELb0ELb1ELb1ELb0ELb1ELb1ELb1ELb0ELb0ELb0ELb0EEENS1_21CollectiveEpilogueFwdINS6_IJSA_NS7_ILi256EEESB_EEES9_SE_SG_Li256ELb1ELb0ELb0ELb0EEENS1_36VarlenDynamicPersistentTileSchedulerILi128ELi96ELi256ELi32ELb0ELb0ELb1ELb0ELb1ELb1EEEEEEEEEvNT_6ParamsE,"",@"SHT_CUDA_INFO"
	.sectionflags	@""
	.align	4


	//----- nvinfo : EIATTR_CUDA_API_VERSION
	.align		4
        /*0000*/ 	.byte	0x04, 0x37
        /*0002*/ 	.short	(.L_684 - .L_683)
.L_683:
        /*0004*/ 	.word	0x00000082


	//----- nvinfo : EIATTR_KPARAM_INFO
	.align		4
.L_684:
        /*0008*/ 	.byte	0x04, 0x17
        /*000a*/ 	.short	(.L_686 - .L_685)
.L_685:
        /*000c*/ 	.word	0x00000000
        /*0010*/ 	.short	0x0000
        /*0012*/ 	.short	0x0000
        /*0014*/ 	.byte	0x00, 0xf0, 0x01, 0x2c


	//----- nvinfo : EIATTR_SPARSE_MMA_MASK
	.align		4
.L_686:
        /*0018*/ 	.byte	0x03, 0x50
        /*001a*/ 	.short	0x0000


	//----- nvinfo : EIATTR_MAXREG_COUNT
	.align		4
        /*001c*/ 	.byte	0x03, 0x1b
        /*001e*/ 	.short	0x00a8


	//----- nvinfo : EIATTR_MERCURY_ISA_VERSION
	.align		4
        /*0020*/ 	.byte	0x03, 0x5f
        /*0022*/ 	.short	0x0101


	//----- nvinfo : EIATTR_VRC_CTA_INIT_COUNT
	.align		4
        /*0024*/ 	.byte	0x02, 0x4a
	.zero		1
	.zero		1


	//----- nvinfo : EIATTR_EXIT_INSTR_OFFSETS
	.align		4
        /*0028*/ 	.byte	0x04, 0x1c
        /*002a*/ 	.short	(.L_688 - .L_687)


	//   ....[0]....
.L_687:
        /*002c*/ 	.word	0x00000010


	//----- nvinfo : EIATTR_MAX_THREADS
	.align		4
.L_688:
        /*0030*/ 	.byte	0x04, 0x05
        /*0032*/ 	.short	(.L_690 - .L_689)
.L_689:
        /*0034*/ 	.word	0x00000180
        /*0038*/ 	.word	0x00000001
        /*003c*/ 	.word	0x00000001


	//----- nvinfo : EIATTR_CBANK_PARAM_SIZE
	.align		4
.L_690:
        /*0040*/ 	.byte	0x03, 0x19
        /*0042*/ 	.short	0x0b00


	//----- nvinfo : EIATTR_PARAM_CBANK
	.align		4
        /*0044*/ 	.byte	0x04, 0x0a
        /*0046*/ 	.short	(.L_692 - .L_691)
	.align		4
.L_691:
        /*0048*/ 	.word	index@(.nv.constant0._ZN7cutlass13device_kernelIN5flash11enable_sm90INS1_16FlashAttnFwdSm90INS1_25CollectiveMainloopFwdSm90ILi2EN4cute5tupleIJNS5_1CILi1EEES8_S8_EEENS6_IJNS7_ILi128EEENS7_ILi96EEENS7_ILi64EEEEEELi256ENS_10bfloat16_tEfNS_4arch4Sm90ELb0ELb0ELb1ELb1ELb0ELb1ELb1ELb1ELb0ELb0ELb0ELb0EEENS1_21CollectiveEpilogueFwdINS6_IJSA_NS7_ILi256EEESB_EEES9_SE_SG_Li256ELb1ELb0ELb0ELb0EEENS1_36VarlenDynamicPersistentTileSchedulerILi128ELi96ELi256ELi32ELb0ELb0ELb1ELb0ELb1ELb1EEEEEEEEEvNT_6ParamsE)
        /*004c*/ 	.short	0x0380
        /*004e*/ 	.short	0x0b00


	//----- nvinfo : EIATTR_SW_WAR
	.align		4
.L_692:
        /*0050*/ 	.byte	0x04, 0x36
        /*0052*/ 	.short	(.L_694 - .L_693)
.L_693:
        /*0054*/ 	.word	0x00000008
.L_694:


//--------------------- .nv.info._ZN7cutlass13device_kernelIN5flash11enable_sm90INS1_16FlashAttnFwdSm90INS1_25CollectiveMainloopFwdSm90ILi2EN4cute5tupleIJNS5_1CILi1EEES8_S8_EEENS6_IJNS7_ILi128EEENS7_ILi96EEENS7_ILi64EEEEEELi256ENS_10bfloat16_tEfNS_4arch4Sm90ELb0ELb1ELb1ELb0ELb0ELb0ELb0ELb1ELb0ELb0ELb0ELb0EEENS1_21CollectiveEpilogueFwdINS6_IJSA_NS7_ILi256EEESB_EEES9_SE_SG_Li256ELb0ELb0ELb0ELb0EEENS1_30DynamicPersistentTileSchedulerILi256ELi32ELb0ELb0ELb1EEEEEEEEEvNT_6ParamsE --------------------------
	.section	.nv.info._ZN7cutlass13device_kernelIN5flash11enable_sm90INS1_16FlashAttnFwdSm90INS1_25CollectiveMainloopFwdSm90ILi2EN4cute5tupleIJNS5_1CILi1EEES8_S8_EEENS6_IJNS7_ILi128EEENS7_ILi96EEENS7_ILi64EEEEEELi256ENS_10bfloat16_tEfNS_4arch4Sm90ELb0ELb1ELb1ELb0ELb0ELb0ELb0ELb1ELb0ELb0ELb0ELb0EEENS1_21CollectiveEpilogueFwdINS6_IJSA_NS7_ILi256EEESB_EEES9_SE_SG_Li256ELb0ELb0ELb0ELb0EEENS1_30DynamicPersistentTileSchedulerILi256ELi32ELb0ELb0ELb1EEEEEEEEEvNT_6ParamsE,"",@"SHT_CUDA_INFO"
	.sectionflags	@""
	.align	4


	//----- nvinfo : EIATTR_CUDA_API_VERSION
	.align		4
        /*0000*/ 	.byte	0x04, 0x37
        /*0002*/ 	.short	(.L_696 - .L_695)
.L_695:
        /*0004*/ 	.word	0x00000082


	//----- nvinfo : EIATTR_KPARAM_INFO
	.align		4
.L_696:
        /*0008*/ 	.byte	0x04, 0x17
        /*000a*/ 	.short	(.L_698 - .L_697)
.L_697:
        /*000c*/ 	.word	0x00000000
        /*0010*/ 	.short	0x0000
        /*0012*/ 	.short	0x0000
        /*0014*/ 	.byte	0x00, 0xf0, 0x01, 0x2e


	//----- nvinfo : EIATTR_SPARSE_MMA_MASK
	.align		4
.L_698:
        /*0018*/ 	.byte	0x03, 0x50
        /*001a*/ 	.short	0x0000


	//----- nvinfo : EIATTR_MAXREG_COUNT
	.align		4
        /*001c*/ 	.byte	0x03, 0x1b
        /*001e*/ 	.short	0x00a8


	//----- nvinfo : EIATTR_MERCURY_ISA_VERSION
	.align		4
        /*0020*/ 	.byte	0x03, 0x5f
        /*0022*/ 	.short	0x0101


	//----- nvinfo : EIATTR_VRC_CTA_INIT_COUNT
	.align		4
        /*0024*/ 	.byte	0x02, 0x4a
	.zero		1
	.zero		1


	//----- nvinfo : EIATTR_EXIT_INSTR_OFFSETS
	.align		4
        /*0028*/ 	.byte	0x04, 0x1c
        /*002a*/ 	.short	(.L_700 - .L_699)


	//   ....[0]....
.L_699:
        /*002c*/ 	.word	0x00000010


	//----- nvinfo : EIATTR_MAX_THREADS
	.align		4
.L_700:
        /*0030*/ 	.byte	0x04, 0x05
        /*0032*/ 	.short	(.L_702 - .L_701)
.L_701:
        /*0034*/ 	.word	0x00000180
        /*0038*/ 	.word	0x00000001
        /*003c*/ 	.word	0x00000001


	//----- nvinfo : EIATTR_CBANK_PARAM_SIZE
	.align		4
.L_702:
        /*0040*/ 	.byte	0x03, 0x19
        /*0042*/ 	.short	0x0b80


	//----- nvinfo : EIATTR_PARAM_CBANK
	.align		4
        /*0044*/ 	.byte	0x04, 0x0a
        /*0046*/ 	.short	(.L_704 - .L_703)
	.align		4
.L_703:
        /*0048*/ 	.word	index@(.nv.constant0._ZN7cutlass13device_kernelIN5flash11enable_sm90INS1_16FlashAttnFwdSm90INS1_25CollectiveMainloopFwdSm90ILi2EN4cute5tupleIJNS5_1CILi1EEES8_S8_EEENS6_IJNS7_ILi128EEENS7_ILi96EEENS7_ILi64EEEEEELi256ENS_10bfloat16_tEfNS_4arch4Sm90ELb0ELb1ELb1ELb0ELb0ELb0ELb0ELb1ELb0ELb0ELb0ELb0EEENS1_21CollectiveEpilogueFwdINS6_IJSA_NS7_ILi256EEESB_EEES9_SE_SG_Li256ELb0ELb0ELb0ELb0EEENS1_30DynamicPersistentTileSchedulerILi256ELi32ELb0ELb0ELb1EEEEEEEEEvNT_6ParamsE)
        /*004c*/ 	.short	0x0380
        /*004e*/ 	.short	0x0b80


	//----- nvinfo : EIATTR_SW_WAR
	.align		4
.L_704:
        /*0050*/ 	.byte	0x04, 0x36
        /*0052*/ 	.short	(.L_706 - .L_705)
.L_705:
        /*0054*/ 	.word	0x00000008
.L_706:


//--------------------- .nv.info._ZN7cutlass13device_kernelIN5flash11enable_sm90INS1_16FlashAttnFwdSm90INS1_25CollectiveMainloopFwdSm90ILi2EN4cute5tupleIJNS5_1CILi1EEES8_S8_EEENS6_IJNS7_ILi128EEENS7_ILi96EEENS7_ILi64EEEEEELi256ENS_10bfloat16_tEfNS_4arch4Sm90ELb0ELb1ELb1ELb0ELb0ELb0ELb1ELb1ELb0ELb0ELb0ELb0EEENS1_21CollectiveEpilogueFwdINS6_IJSA_NS7_ILi256EEESB_EEES9_SE_SG_Li256ELb0ELb0ELb0ELb0EEENS1_30DynamicPersistentTileSchedulerILi256ELi32ELb0ELb0ELb1EEEEEEEEEvNT_6ParamsE --------------------------
	.section	.nv.info._ZN7cutlass13device_kernelIN5flash11enable_sm90INS1_16FlashAttnFwdSm90INS1_25CollectiveMainloopFwdSm90ILi2EN4cute5tupleIJNS5_1CILi1EEES8_S8_EEENS6_IJNS7_ILi128EEENS7_ILi96EEENS7_ILi64EEEEEELi256ENS_10bfloat16_tEfNS_4arch4Sm90ELb0ELb1ELb1ELb0ELb0ELb0ELb1ELb1ELb0ELb0ELb0ELb0EEENS1_21CollectiveEpilogueFwdINS6_IJSA_NS7_ILi256EEESB_EEES9_SE_SG_Li256ELb0ELb0ELb0ELb0EEENS1_30DynamicPersistentTileSchedulerILi256ELi32ELb0ELb0ELb1EEEEEEEEEvNT_6ParamsE,"",@"SHT_CUDA_INFO"
	.sectionflags	@""
	.align	4


	//----- nvinfo : EIATTR_CUDA_API_VERSION
	.align		4
        /*0000*/ 	.byte	0x04, 0x37
        /*0002*/ 	.short	(.L_708 - .L_707)
.L_707:
        /*0004*/ 	.word	0x00000082


	//----- nvinfo : EIATTR_KPARAM_INFO
	.align		4
.L_708:
        /*0008*/ 	.byte	0x04, 0x17
        /*000a*/ 	.short	(.L_710 - .L_709)
.L_709:
        /*000c*/ 	.word	0x00000000
        /*0010*/ 	.short	0x0000
        /*0012*/ 	.short	0x0000
        /*0014*/ 	.byte	0x00, 0xf0, 0x01, 0x32


	//----- nvinfo : EIATTR_SPARSE_MMA_MASK
	.align		4
.L_710:
        /*0018*/ 	.byte	0x03, 0x50
        /*001a*/ 	.short	0x0000


	//----- nvinfo : EIATTR_MAXREG_COUNT
	.align		4
        /*001c*/ 	.byte	0x03, 0x1b
        /*001e*/ 	.short	0x00a8


	//----- nvinfo : EIATTR_MERCURY_ISA_VERSION
	.align		4
        /*0020*/ 	.byte	0x03, 0x5f
        /*0022*/ 	.short	0x0101


	//----- nvinfo : EIATTR_VRC_CTA_INIT_COUNT
	.align		4
        /*0024*/ 	.byte	0x02, 0x4a
	.zero		1
	.zero		1


	//----- nvinfo : EIATTR_EXIT_INSTR_OFFSETS
	.align		4
        /*0028*/ 	.byte	0x04, 0x1c
        /*002a*/ 	.short	(.L_712 - .L_711)


	//   ....[0]....
.L_711:
        /*002c*/ 	.word	0x00000010


	//----- nvinfo : EIATTR_MAX_THREADS
	.align		4
.L_712:
        /*0030*/ 	.byte	0x04, 0x05
        /*0032*/ 	.short	(.L_714 - .L_713)
.L_713:
        /*0034*/ 	.word	0x00000180
        /*0038*/ 	.word	0x00000001
        /*003c*/ 	.word	0x00000001


	//----- nvinfo : EIATTR_CBANK_PARAM_SIZE
	.align		4
.L_714:
        /*0040*/ 	.byte	0x03, 0x19
        /*0042*/ 	.short	0x0c80


	//----- nvinfo : EIATTR_PARAM_CBANK
	.align		4
        /*0044*/ 	.byte	0x04, 0x0a
        /*0046*/ 	.short	(.L_716 - .L_715)
	.align		4
.L_715:
        /*0048*/ 	.word	index@(.nv.constant0._ZN7cutlass13device_kernelIN5flash11enable_sm90INS1_16FlashAttnFwdSm90INS1_25CollectiveMainloopFwdSm90ILi2EN4cute5tupleIJNS5_1CILi1EEES8_S8_EEENS6_IJNS7_ILi128EEENS7_ILi96EEENS7_ILi64EEEEEELi256ENS_10bfloat16_tEfNS_4arch4Sm90ELb0ELb1ELb1ELb0ELb0ELb0ELb1ELb1ELb0ELb0ELb0ELb0EEENS1_21CollectiveEpilogueFwdINS6_IJSA_NS7_ILi256EEESB_EEES9_SE_SG_Li256ELb0ELb0ELb0ELb0EEENS1_30DynamicPersistentTileSchedulerILi256ELi32ELb0ELb0ELb1EEEEEEEEEvNT_6ParamsE)
        /*004c*/ 	.short	0x0380
        /*004e*/ 	.short	0x0c80


	//----- nvinfo : EIATTR_SW_WAR
	.align		4
.L_716:
        /*0050*/ 	.byte	0x04, 0x36
        /*0052*/ 	.short	(.L_718 - .L_717)
.L_717:
        /*0054*/ 	.word	0x00000008
.L_718:


//--------------------- .nv.info._ZN7cutlass13device_kernelIN5flash11enable_sm90INS1_16FlashAttnFwdSm90INS1_25CollectiveMainloopFwdSm90ILi2EN4cute5tupleIJNS5_1CILi1EEES8_S8_EEENS6_IJNS7_ILi128EEENS7_ILi96EEENS7_ILi64EEEEEELi256ENS_10bfloat16_tEfNS_4arch4Sm90ELb0ELb1ELb1ELb1ELb0ELb0ELb0ELb1ELb0ELb0ELb0ELb0EEENS1_21CollectiveEpilogueFwdINS6_IJSA_NS7_ILi256EEESB_EEES9_SE_SG_Li256ELb1ELb0ELb0ELb0EEENS1_36VarlenDynamicPersistentTileSchedulerILi128ELi96ELi256ELi32ELb0ELb0ELb1ELb1ELb0ELb1EEEEEEEEEvNT_6ParamsE --------------------------
	.section	.nv.info._ZN7cutlass13device_kernelIN5flash11enable_sm90INS1_16FlashAttnFwdSm90INS1_25CollectiveMainloopFwdSm90ILi2EN4cute5tupleIJNS5_1CILi1EEES8_S8_EEENS6_IJNS7_ILi128EEENS7_ILi96EEENS7_ILi64EEEEEELi256ENS_10bfloat16_tEfNS_4arch4Sm90ELb0ELb1ELb1ELb1ELb0ELb0ELb0ELb1ELb0ELb0ELb0ELb0EEENS1_21CollectiveEpilogueFwdINS6_IJSA_NS7_ILi256EEESB_EEES9_SE_SG_Li256ELb1ELb0ELb0ELb0EEENS1_36VarlenDynamicPersistentTileSchedulerILi128ELi96ELi256ELi32ELb0ELb0ELb1ELb1ELb0ELb1EEEEEEEEEvNT_6ParamsE,"",@"SHT_CUDA_INFO"
	.sectionflags	@""
	.align	4


	//----- nvinfo : EIATTR_CUDA_API_VERSION
	.align		4
        /*0000*/ 	.byte	0x04, 0x37
        /*0002*/ 	.short	(.L_720 - .L_719)
.L_719:
        /*0004*/ 	.word	0x00000082


	//----- nvinfo : EIATTR_KPARAM_INFO
	.align		4
.L_720:
        /*0008*/ 	.byte	0x04, 0x17
        /*000a*/ 	.short	(.L_722 - .L_721)
.L_721:
        /*000c*/ 	.word	0x00000000
        /*0010*/ 	.short	0x0000
        /*0012*/ 	.short	0x0000
        /*0014*/ 	.byte	0x00, 0xf0, 0x01, 0x28


	//----- nvinfo : EIATTR_SPARSE_MMA_MASK
	.align		4
.L_722:
        /*0018*/ 	.byte	0x03, 0x50
        /*001a*/ 	.short	0x0000


	//----- nvinfo : EIATTR_MAXREG_COUNT
	.align		4
        /*001c*/ 	.byte	0x03, 0x1b
        /*001e*/ 	.short	0x00a8


	//----- nvinfo : EIATTR_MERCURY_ISA_VERSION
	.align		4
        /*0020*/ 	.byte	0x03, 0x5f
        /*0022*/ 	.short	0x0101


	//----- nvinfo : EIATTR_VRC_CTA_INIT_COUNT
	.align		4
        /*0024*/ 	.byte	0x02, 0x4a
	.zero		1
	.zero		1


	//----- nvinfo : EIATTR_EXIT_INSTR_OFFSETS
	.align		4
        /*0028*/ 	.byte	0x04, 0x1c
        /*002a*/ 	.short	(.L_724 - .L_723)


	//   ....[0]....
.L_723:
        /*002c*/ 	.word	0x00000010


	//----- nvinfo : EIATTR_MAX_THREADS
	.align		4
.L_724:
        /*0030*/ 	.byte	0x04, 0x05
        /*0032*/ 	.short	(.L_726 - .L_725)
.L_725:
        /*0034*/ 	.word	0x00000180
        /*0038*/ 	.word	0x00000001
        /*003c*/ 	.word	0x00000001


	//----- nvinfo : EIATTR_CBANK_PARAM_SIZE
	.align		4
.L_726:
        /*0040*/ 	.byte	0x03, 0x19
        /*0042*/ 	.short	0x0a00


	//----- nvinfo : EIATTR_PARAM_CBANK
	.align		4
        /*0044*/ 	.byte	0x04, 0x0a
        /*0046*/ 	.short	(.L_728 - .L_727)
	.align		4
.L_727:
        /*0048*/ 	.word	index@(.nv.constant0._ZN7cutlass13device_kernelIN5flash11enable_sm90INS1_16FlashAttnFwdSm90INS1_25CollectiveMainloopFwdSm90ILi2EN4cute5tupleIJNS5_1CILi1EEES8_S8_EEENS6_IJNS7_ILi128EEENS7_ILi96EEENS7_ILi64EEEEEELi256ENS_10bfloat16_tEfNS_4arch4Sm90ELb0ELb1ELb1ELb1ELb0ELb0ELb0ELb1ELb0ELb0ELb0ELb0EEENS1_21CollectiveEpilogueFwdINS6_IJSA_NS7_ILi256EEESB_EEES9_SE_SG_Li256ELb1ELb0ELb0ELb0EEENS1_36VarlenDynamicPersistentTileSchedulerILi128ELi96ELi256ELi32ELb0ELb0ELb1ELb1ELb0ELb1EEEEEEEEEvNT_6ParamsE)
        /*004c*/ 	.short	0x0380
        /*004e*/ 	.short	0x0a00


	//----- nvinfo : EIATTR_SW_WAR
	.align		4
.L_728:
        /*0050*/ 	.byte	0x04, 0x36
        /*0052*/ 	.short	(.L_730 - .L_729)
.L_729:
        /*0054*/ 	.word	0x00000008
.L_730:


//--------------------- .nv.info._ZN7cutlass13device_kernelIN5flash11enable_sm90INS1_16FlashAttnFwdSm90INS1_25CollectiveMainloopFwdSm90ILi2EN4cute5tupleIJNS5_1CILi1EEES8_S8_EEENS6_IJNS7_ILi128EEENS7_ILi96EEENS7_ILi64EEEEEELi256ENS_10bfloat16_tEfNS_4arch4Sm90ELb0ELb1ELb1ELb1ELb0ELb1ELb0ELb1ELb0ELb0ELb0ELb0EEENS1_21CollectiveEpilogueFwdINS6_IJSA_NS7_ILi256EEESB_EEES9_SE_SG_Li256ELb1ELb0ELb0ELb0EEENS1_36VarlenDynamicPersistentTileSchedulerILi128ELi96ELi256ELi32ELb0ELb0ELb1ELb1ELb0ELb1EEEEEEEEEvNT_6ParamsE --------------------------
	.section	.nv.info._ZN7cutlass13device_kernelIN5flash11enable_sm90INS1_16FlashAttnFwdSm90INS1_25CollectiveMainloopFwdSm90ILi2EN4cute5tupleIJNS5_1CILi1EEES8_S8_EEENS6_IJNS7_ILi128EEENS7_ILi96EEENS7_ILi64EEEEEELi256ENS_10bfloat16_tEfNS_4arch4Sm90ELb0ELb1ELb1ELb1ELb0ELb1ELb0ELb1ELb0ELb0ELb0ELb0EEENS1_21CollectiveEpilogueFwdINS6_IJSA_NS7_ILi256EEESB_EEES9_SE_SG_Li256ELb1ELb0ELb0ELb0EEENS1_36VarlenDynamicPersistentTileSchedulerILi128ELi96ELi256ELi32ELb0ELb0ELb1ELb1ELb0ELb1EEEEEEEEEvNT_6ParamsE,"",@"SHT_CUDA_INFO"
	.sectionflags	@""
	.align	4


	//----- nvinfo : EIATTR_CUDA_API_VERSION
	.align		4
        /*0000*/ 	.byte	0x04, 0x37
        /*0002*/ 	.short	(.L_732 - .L_731)
.L_731:
        /*0004*/ 	.word	0x00000082


	//----- nvinfo : EIATTR_KPARAM_INFO
	.align		4
.L_732:
        /*0008*/ 	.byte	0x04, 0x17
        /*000a*/ 	.short	(.L_734 - .L_733)
.L_733:
        /*000c*/ 	.word	0x00000000
        /*0010*/ 	.short	0x0000
        /*0012*/ 	.short	0x0000
        /*0014*/ 	.byte	0x00, 0xf0, 0x01, 0x28


	//----- nvinfo : EIATTR_SPARSE_MMA_MASK
	.align		4
.L_734:
        /*0018*/ 	.byte	0x03, 0x50
        /*001a*/ 	.short	0x0000


	//----- nvinfo : EIATTR_MAXREG_COUNT
	.align		4
        /*001c*/ 	.byte	0x03, 0x1b
        /*001e*/ 	.short	0x00a8


	//----- nvinfo : EIATTR_MERCURY_ISA_VERSION
	.align		4
        /*0020*/ 	.byte	0x03, 0x5f
        /*0022*/ 	.short	0x0101


	//----- nvinfo : EIATTR_VRC_CTA_INIT_COUNT
	.align		4
        /*0024*/ 	.byte	0x02, 0x4a
	.zero		1
	.zero		1


	//----- nvinfo : EIATTR_EXIT_INSTR_OFFSETS
	.align		4
        /*0028*/ 	.byte	0x04, 0x1c
        /*002a*/ 	.short	(.L_736 - .L_735)


	//   ....[0]....
.L_735:
        /*002c*/ 	.word	0x00000010


	//----- nvinfo : EIATTR_MAX_THREADS
	.align		4
.L_736:
        /*0030*/ 	.byte	0x04, 0x05
        /*0032*/ 	.short	(.L_738 - .L_737)
.L_737:
        /*0034*/ 	.word	0x00000180
        /*0038*/ 	.word	0x00000001
        /*003c*/ 	.word	0x00000001


	//----- nvinfo : EIATTR_CBANK_PARAM_SIZE
	.align		4
.L_738:
        /*0040*/ 	.byte	0x03, 0x19
        /*0042*/ 	.short	0x0a00


	//----- nvinfo : EIATTR_PARAM_CBANK
	.align		4
        /*0044*/ 	.byte	0x04, 0x0a
        /*0046*/ 	.short	(.L_740 - .L_739)
	.align		4
.L_739:
        /*0048*/ 	.word	index@(.nv.constant0._ZN7cutlass13device_kernelIN5flash11enable_sm90INS1_16FlashAttnFwdSm90INS1_25CollectiveMainloopFwdSm90ILi2EN4cute5tupleIJNS5_1CILi1EEES8_S8_EEENS6_IJNS7_ILi128EEENS7_ILi96EEENS7_ILi64EEEEEELi256ENS_10bfloat16_tEfNS_4arch4Sm90ELb0ELb1ELb1ELb1ELb0ELb1ELb0ELb1ELb0ELb0ELb0ELb0EEENS1_21CollectiveEpilogueFwdINS6_IJSA_NS7_ILi256EEESB_EEES9_SE_SG_Li256ELb1ELb0ELb0ELb0EEENS1_36VarlenDynamicPersistentTileSchedulerILi128ELi96ELi256ELi32ELb0ELb0ELb1ELb1ELb0ELb1EEEEEEEEEvNT_6ParamsE)
        /*004c*/ 	.short	0x0380
        /*004e*/ 	.short	0x0a00


	//----- nvinfo : EIATTR_SW_WAR
	.align		4
.L_740:
        /*0050*/ 	.byte	0x04, 0x36
        /*0052*/ 	.short	(.L_742 - .L_741)
.L_741:
        /*0054*/ 	.word	0x00000008
.L_742:


//--------------------- .nv.info._ZN7cutlass13device_kernelIN5flash11enable_sm90INS1_16FlashAttnFwdSm90INS1_25CollectiveMainloopFwdSm90ILi2EN4cute5tupleIJNS5_1CILi1EEES8_S8_EEENS6_IJNS7_ILi128EEENS7_ILi96EEENS7_ILi64EEEEEELi256ENS_10bfloat16_tEfNS_4arch4Sm90ELb0ELb1ELb1ELb1ELb0ELb0ELb1ELb1ELb0ELb0ELb0ELb0EEENS1_21CollectiveEpilogueFwdINS6_IJSA_NS7_ILi256EEESB_EEES9_SE_SG_Li256ELb1ELb0ELb0ELb0EEENS1_36VarlenDynamicPersistentTileSchedulerILi128ELi96ELi256ELi32ELb0ELb0ELb1ELb1ELb0ELb1EEEEEEEEEvNT_6ParamsE --------------------------
	.section	.nv.info._ZN7cutlass13device_kernelIN5flash11enable_sm90INS1_16FlashAttnFwdSm90INS1_25CollectiveMainloopFwdSm90ILi2EN4cute5tupleIJNS5_1CILi1EEES8_S8_EEENS6_IJNS7_ILi128EEENS7_ILi96EEENS7_ILi64EEEEEELi256ENS_10bfloat16_tEfNS_4arch4Sm90ELb0ELb1ELb1ELb1ELb0ELb0ELb1ELb1ELb0ELb0ELb0ELb0EEENS1_21CollectiveEpilogueFwdINS6_IJSA_NS7_ILi256EEESB_EEES9_SE_SG_Li256ELb1ELb0ELb0ELb0EEENS1_36VarlenDynamicPersistentTileSchedulerILi128ELi96ELi256ELi32ELb0ELb0ELb1ELb1ELb0ELb1EEEEEEEEEvNT_6ParamsE,"",@"SHT_CUDA_INFO"
	.sectionflags	@""
	.align	4


	//----- nvinfo : EIATTR_CUDA_API_VERSION
	.align		4
        /*0000*/ 	.byte	0x04, 0x37
        /*0002*/ 	.short	(.L_744 - .L_743)
.L_743:
        /*0004*/ 	.word	0x00000082


	//----- nvinfo : EIATTR_KPARAM_INFO
	.align		4
.L_744:
        /*0008*/ 	.byte	0x04, 0x17
        /*000a*/ 	.short	(.L_746 - .L_745)
.L_745:
        /*000c*/ 	.word	0x00000000
        /*0010*/ 	.short	0x0000
        /*0012*/ 	.short	0x0000
        /*0014*/ 	.byte	0x00, 0xf0, 0x01, 0x2c


	//----- nvinfo : EIATTR_SPARSE_MMA_MASK
	.align		4
.L_746:
        /*0018*/ 	.byte	0x03, 0x50
        /*001a*/ 	.short	0x0000


	//----- nvinfo : EIATTR_MAXREG_COUNT
	.align		4
        /*001c*/ 	.byte	0x03, 0x1b
        /*001e*/ 	.short	0x00a8


	//----- nvinfo : EIATTR_MERCURY_ISA_VERSION
	.align		4
        /*0020*/ 	.byte	0x03, 0x5f
        /*0022*/ 	.short	0x0101


	//----- nvinfo : EIATTR_VRC_CTA_INIT_COUNT
	.align		4
        /*0024*/ 	.byte	0x02, 0x4a
	.zero		1
	.zero		1


	//----- nvinfo : EIATTR_EXIT_INSTR_OFFSETS
	.align		4
        /*0028*/ 	.byte	0x04, 0x1c
        /*002a*/ 	.short	(.L_748 - .L_747)


	//   ....[0]....
.L_747:
        /*002c*/ 	.word	0x00000010


	//----- nvinfo : EIATTR_MAX_THREADS
	.align		4
.L_748:
        /*0030*/ 	.byte	0x04, 0x05
        /*0032*/ 	.short	(.L_750 - .L_749)
.L_749:
        /*0034*/ 	.word	0x00000180
        /*0038*/ 	.word	0x00000001
        /*003c*/ 	.word	0x00000001


	//----- nvinfo : EIATTR_CBANK_PARAM_SIZE
	.align		4
.L_750:
        /*0040*/ 	.byte	0x03, 0x19
        /*0042*/ 	.short	0x0b00


	//----- nvinfo : EIATTR_PARAM_CBANK
	.align		4
        /*0044*/ 	.byte	0x04, 0x0a
        /*0046*/ 	.short	(.L_752 - .L_751)
	.align		4
.L_751:
        /*0048*/ 	.word	index@(.nv.constant0._ZN7cutlass13device_kernelIN5flash11enable_sm90INS1_16FlashAttnFwdSm90INS1_25CollectiveMainloopFwdSm90ILi2EN4cute5tupleIJNS5_1CILi1EEES8_S8_EEENS6_IJNS7_ILi128EEENS7_ILi96EEENS7_ILi64EEEEEELi256ENS_10bfloat16_tEfNS_4arch4Sm90ELb0ELb1ELb1ELb1ELb0ELb0ELb1ELb1ELb0ELb0ELb0ELb0EEENS1_21CollectiveEpilogueFwdINS6_IJSA_NS7_ILi256EEESB_EEES9_SE_SG_Li256ELb1ELb0ELb0ELb0EEENS1_36VarlenDynamicPersistentTileSchedulerILi128ELi96ELi256ELi32ELb0ELb0ELb1ELb1ELb0ELb1EEEEEEEEEvNT_6ParamsE)
        /*004c*/ 	.short	0x0380
        /*004e*/ 	.short	0x0b00


	//----- nvinfo : EIATTR_SW_WAR
	.align		4
.L_752:
        /*0050*/ 	.byte	0x04, 0x36
        /*0052*/ 	.short	(.L_754 - .L_753)
.L_753:
        /*0054*/ 	.word	0x00000008
.L_754:


//--------------------- .nv.info._ZN7cutlass13device_kernelIN5flash11enable_sm90INS1_16FlashAttnFwdSm90INS1_25CollectiveMainloopFwdSm90ILi2EN4cute5tupleIJNS5_1CILi1EEES8_S8_EEENS6_IJNS7_ILi128EEENS7_ILi96EEENS7_ILi64EEEEEELi256ENS_10bfloat16_tEfNS_4arch4Sm90ELb0ELb1ELb1ELb1ELb0ELb1ELb1ELb1ELb0ELb0ELb0ELb0EEENS1_21CollectiveEpilogueFwdINS6_IJSA_NS7_ILi256EEESB_EEES9_SE_SG_Li256ELb1ELb0ELb0ELb0EEENS1_36VarlenDynamicPersistentTileSchedulerILi128ELi96ELi256ELi32ELb0ELb0ELb1ELb1ELb0ELb1EEEEEEEEEvNT_6ParamsE --------------------------
	.section	.nv.info._ZN7cutlass13device_kernelIN5flash11enable_sm90INS1_16FlashAttnFwdSm90INS1_25CollectiveMainloopFwdSm90ILi2EN4cute5tupleIJNS5_1CILi1EEES8_S8_EEENS6_IJNS7_ILi128EEENS7_ILi96EEENS7_ILi64EEEEEELi256ENS_10bfloat16_tEfNS_4arch4Sm90ELb0ELb1ELb1ELb1ELb0ELb1ELb1ELb1ELb0ELb0ELb0ELb0EEENS1_21CollectiveEpilogueFwdINS6_IJSA_NS7_ILi256EEESB_EEES9_SE_SG_Li256ELb1ELb0ELb0ELb0EEENS1_36VarlenDynamicPersistentTileSchedulerILi128ELi96ELi256ELi32ELb0ELb0ELb1ELb1ELb0ELb1EEEEEEEEEvNT_6ParamsE,"",@"SHT_CUDA_INFO"
	.sectionflags	@""
	.align	4


	//----- nvinfo : EIATTR_CUDA_API_VERSION
	.align		4
        /*0000*/ 	.byte	0x04, 0x37
        /*0002*/ 	.short	(.L_756 - .L_755)
.L_755:
        /*0004*/ 	.word	0x00000082


	//----- nvinfo : EIATTR_KPARAM_INFO
	.align		4
.L_756:
        /*0008*/ 	.byte	0x04, 0x17
        /*000a*/ 	.short	(.L_758 - .L_757)
.L_757:
        /*000c*/ 	.word	0x00000000
        /*0010*/ 	.short	0x0000
        /*0012*/ 	.short	0x0000
        /*0014*/ 	.byte	0x00, 0xf0, 0x01, 0x2c


	//----- nvinfo : EIATTR_SPARSE_MMA_MASK
	.align		4
.L_758:
        /*0018*/ 	.byte	0x03, 0x50
        /*001a*/ 	.short	0x0000


	//----- nvinfo : EIATTR_MAXREG_COUNT
	.align		4
        /*001c*/ 	.byte	0x03, 0x1b
        /*001e*/ 	.short	0x00a8


	//----- nvinfo : EIATTR_MERCURY_ISA_VERSION
	.align		4
        /*0020*/ 	.byte	0x03, 0x5f
        /*0022*/ 	.short	0x0101


	//----- nvinfo : EIATTR_VRC_CTA_INIT_COUNT
	.align		4
        /*0024*/ 	.byte	0x02, 0x4a
	.zero		1
	.zero		1


	//----- nvinfo : EIATTR_EXIT_INSTR_OFFSETS
	.align		4
        /*0028*/ 	.byte	0x04, 0x1c
        /*002a*/ 	.short	(.L_760 - .L_759)


	//   ....[0]....
.L_759:
        /*002c*/ 	.word	0x00000010


	//----- nvinfo : EIATTR_MAX_THREADS
	.align		4
.L_760:
        /*0030*/ 	.byte	0x04, 0x05
        /*0032*/ 	.short	(.L_762 - .L_761)
.L_761:
        /*0034*/ 	.word	0x00000180
        /*0038*/ 	.word	0x00000001
        /*003c*/ 	.word	0x00000001


	//----- nvinfo : EIATTR_CBANK_PARAM_SIZE
	.align		4
.L_762:
        /*0040*/ 	.byte	0x03, 0x19
        /*0042*/ 	.short	0x0b00


	//----- nvinfo : EIATTR_PARAM_CBANK
	.align		4
        /*0044*/ 	.byte	0x04, 0x0a
        /*0046*/ 	.short	(.L_764 - .L_763)
	.align		4
.L_763:
        /*0048*/ 	.word	index@(.nv.constant0._ZN7cutlass13device_kernelIN5flash11enable_sm90INS1_16FlashAttnFwdSm90INS1_25CollectiveMainloopFwdSm90ILi2EN4cute5tupleIJNS5_1CILi1EEES8_S8_EEENS6_IJNS7_ILi128EEENS7_ILi96EEENS7_ILi64EEEEEELi256ENS_10bfloat16_tEfNS_4arch4Sm90ELb0ELb1ELb1ELb1ELb0ELb1ELb1ELb1ELb0ELb0ELb0ELb0EEENS1_21CollectiveEpilogueFwdINS6_IJSA_NS7_ILi256EEESB_EEES9_SE_SG_Li256ELb1ELb0ELb0ELb0EEENS1_36VarlenDynamicPersistentTileSchedulerILi128ELi96ELi256ELi32ELb0ELb0ELb1ELb1ELb0ELb1EEEEEEEEEvNT_6ParamsE)
        /*004c*/ 	.short	0x0380
        /*004e*/ 	.short	0x0b00


	//----- nvinfo : EIATTR_SW_WAR
	.align		4
.L_764:
        /*0050*/ 	.byte	0x04, 0x36
        /*0052*/ 	.short	(.L_766 - .L_765)
.L_765:
        /*0054*/ 	.word	0x00000008
.L_766:


//--------------------- .nv.info._ZN7cutlass13device_kernelIN5flash11enable_sm90INS1_16FlashAttnFwdSm90INS1_25CollectiveMainloopFwdSm90ILi2EN4cute5tupleIJNS5_1CILi1EEES8_S8_EEENS6_IJNS7_ILi128EEENS7_ILi96EEENS7_ILi64EEEEEELi256ENS_10bfloat16_tEfNS_4arch4Sm90ELb1ELb0ELb1ELb0ELb0ELb0ELb0ELb1ELb0ELb0ELb0ELb0EEENS1_21CollectiveEpilogueFwdINS6_IJSA_NS7_ILi256EEESB_EEES9_SE_SG_Li256ELb0ELb0ELb0ELb0EEENS1_30DynamicPersistentTileSchedulerILi256ELi32ELb0ELb0ELb1EEEEEEEEEvNT_6ParamsE --------------------------
	.section	.nv.info._ZN7cutlass13device_kernelIN5flash11enable_sm90INS1_16FlashAttnFwdSm90INS1_25CollectiveMainloopFwdSm90ILi2EN4cute5tupleIJNS5_1CILi1EEES8_S8_EEENS6_IJNS7_ILi128EEENS7_ILi96EEENS7_ILi64EEEEEELi256ENS_10bfloat16_tEfNS_4arch4Sm90ELb1ELb0ELb1ELb0ELb0ELb0ELb0ELb1ELb0ELb0ELb0ELb0EEENS1_21CollectiveEpilogueFwdINS6_IJSA_NS7_ILi256EEESB_EEES9_SE_SG_Li256ELb0ELb0ELb0ELb0EEENS1_30DynamicPersistentTileSchedulerILi256ELi32ELb0ELb0ELb1EEEEEEEEEvNT_6ParamsE,"",@"SHT_CUDA_INFO"
	.sectionflags	@""
	.align	4


	//----- nvinfo : EIATTR_CUDA_API_VERSION
	.align		4
        /*0000*/ 	.byte	0x04, 0x37
        /*0002*/ 	.short	(.L_768 - .L_767)
.L_767:
        /*0004*/ 	.word	0x00000082


	//----- nvinfo : EIATTR_KPARAM_INFO
	.align		4
.L_768:
        /*0008*/ 	.byte	0x04, 0x17
        /*000a*/ 	.short	(.L_770 - .L_769)
.L_769:
        /*000c*/ 	.word	0x00000000
        /*0010*/ 	.short	0x0000
        /*0012*/ 	.short	0x0000
        /*0014*/ 	.byte	0x00, 0xf0, 0x01, 0x2e


	//----- nvinfo : EIATTR_SPARSE_MMA_MASK
	.align		4
.L_770:
        /*0018*/ 	.byte	0x03, 0x50
        /*001a*/ 	.short	0x0000


	//----- nvinfo : EIATTR_MAXREG_COUNT
	.align		4
        /*001c*/ 	.byte	0x03, 0x1b
        /*001e*/ 	.short	0x00a8


	//----- nvinfo : EIATTR_MERCURY_ISA_VERSION
	.align		4
        /*0020*/ 	.byte	0x03, 0x5f
        /*0022*/ 	.short	0x0101


	//----- nvinfo : EIATTR_VRC_CTA_INIT_COUNT
	.align		4
        /*0024*/ 	.byte	0x02, 0x4a
	.zero		1
	.zero		1


	//----- nvinfo : EIATTR_EXIT_INSTR_OFFSETS
	.align		4
        /*0028*/ 	.byte	0x04, 0x1c
        /*002a*/ 	.short	(.L_772 - .L_771)


	//   ....[0]....
.L_771:
        /*002c*/ 	.word	0x00000010


	//----- nvinfo : EIATTR_MAX_THREADS
	.align		4
.L_772:
        /*0030*/ 	.byte	0x04, 0x05
        /*0032*/ 	.short	(.L_774 - .L_773)
.L_773:
        /*0034*/ 	.word	0x00000180
        /*0038*/ 	.word	0x00000001
        /*003c*/ 	.word	0x00000001


	//----- nvinfo : EIATTR_CBANK_PARAM_SIZE
	.align		4
.L_774:
        /*0040*/ 	.byte	0x03, 0x19
        /*0042*/ 	.short	0x0b80


	//----- nvinfo : EIATTR_PARAM_CBANK
	.align		4
        /*0044*/ 	.byte	0x04, 0x0a
        /*0046*/ 	.short	(.L_776 - .L_775)
	.align		4
.L_775:
        /*0048*/ 	.word	index@(.nv.constant0._ZN7cutlass13device_kernelIN5flash11enable_sm90INS1_16FlashAttnFwdSm90INS1_25CollectiveMainloopFwdSm90ILi2EN4cute5tupleIJNS5_1CILi1EEES8_S8_EEENS6_IJNS7_ILi128EEENS7_ILi96EEENS7_ILi64EEEEEELi256ENS_10bfloat16_tEfNS_4arch4Sm90ELb1ELb0ELb1ELb0ELb0ELb0ELb0ELb1ELb0ELb0ELb0ELb0EEENS1_21CollectiveEpilogueFwdINS6_IJSA_NS7_ILi256EEESB_EEES9_SE_SG_Li256ELb0ELb0ELb0ELb0EEENS1_30DynamicPersistentTileSchedulerILi256ELi32ELb0ELb0ELb1EEEEEEEEEvNT_6ParamsE)
        /*004c*/ 	.short	0x0380
        /*004e*/ 	.short	0x0b80


	//----- nvinfo : EIATTR_SW_WAR
	.align		4
.L_776:
        /*0050*/ 	.byte	0x04, 0x36
        /*0052*/ 	.short	(.L_778 - .L_777)
.L_777:
        /*0054*/ 	.word	0x00000008
.L_778:


//--------------------- .nv.info._ZN7cutlass13device_kernelIN5flash11enable_sm90INS1_16FlashAttnFwdSm90INS1_25CollectiveMainloopFwdSm90ILi2EN4cute5tupleIJNS5_1CILi1EEES8_S8_EEENS6_IJNS7_ILi128EEENS7_ILi96EEENS7_ILi64EEEEEELi256ENS_10bfloat16_tEfNS_4arch4Sm90ELb1ELb0ELb1ELb0ELb0ELb0ELb1ELb1ELb0ELb0ELb0ELb0EEENS1_21CollectiveEpilogueFwdINS6_IJSA_NS7_ILi256EEESB_EEES9_SE_SG_Li256ELb0ELb0ELb0ELb0EEENS1_30DynamicPersistentTileSchedulerILi256ELi32ELb0ELb0ELb1EEEEEEEEEvNT_6ParamsE --------------------------
	.section	.nv.info._ZN7cutlass13device_kernelIN5flash11enable_sm90INS1_16FlashAttnFwdSm90INS1_25CollectiveMainloopFwdSm90ILi2EN4cute5tupleIJNS5_1CILi1EEES8_S8_EEENS6_IJNS7_ILi128EEENS7_ILi96EEENS7_ILi64EEEEEELi256ENS_10bfloat16_tEfNS_4arch4Sm90ELb1ELb0ELb1ELb0ELb0ELb0ELb1ELb1ELb0ELb0ELb0ELb0EEENS1_21CollectiveEpilogueFwdINS6_IJSA_NS7_ILi256EEESB_EEES9_SE_SG_Li256ELb0ELb0ELb0ELb0EEENS1_30DynamicPersistentTileSchedulerILi256ELi32ELb0ELb0ELb1EEEEEEEEEvNT_6ParamsE,"",@"SHT_CUDA_INFO"
	.sectionflags	@""
	.align	4


	//----- nvinfo : EIATTR_CUDA_API_VERSION
	.align		4
        /*0000*/ 	.byte	0x04, 0x37
        /*0002*/ 	.short	(.L_780 - .L_779)
.L_779:
        /*0004*/ 	.word	0x00000082


	//----- nvinfo : EIATTR_KPARAM_INFO
	.align		4
.L_780:
        /*0008*/ 	.byte	0x04, 0x17
        /*000a*/ 	.short	(.L_782 - .L_781)
.L_781:
        /*000c*/ 	.word	0x00000000
        /*0010*/ 	.short	0x0000
        /*0012*/ 	.short	0x0000
        /*0014*/ 	.byte	0x00, 0xf0, 0x01, 0x32


	//----- nvinfo : EIATTR_SPARSE_MMA_MASK
	.align		4
.L_782:
        /*0018*/ 	.byte	0x03, 0x50
        /*001a*/ 	.short	0x0000


	//----- nvinfo : EIATTR_MAXREG_COUNT
	.align		4
        /*001c*/ 	.byte	0x03, 0x1b
        /*001e*/ 	.short	0x00a8


	//----- nvinfo : EIATTR_MERCURY_ISA_VERSION
	.align		4
        /*0020*/ 	.byte	0x03, 0x5f
        /*0022*/ 	.short	0x0101


	//----- nvinfo : EIATTR_VRC_CTA_INIT_COUNT
	.align		4
        /*0024*/ 	.byte	0x02, 0x4a
	.zero		1
	.zero		1


	//----- nvinfo : EIATTR_EXIT_INSTR_OFFSETS
	.align		4
        /*0028*/ 	.byte	0x04, 0x1c
        /*002a*/ 	.short	(.L_784 - .L_783)


	//   ....[0]....
.L_783:
        /*002c*/ 	.word	0x00000010


	//----- nvinfo : EIATTR_MAX_THREADS
	.align		4
.L_784:
        /*0030*/ 	.byte	0x04, 0x05
        /*0032*/ 	.short	(.L_786 - .L_785)
.L_785:
        /*0034*/ 	.word	0x00000180
        /*0038*/ 	.word	0x00000001
        /*003c*/ 	.word	0x00000001


	//----- nvinfo : EIATTR_CBANK_PARAM_SIZE
	.align		4
.L_786:
        /*0040*/ 	.byte	0x03, 0x19
        /*0042*/ 	.short	0x0c80


	//----- nvinfo : EIATTR_PARAM_CBANK
	.align		4
        /*0044*/ 	.byte	0x04, 0x0a
        /*0046*/ 	.short	(.L_788 - .L_787)
	.align		4
.L_787:
        /*0048*/ 	.word	index@(.nv.constant0._ZN7cutlass13device_kernelIN5flash11enable_sm90INS1_16FlashAttnFwdSm90INS1_25CollectiveMainloopFwdSm90ILi2EN4cute5tupleIJNS5_1CILi1EEES8_S8_EEENS6_IJNS7_ILi128EEENS7_ILi96EEENS7_ILi64EEEEEELi256ENS_10bfloat16_tEfNS_4arch4Sm90ELb1ELb0ELb1ELb0ELb0ELb0ELb1ELb1ELb0ELb0ELb0ELb0EEENS1_21CollectiveEpilogueFwdINS6_IJSA_NS7_ILi256EEESB_EEES9_SE_SG_Li256ELb0ELb0ELb0ELb0EEENS1_30DynamicPersistentTileSchedulerILi256ELi32ELb0ELb0ELb1EEEEEEEEEvNT_6ParamsE)
        /*004c*/ 	.short	0x0380
        /*004e*/ 	.short	0x0c80


	//----- nvinfo : EIATTR_SW_WAR
	.align		4
.L_788:
        /*0050*/ 	.byte	0x04, 0x36
        /*0052*/ 	.short	(.L_790 - .L_789)
.L_789:
        /*0054*/ 	.word	0x00000008
.L_790:


//--------------------- .nv.info._ZN7cutlass13device_kernelIN5flash11enable_sm90INS1_16FlashAttnFwdSm90INS1_25CollectiveMainloopFwdSm90ILi2EN4cute5tupleIJNS5_1CILi1EEES8_S8_EEENS6_IJNS7_ILi128EEENS7_ILi96EEENS7_ILi64EEEEEELi256ENS_10bfloat16_tEfNS_4arch4Sm90ELb1ELb0ELb1ELb1ELb0ELb0ELb0ELb1ELb0ELb0ELb0ELb0EEENS1_21CollectiveEpilogueFwdINS6_IJSA_NS7_ILi256EEESB_EEES9_SE_SG_Li256ELb1ELb0ELb0ELb0EEENS1_36VarlenDynamicPersistentTileSchedulerILi128ELi96ELi256ELi32ELb0ELb0ELb1ELb1ELb1ELb1EEEEEEEEEvNT_6ParamsE --------------------------
	.section	.nv.info._ZN7cutlass13device_kernelIN5flash11enable_sm90INS1_16FlashAttnFwdSm90INS1_25CollectiveMainloopFwdSm90ILi2EN4cute5tupleIJNS5_1CILi1EEES8_S8_EEENS6_IJNS7_ILi128EEENS7_ILi96EEENS7_ILi64EEEEEELi256ENS_10bfloat16_tEfNS_4arch4Sm90ELb1ELb0ELb1ELb1ELb0ELb0ELb0ELb1ELb0ELb0ELb0ELb0EEENS1_21CollectiveEpilogueFwdINS6_IJSA_NS7_ILi256EEESB_EEES9_SE_SG_Li256ELb1ELb0ELb0ELb0EEENS1_36VarlenDynamicPersistentTileSchedulerILi128ELi96ELi256ELi32ELb0ELb0ELb1ELb1ELb1ELb1EEEEEEEEEvNT_6ParamsE,"",@"SHT_CUDA_INFO"
	.sectionflags	@""
	.align	4


	//----- nvinfo : EIATTR_CUDA_API_VERSION
	.align		4
        /*0000*/ 	.byte	0x04, 0x37
        /*0002*/ 	.short	(.L_792 - .L_791)
.L_791:
        /*0004*/ 	.word	0x00000082


	//----- nvinfo : EIATTR_KPARAM_INFO
	.align		4
.L_792:
        /*0008*/ 	.byte	0x04, 0x17
        /*000a*/ 	.short	(.L_794 - .L_793)
.L_793:
        /*000c*/ 	.word	0x00000000
        /*0010*/ 	.short	0x0000
        /*0012*/ 	.short	0x0000
        /*0014*/ 	.byte	0x00, 0xf0, 0x01, 0x28


	//----- nvinfo : EIATTR_SPARSE_MMA_MASK
	.align		4
.L_794:
        /*0018*/ 	.byte	0x03, 0x50
        /*001a*/ 	.short	0x0000


	//----- nvinfo : EIATTR_MAXREG_COUNT
	.align		4
        /*001c*/ 	.byte	0x03, 0x1b
        /*001e*/ 	.short	0x00a8


	//----- nvinfo : EIATTR_MERCURY_ISA_VERSION
	.align		4
        /*0020*/ 	.byte	0x03, 0x5f
        /*0022*/ 	.short	0x0101


	//----- nvinfo : EIATTR_VRC_CTA_INIT_COUNT
	.align		4
        /*0024*/ 	.byte	0x02, 0x4a
	.zero		1
	.zero		1


	//----- nvinfo : EIATTR_EXIT_INSTR_OFFSETS
	.align		4
        /*0028*/ 	.byte	0x04, 0x1c
        /*002a*/ 	.short	(.L_796 - .L_795)


	//   ....[0]....
.L_795:
        /*002c*/ 	.word	0x00000010


	//----- nvinfo : EIATTR_MAX_THREADS
	.align		4
.L_796:
        /*0030*/ 	.byte	0x04, 0x05
        /*0032*/ 	.short	(.L_798 - .L_797)
.L_797:
        /*0034*/ 	.word	0x00000180
        /*0038*/ 	.word	0x00000001
        /*003c*/ 	.word	0x00000001


	//----- nvinfo : EIATTR_CBANK_PARAM_SIZE
	.align		4
.L_798:
        /*0040*/ 	.byte	0x03, 0x19
        /*0042*/ 	.short	0x0a00


	//----- nvinfo : EIATTR_PARAM_CBANK
	.align		4
        /*0044*/ 	.byte	0x04, 0x0a
        /*0046*/ 	.short	(.L_800 - .L_799)
	.align		4
.L_799:
        /*0048*/ 	.word	index@(.nv.constant0._ZN7cutlass13device_kernelIN5flash11enable_sm90INS1_16FlashAttnFwdSm90INS1_25CollectiveMainloopFwdSm90ILi2EN4cute5tupleIJNS5_1CILi1EEES8_S8_EEENS6_IJNS7_ILi128EEENS7_ILi96EEENS7_ILi64EEEEEELi256ENS_10bfloat16_tEfNS_4arch4Sm90ELb1ELb0ELb1ELb1ELb0ELb0ELb0ELb1ELb0ELb0ELb0ELb0EEENS1_21CollectiveEpilogueFwdINS6_IJSA_NS7_ILi256EEESB_EEES9_SE_SG_Li256ELb1ELb0ELb0ELb0EEENS1_36VarlenDynamicPersistentTileSchedulerILi128ELi96ELi256ELi32ELb0ELb0ELb1ELb1ELb1ELb1EEEEEEEEEvNT_6ParamsE)
        /*004c*/ 	.short	0x0380
        /*004e*/ 	.short	0x0a00


	//----- nvinfo : EIATTR_SW_WAR
	.align		4
.L_800:
        /*0050*/ 	.byte	0x04, 0x36
        /*0052*/ 	.short	(.L_802 - .L_801)
.L_801:
        /*0054*/ 	.word	0x00000008
.L_802:


//--------------------- .nv.info._ZN7cutlass13device_kernelIN5flash11enable_sm90INS1_16FlashAttnFwdSm90INS1_25CollectiveMainloopFwdSm90ILi2EN4cute5tupleIJNS5_1CILi1EEES8_S8_EEENS6_IJNS7_ILi128EEENS7_ILi96EEENS7_ILi64EEEEEELi256ENS_10bfloat16_tEfNS_4arch4Sm90ELb1ELb0ELb1ELb1ELb0ELb1ELb0ELb1ELb0ELb0ELb0ELb0EEENS1_21CollectiveEpilogueFwdINS6_IJSA_NS7_ILi256EEESB_EEES9_SE_SG_Li256ELb1ELb0ELb0ELb0EEENS1_36VarlenDynamicPersistentTileSchedulerILi128ELi96ELi256ELi32ELb0ELb0ELb1ELb1ELb1ELb1EEEEEEEEEvNT_6ParamsE --------------------------
	.section	.nv.info._ZN7cutlass13device_kernelIN5flash11enable_sm90INS1_16FlashAttnFwdSm90INS1_25CollectiveMainloopFwdSm90ILi2EN4cute5tupleIJNS5_1CILi1EEES8_S8_EEENS6_IJNS7_ILi128EEENS7_ILi96EEENS7_ILi64EEEEEELi256ENS_10bfloat16_tEfNS_4arch4Sm90ELb1ELb0ELb1ELb1ELb0ELb1ELb0ELb1ELb0ELb0ELb0ELb0EEENS1_21CollectiveEpilogueFwdINS6_IJSA_NS7_ILi256EEESB_EEES9_SE_SG_Li256ELb1ELb0ELb0ELb0EEENS1_36VarlenDynamicPersistentTileSchedulerILi128ELi96ELi256ELi32ELb0ELb0ELb1ELb1ELb1ELb1EEEEEEEEEvNT_6ParamsE,"",@"SHT_CUDA_INFO"
	.sectionflags	@""
	.align	4


	//----- nvinfo : EIATTR_CUDA_API_VERSION
	.align		4
        /*0000*/ 	.byte	0x04, 0x37
        /*0002*/ 	.short	(.L_804 - .L_803)
.L_803:
        /*0004*/ 	.word	0x00000082


	//----- nvinfo : EIATTR_KPARAM_INFO
	.align		4
.L_804:
        /*0008*/ 	.byte	0x04, 0x17
        /*000a*/ 	.short	(.L_806 - .L_805)
.L_805:
        /*000c*/ 	.word	0x00000000
        /*0010*/ 	.short	0x0000
        /*0012*/ 	.short	0x0000
        /*0014*/ 	.byte	0x00, 0xf0, 0x01, 0x28


	//----- nvinfo : EIATTR_SPARSE_MMA_MASK
	.align		4
.L_806:
        /*0018*/ 	.byte	0x03, 0x50
        /*001a*/ 	.short	0x0000


	//----- nvinfo : EIATTR_MAXREG_COUNT
	.align		4
        /*001c*/ 	.byte	0x03, 0x1b
        /*001e*/ 	.short	0x00a8


	//----- nvinfo : EIATTR_MERCURY_ISA_VERSION
	.align		4
        /*0020*/ 	.byte	0x03, 0x5f
        /*0022*/ 	.short	0x0101


	//----- nvinfo : EIATTR_VRC_CTA_INIT_COUNT
	.align		4
        /*0024*/ 	.byte	0x02, 0x4a
	.zero		1
	.zero		1


	//----- nvinfo : EIATTR_EXIT_INSTR_OFFSETS
	.align		4
        /*0028*/ 	.byte	0x04, 0x1c
        /*002a*/ 	.short	(.L_808 - .L_807)


	//   ....[0]....
.L_807:
        /*002c*/ 	.word	0x00000010


	//----- nvinfo : EIATTR_MAX_THREADS
	.align		4
.L_808:
        /*0030*/ 	.byte	0x04, 0x05
        /*0032*/ 	.short	(.L_810 - .L_809)
.L_809:
        /*0034*/ 	.word	0x00000180
        /*0038*/ 	.word	0x00000001
        /*003c*/ 	.word	0x00000001


	//----- nvinfo : EIATTR_CBANK_PARAM_SIZE
	.align		4
.L_810:
        /*0040*/ 	.byte	0x03, 0x19
        /*0042*/ 	.short	0x0a00


	//----- nvinfo : EIATTR_PARAM_CBANK
	.align		4
        /*0044*/ 	.byte	0x04, 0x0a
        /*0046*/ 	.short	(.L_812 - .L_811)
	.align		4
.L_811:
        /*0048*/ 	.word	index@(.nv.constant0._ZN7cutlass13device_kernelIN5flash11enable_sm90INS1_16FlashAttnFwdSm90INS1_25CollectiveMainloopFwdSm90ILi2EN4cute5tupleIJNS5_1CILi1EEES8_S8_EEENS6_IJNS7_ILi128EEENS7_ILi96EEENS7_ILi64EEEEEELi256ENS_10bfloat16_tEfNS_4arch4Sm90ELb1ELb0ELb1ELb1ELb0ELb1ELb0ELb1ELb0ELb0ELb0ELb0EEENS1_21CollectiveEpilogueFwdINS6_IJSA_NS7_ILi256EEESB_EEES9_SE_SG_Li256ELb1ELb0ELb0ELb0EEENS1_36VarlenDynamicPersistentTileSchedulerILi128ELi96ELi256ELi32ELb0ELb0ELb1ELb1ELb1ELb1EEEEEEEEEvNT_6ParamsE)
        /*004c*/ 	.short	0x0380
        /*004e*/ 	.short	0x0a00


	//----- nvinfo : EIATTR_SW_WAR
	.align		4
.L_812:
        /*0050*/ 	.byte	0x04, 0x36
        /*0052*/ 	.short	(.L_814 - .L_813)
.L_813:
        /*0054*/ 	.word	0x00000008
.L_814:


//--------------------- .nv.info._ZN7cutlass13device_kernelIN5flash11enable_sm90INS1_16FlashAttnFwdSm90INS1_25CollectiveMainloopFwdSm90ILi2EN4cute5tupleIJNS5_1CILi1EEES8_S8_EEENS6_IJNS7_ILi128EEENS7_ILi96EEENS7_ILi64EEEEEELi256ENS_10bfloat16_tEfNS_4arch4Sm90ELb1ELb0ELb1ELb1ELb0ELb0ELb1ELb1ELb0ELb0ELb0ELb0EEENS1_21CollectiveEpilogueFwdINS6_IJSA_NS7_ILi256EEESB_EEES9_SE_SG_Li256ELb1ELb0ELb0ELb0EEENS1_36VarlenDynamicPersistentTileSchedulerILi128ELi96ELi256ELi32ELb0ELb0ELb1ELb1ELb1ELb1EEEEEEEEEvNT_6ParamsE --------------------------
	.section	.nv.info._ZN7cutlass13device_kernelIN5flash11enable_sm90INS1_16FlashAttnFwdSm90INS1_25CollectiveMainloopFwdSm90ILi2EN4cute5tupleIJNS5_1CILi1EEES8_S8_EEENS6_IJNS7_ILi128EEENS7_ILi96EEENS7_ILi64EEEEEELi256ENS_10bfloat16_tEfNS_4arch4Sm90ELb1ELb0ELb1ELb1ELb0ELb0ELb1ELb1ELb0ELb0ELb0ELb0EEENS1_21CollectiveEpilogueFwdINS6_IJSA_NS7_ILi256EEESB_EEES9_SE_SG_Li256ELb1ELb0ELb0ELb0EEENS1_36VarlenDynamicPersistentTileSchedulerILi128ELi96ELi256ELi32ELb0ELb0ELb1ELb1ELb1ELb1EEEEEEEEEvNT_6ParamsE,"",@"SHT_CUDA_INFO"
	.sectionflags	@""
	.align	4


	//----- nvinfo : EIATTR_CUDA_API_VERSION
	.align		4
        /*0000*/ 	.byte	0x04, 0x37
        /*0002*/ 	.short	(.L_816 - .L_815)
.L_815:
        /*0004*/ 	.word	0x00000082


	//----- nvinfo : EIATTR_KPARAM_INFO
	.align		4
.L_816:
        /*0008*/ 	.byte	0x04, 0x17
        /*000a*/ 	.short	(.L_818 - .L_817)
.L_817:
        /*000c*/ 	.word	0x00000000
        /*0010*/ 	.short	0x0000
        /*0012*/ 	.short	0x0000
        /*0014*/ 	.byte	0x00, 0xf0, 0x01, 0x2c


	//----- nvinfo : EIATTR_SPARSE_MMA_MASK
	.align		4
.L_818:
        /*0018*/ 	.byte	0x03, 0x50
        /*001a*/ 	.short	0x0000


	//----- nvinfo : EIATTR_MAXREG_COUNT
	.align		4
        /*001c*/ 	.byte	0x03, 0x1b
        /*001e*/ 	.short	0x00a8


	//----- nvinfo : EIATTR_MERCURY_ISA_VERSION
	.align		4
        /*0020*/ 	.byte	0x03, 0x5f
        /*0022*/ 	.short	0x0101


	//----- nvinfo : EIATTR_VRC_CTA_INIT_COUNT
	.align		4
        /*0024*/ 	.byte	0x02, 0x4a
	.zero		1
	.zero		1


	//----- nvinfo : EIATTR_EXIT_INSTR_OFFSETS
	.align		4
        /*0028*/ 	.byte	0x04, 0x1c
        /*002a*/ 	.short	(.L_820 - .L_819)


	//   ....[0]....
.L_819:
        /*002c*/ 	.word	0x00000010


	//----- nvinfo : EIATTR_MAX_THREADS
	.align		4
.L_820:
        /*0030*/ 	.byte	0x04, 0x05
        /*0032*/ 	.short	(.L_822 - .L_821)
.L_821:
        /*0034*/ 	.word	0x00000180
        /*0038*/ 	.word	0x00000001
        /*003c*/ 	.word	0x00000001


	//----- nvinfo : EIATTR_CBANK_PARAM_SIZE
	.align		4
.L_822:
        /*0040*/ 	.byte	0x03, 0x19
        /*0042*/ 	.short	0x0b00


	//----- nvinfo : EIATTR_PARAM_CBANK
	.align		4
        /*0044*/ 	.byte	0x04, 0x0a
        /*0046*/ 	.short	(.L_824 - .L_823)
	.align		4
.L_823:
        /*0048*/ 	.word	index@(.nv.constant0._ZN7cutlass13device_kernelIN5flash11enable_sm90INS1_16FlashAttnFwdSm90INS1_25CollectiveMainloopFwdSm90ILi2EN4cute5tupleIJNS5_1CILi1EEES8_S8_EEENS6_IJNS7_ILi128EEENS7_ILi96EEENS7_ILi64EEEEEELi256ENS_10bfloat16_tEfNS_4arch4Sm90ELb1ELb0ELb1ELb1ELb0ELb0ELb1ELb1ELb0ELb0ELb0ELb0EEENS1_21CollectiveEpilogueFwdINS6_IJSA_NS7_ILi256EEESB_EEES9_SE_SG_Li256ELb1ELb0ELb0ELb0EEENS1_36VarlenDynamicPersistentTileSchedulerILi128ELi96ELi256ELi32ELb0ELb0ELb1ELb1ELb1ELb1EEEEEEEEEvNT_6ParamsE)
        /*004c*/ 	.short	0x0380
        /*004e*/ 	.short	0x0b00


	//----- nvinfo : EIATTR_SW_WAR
	.align		4
.L_824:
        /*0050*/ 	.byte	0x04, 0x36
        /*0052*/ 	.short	(.L_826 - .L_825)
.L_825:
        /*0054*/ 	.word	0x00000008
.L_826:


//--------------------- .nv.info._ZN7cutlass13device_kernelIN5flash11enable_sm90INS1_16FlashAttnFwdSm90INS1_25CollectiveMainloopFwdSm90ILi2EN4cute5tupleIJNS5_1CILi1EEES8_S8_EEENS6_IJNS7_ILi128EEENS7_ILi96EEENS7_ILi64EEEEEELi256ENS_10bfloat16_tEfNS_4arch4Sm90ELb1ELb0ELb1ELb1ELb0ELb1ELb1ELb1ELb0ELb0ELb0ELb0EEENS1_21CollectiveEpilogueFwdINS6_IJSA_NS7_ILi256EEESB_EEES9_SE_SG_Li256ELb1ELb0ELb0ELb0EEENS1_36VarlenDynamicPersistentTileSchedulerILi128ELi96ELi256ELi32ELb0ELb0ELb1ELb1ELb1ELb1EEEEEEEEEvNT_6ParamsE --------------------------
	.section	.nv.info._ZN7cutlass13device_kernelIN5flash11enable_sm90INS1_16FlashAttnFwdSm90INS1_25CollectiveMainloopFwdSm90ILi2EN4cute5tupleIJNS5_1CILi1EEES8_S8_EEENS6_IJNS7_ILi128EEENS7_ILi96EEENS7_ILi64EEEEEELi256ENS_10bfloat16_tEfNS_4arch4Sm90ELb1ELb0ELb1ELb1ELb0ELb1ELb1ELb1ELb0ELb0ELb0ELb0EEENS1_21CollectiveEpilogueFwdINS6_IJSA_NS7_ILi256EEESB_EEES9_SE_SG_Li256ELb1ELb0ELb0ELb0EEENS1_36VarlenDynamicPersistentTileSchedulerILi128ELi96ELi256ELi32ELb0ELb0ELb1ELb1ELb1ELb1EEEEEEEEEvNT_6ParamsE,"",@"SHT_CUDA_INFO"
	.sectionflags	@""
	.align	4


	//----- nvinfo : EIATTR_CUDA_API_VERSION
	.align		4
        /*0000*/ 	.byte	0x04, 0x37
        /*0002*/ 	.short	(.L_828 - .L_827)
.L_827:
        /*0004*/ 	.word	0x00000082


	//----- nvinfo : EIATTR_KPARAM_INFO
	.align		4
.L_828:
        /*0008*/ 	.byte	0x04, 0x17
        /*000a*/ 	.short	(.L_830 - .L_829)
.L_829:
        /*000c*/ 	.word	0x00000000
        /*0010*/ 	.short	0x0000
        /*0012*/ 	.short	0x0000
        /*0014*/ 	.byte	0x00, 0xf0, 0x01, 0x2c


	//----- nvinfo : EIATTR_SPARSE_MMA_MASK
	.align		4
.L_830:
        /*0018*/ 	.byte	0x03, 0x50
        /*001a*/ 	.short	0x0000


	//----- nvinfo : EIATTR_MAXREG_COUNT
	.align		4
        /*001c*/ 	.byte	0x03, 0x1b
        /*001e*/ 	.short	0x00a8


	//----- nvinfo : EIATTR_MERCURY_ISA_VERSION
	.align		4
        /*0020*/ 	.byte	0x03, 0x5f
        /*0022*/ 	.short	0x0101


	//----- nvinfo : EIATTR_VRC_CTA_INIT_COUNT
	.align		4
        /*0024*/ 	.byte	0x02, 0x4a
	.zero		1
	.zero		1


	//----- nvinfo : EIATTR_EXIT_INSTR_OFFSETS
	.align		4
        /*0028*/ 	.byte	0x04, 0x1c
        /*002a*/ 	.short	(.L_832 - .L_831)


	//   ....[0]....
.L_831:
        /*002c*/ 	.word	0x00000010


	//----- nvinfo : EIATTR_MAX_THREADS
	.align		4
.L_832:
        /*0030*/ 	.byte	0x04, 0x05
        /*0032*/ 	.short	(.L_834 - .L_833)
.L_833:
        /*0034*/ 	.word	0x00000180
        /*0038*/ 	.word	0x00000001
        /*003c*/ 	.word	0x00000001


	//----- nvinfo : EIATTR_CBANK_PARAM_SIZE
	.align		4
.L_834:
        /*0040*/ 	.byte	0x03, 0x19
        /*0042*/ 	.short	0x0b00


	//----- nvinfo : EIATTR_PARAM_CBANK
	.align		4
        /*0044*/ 	.byte	0x04, 0x0a
        /*0046*/ 	.short	(.L_836 - .L_835)
	.align		4
.L_835:
        /*0048*/ 	.word	index@(.nv.constant0._ZN7cutlass13device_kernelIN5flash11enable_sm90INS1_16FlashAttnFwdSm90INS1_25CollectiveMainloopFwdSm90ILi2EN4cute5tupleIJNS5_1CILi1EEES8_S8_EEENS6_IJNS7_ILi128EEENS7_ILi96EEENS7_ILi64EEEEEELi256ENS_10bfloat16_tEfNS_4arch4Sm90ELb1ELb0ELb1ELb1ELb0ELb1ELb1ELb1ELb0ELb0ELb0ELb0EEENS1_21CollectiveEpilogueFwdINS6_IJSA_NS7_ILi256EEESB_EEES9_SE_SG_Li256ELb1ELb0ELb0ELb0EEENS1_36VarlenDynamicPersistentTileSchedulerILi128ELi96ELi256ELi32ELb0ELb0ELb1ELb1ELb1ELb1EEEEEEEEEvNT_6ParamsE)
        /*004c*/ 	.short	0x0380
        /*004e*/ 	.short	0x0b00


	//----- nvinfo : EIATTR_SW_WAR
	.align		4
.L_836:
        /*0050*/ 	.byte	0x04, 0x36
        /*0052*/ 	.short	(.L_838 - .L_837)
.L_837:
        /*0054*/ 	.word	0x00000008
.L_838:


//--------------------- .nv.callgraph             --------------------------
	.section	.nv.callgraph,"",@"SHT_CUDA_CALLGRAPH"
	.align	4
	.sectionentsize	8
	.align		4
        /*0000*/ 	.word	0x00000000
	.align		4
        /*0004*/ 	.word	0xffffffff
	.align		4
        /*0008*/ 	.word	0x00000000
	.align		4
        /*000c*/ 	.word	0xfffffffe
	.align		4
        /*0010*/ 	.word	0x00000000
	.align		4
        /*0014*/ 	.word	0xfffffffd
	.align		4
        /*0018*/ 	.word	0x00000000
	.align		4
        /*001c*/ 	.word	0xfffffffc


//--------------------- .nv.constant4             --------------------------
	.section	.nv.constant4,"a",@progbits
	.align	8
	.align		8
.nv.constant4:
        /*0000*/ 	.dword	_ZN75_INTERNAL_905f0d3e_39_flash_fwd_hdimdiff_bf16_softcap_sm90_cu_e763cb1e_34524cuda3std3__45__cpo5beginE
	.align		8
        /*0008*/ 	.dword	_ZN75_INTERNAL_905f0d3e_39_flash_fwd_hdimdiff_bf16_softcap_sm90_cu_e763cb1e_34524cuda3std3__45__cpo3endE
	.align		8
        /*0010*/ 	.dword	_ZN75_INTERNAL_905f0d3e_39_flash_fwd_hdimdiff_bf16_softcap_sm90_cu_e763cb1e_34524cuda3std3__45__cpo6cbeginE
	.align		8
        /*0018*/ 	.dword	_ZN75_INTERNAL_905f0d3e_39_flash_fwd_hdimdiff_bf16_softcap_sm90_cu_e763cb1e_34524cuda3std3__45__cpo4cendE
	.align		8
        /*0020*/ 	.dword	_ZN75_INTERNAL_905f0d3e_39_flash_fwd_hdimdiff_bf16_softcap_sm90_cu_e763cb1e_34524cuda3std3__477_GLOBAL__N__905f0d3e_39_flash_fwd_hdimdiff_bf16_softcap_sm90_cu_e763cb1e_34526ignoreE
	.align		8
        /*0028*/ 	.dword	_ZN75_INTERNAL_905f0d3e_39_flash_fwd_hdimdiff_bf16_softcap_sm90_cu_e763cb1e_34524cuda3std3__419piecewise_constructE
	.align		8
        /*0030*/ 	.dword	_ZN75_INTERNAL_905f0d3e_39_flash_fwd_hdimdiff_bf16_softcap_sm90_cu_e763cb1e_34524cuda3std3__48in_placeE
	.align		8
        /*0038*/ 	.dword	_ZN75_INTERNAL_905f0d3e_39_flash_fwd_hdimdiff_bf16_softcap_sm90_cu_e763cb1e_34524cuda3std6ranges3__45__cpo4swapE
	.align		8
        /*0040*/ 	.dword	_ZN75_INTERNAL_905f0d3e_39_flash_fwd_hdimdiff_bf16_softcap_sm90_cu_e763cb1e_34524cuda3std6ranges3__45__cpo9iter_moveE
	.align		8
        /*0048*/ 	.dword	_ZN75_INTERNAL_905f0d3e_39_flash_fwd_hdimdiff_bf16_softcap_sm90_cu_e763cb1e_34524cute7productE
	.align		8
        /*0050*/ 	.dword	_ZN75_INTERNAL_905f0d3e_39_flash_fwd_hdimdiff_bf16_softcap_sm90_cu_e763cb1e_34524cute1_E


//--------------------- .text._ZN7cutlass13device_kernelIN5flash11enable_sm90INS1_16FlashAttnFwdSm90INS1_25CollectiveMainloopFwdSm90ILi2EN4cute5tupleIJNS5_1CILi1EEES8_S8_EEENS6_IJNS7_ILi128EEESA_NS7_ILi192EEEEEELi128ENS_10bfloat16_tEfNS_4arch4Sm90ELb0ELb0ELb1ELb0ELb0ELb0ELb0ELb1ELb1ELb0ELb0ELb0EEENS1_21CollectiveEpilogueFwdINS6_IJSA_SA_SA_EEES9_SD_SF_Li256ELb0ELb0ELb0ELb0EEENS1_29StaticPersistentTileSchedulerILb0EEEEEEEEEvNT_6ParamsE --------------------------
	.section	.text._ZN7cutlass13device_kernelIN5flash11enable_sm90INS1_16FlashAttnFwdSm90INS1_25CollectiveMainloopFwdSm90ILi2EN4cute5tupleIJNS5_1CILi1EEES8_S8_EEENS6_IJNS7_ILi128EEESA_NS7_ILi192EEEEEELi128ENS_10bfloat16_tEfNS_4arch4Sm90ELb0ELb0ELb1ELb0ELb0ELb0ELb0ELb1ELb1ELb0ELb0ELb0EEENS1_21CollectiveEpilogueFwdINS6_IJSA_SA_SA_EEES9_SD_SF_Li256ELb0ELb0ELb0ELb0EEENS1_29StaticPersistentTileSchedulerILb0EEEEEEEEEvNT_6ParamsE,"ax",@progbits
	.align	128
.text._ZN7cutlass13device_kernelIN5flash11enable_sm90INS1_16FlashAttnFwdSm90INS1_25CollectiveMainloopFwdSm90ILi2EN4cute5tupleIJNS5_1CILi1EEES8_S8_EEENS6_IJNS7_ILi128EEESA_NS7_ILi192EEEEEELi128ENS_10bfloat16_tEfNS_4arch4Sm90ELb0ELb0ELb1ELb0ELb0ELb0ELb0ELb1ELb1ELb0ELb0ELb0EEENS1_21CollectiveEpilogueFwdINS6_IJSA_SA_SA_EEES9_SD_SF_Li256ELb0ELb0ELb0ELb0EEENS1_29StaticPersistentTileSchedulerILb0EEEEEEEEEvNT_6ParamsE:
        .type           _ZN7cutlass13device_kernelIN5flash11enable_sm90INS1_16FlashAttnFwdSm90INS1_25CollectiveMainloopFwdSm90ILi2EN4cute5tupleIJNS5_1CILi1EEES8_S8_EEENS6_IJNS7_ILi128EEESA_NS7_ILi192EEEEEELi128ENS_10bfloat16_tEfNS_4arch4Sm90ELb0ELb0ELb1ELb0ELb0ELb0ELb0ELb1ELb1ELb0ELb0ELb0EEENS1_21CollectiveEpilogueFwdINS6_IJSA_SA_SA_EEES9_SD_SF_Li256ELb0ELb0ELb0ELb0EEENS1_29StaticPersistentTileSchedulerILb0EEEEEEEEEvNT_6ParamsE,@function
        .size           _ZN7cutlass13device_kernelIN5flash11enable_sm90INS1_16FlashAttnFwdSm90INS1_25CollectiveMainloopFwdSm90ILi2EN4cute5tupleIJNS5_1CILi1EEES8_S8_EEENS6_IJNS7_ILi128EEESA_NS7_ILi192EEEEEELi128ENS_10bfloat16_tEfNS_4arch4Sm90ELb0ELb0ELb1ELb0ELb0ELb0ELb0ELb1ELb1ELb0ELb0ELb0EEENS1_21CollectiveEpilogueFwdINS6_IJSA_SA_SA_EEES9_SD_SF_Li256ELb0ELb0ELb0ELb0EEENS1_29StaticPersistentTileSchedulerILb0EEEEEEEEEvNT_6ParamsE,(.L_x_46 - _ZN7cutlass13device_kernelIN5flash11enable_sm90INS1_16FlashAttnFwdSm90INS1_25CollectiveMainloopFwdSm90ILi2EN4cute5tupleIJNS5_1CILi1EEES8_S8_EEENS6_IJNS7_ILi128EEESA_NS7_ILi192EEEEEELi128ENS_10bfloat16_tEfNS_4arch4Sm90ELb0ELb0ELb1ELb0ELb0ELb0ELb0ELb1ELb1ELb0ELb0ELb0EEENS1_21CollectiveEpilogueFwdINS6_IJSA_SA_SA_EEES9_SD_SF_Li256ELb0ELb0ELb0ELb0EEENS1_29StaticPersistentTileSchedulerILb0EEEEEEEEEvNT_6ParamsE)
        .other          _ZN7cutlass13device_kernelIN5flash11enable_sm90INS1_16FlashAttnFwdSm90INS1_25CollectiveMainloopFwdSm90ILi2EN4cute5tupleIJNS5_1CILi1EEES8_S8_EEENS6_IJNS7_ILi128EEESA_NS7_ILi192EEEEEELi128ENS_10bfloat16_tEfNS_4arch4Sm90ELb0ELb0ELb1ELb0ELb0ELb0ELb0ELb1ELb1ELb0ELb0ELb0EEENS1_21CollectiveEpilogueFwdINS6_IJSA_SA_SA_EEES9_SD_SF_Li256ELb0ELb0ELb0ELb0EEENS1_29StaticPersistentTileSchedulerILb0EEEEEEEEEvNT_6ParamsE,@"STO_CUDA_ENTRY STV_DEFAULT"
_ZN7cutlass13device_kernelIN5flash11enable_sm90INS1_16FlashAttnFwdSm90INS1_25CollectiveMainloopFwdSm90ILi2EN4cute5tupleIJNS5_1CILi1EEES8_S8_EEENS6_IJNS7_ILi128EEESA_NS7_ILi192EEEEEELi128ENS_10bfloat16_tEfNS_4arch4Sm90ELb0ELb0ELb1ELb0ELb0ELb0ELb0ELb1ELb1ELb0ELb0ELb0EEENS1_21CollectiveEpilogueFwdINS6_IJSA_SA_SA_EEES9_SD_SF_Li256ELb0ELb0ELb0ELb0EEENS1_29StaticPersistentTileSchedulerILb0EEEEEEEEEvNT_6ParamsE:
[----:B------:R-:W-:Y:S01]  /*0000*/  LDC R1, c[0x0][0x37c] ;  /* 0x0000df00ff017b82 */ /* 0x000fe20000000800 */
[----:B------:R-:W-:Y:S05]  /*0010*/  EXIT ;  /* 0x000000000000794d */ /* 0x000fea0003800000 */
.L_x_0:
[----:B------:R-:W-:-:S00]  /*0020*/  BRA `(.L_x_0) ;  /* 0xfffffffc00fc7947 */ /* 0x000fc0000383ffff */
[----:B------:R-:W-:-:S00]  /*0030*/  NOP ;  /* 0x0000000000007918 */ /* 0x000fc00000000000 */
        /* <DEDUP_REMOVED lines=12> */
.L_x_46:


//--------------------- .text._ZN7cutlass13device_kernelIN5flash11enable_sm90INS1_16FlashAttnFwdSm90INS1_25CollectiveMainloopFwdSm90ILi2EN4cute5tupleIJNS5_1CILi2EEENS7_ILi1EEES9_EEENS6_IJNS7_ILi128EEESB_NS7_ILi192EEEEEELi128ENS_10bfloat16_tEfNS_4arch4Sm90ELb0ELb0ELb1ELb0ELb0ELb0ELb0ELb1ELb1ELb0ELb0ELb0EEENS1_21CollectiveEpilogueFwdINS6_IJSB_SB_SB_EEESA_SE_SG_Li256ELb0ELb0ELb0ELb0EEENS1_29StaticPersistentTileSchedulerILb0EEEEEEEEEvNT_6ParamsE --------------------------
	.section	.text._ZN7cutlass13device_kernelIN5flash11enable_sm90INS1_16FlashAttnFwdSm90INS1_25CollectiveMainloopFwdSm90ILi2EN4cute5tupleIJNS5_1CILi2EEENS7_ILi1EEES9_EEENS6_IJNS7_ILi128EEESB_NS7_ILi192EEEEEELi128ENS_10bfloat16_tEfNS_4arch4Sm90ELb0ELb0ELb1ELb0ELb0ELb0ELb0ELb1ELb1ELb0ELb0ELb0EEENS1_21CollectiveEpilogueFwdINS6_IJSB_SB_SB_EEESA_SE_SG_Li256ELb0ELb0ELb0ELb0EEENS1_29StaticPersistentTileSchedulerILb0EEEEEEEEEvNT_6ParamsE,"ax",@progbits
	.align	128
.text._ZN7cutlass13device_kernelIN5flash11enable_sm90INS1_16FlashAttnFwdSm90INS1_25CollectiveMainloopFwdSm90ILi2EN4cute5tupleIJNS5_1CILi2EEENS7_ILi1EEES9_EEENS6_IJNS7_ILi128EEESB_NS7_ILi192EEEEEELi128ENS_10bfloat16_tEfNS_4arch4Sm90ELb0ELb0ELb1ELb0ELb0ELb0ELb0ELb1ELb1ELb0ELb0ELb0EEENS1_21CollectiveEpilogueFwdINS6_IJSB_SB_SB_EEESA_SE_SG_Li256ELb0ELb0ELb0ELb0EEENS1_29StaticPersistentTileSchedulerILb0EEEEEEEEEvNT_6ParamsE:
        .type           _ZN7cutlass13device_kernelIN5flash11enable_sm90INS1_16FlashAttnFwdSm90INS1_25CollectiveMainloopFwdSm90ILi2EN4cute5tupleIJNS5_1CILi2EEENS7_ILi1EEES9_EEENS6_IJNS7_ILi128EEESB_NS7_ILi192EEEEEELi128ENS_10bfloat16_tEfNS_4arch4Sm90ELb0ELb0ELb1ELb0ELb0ELb0ELb0ELb1ELb1ELb0ELb0ELb0EEENS1_21CollectiveEpilogueFwdINS6_IJSB_SB_SB_EEESA_SE_SG_Li256ELb0ELb0ELb0ELb0EEENS1_29StaticPersistentTileSchedulerILb0EEEEEEEEEvNT_6ParamsE,@function
        .size           _ZN7cutlass13device_kernelIN5flash11enable_sm90INS1_16FlashAttnFwdSm90INS1_25CollectiveMainloopFwdSm90ILi2EN4cute5tupleIJNS5_1CILi2EEENS7_ILi1EEES9_EEENS6_IJNS7_ILi128EEESB_NS7_ILi192EEEEEELi128ENS_10bfloat16_tEfNS_4arch4Sm90ELb0ELb0ELb1ELb0ELb0ELb0ELb0ELb1ELb1ELb0ELb0ELb0EEENS1_21CollectiveEpilogueFwdINS6_IJSB_SB_SB_EEESA_SE_SG_Li256ELb0ELb0ELb0ELb0EEENS1_29StaticPersistentTileSchedulerILb0EEEEEEEEEvNT_6ParamsE,(.L_x_47 - _ZN7cutlass13device_kernelIN5flash11enable_sm90INS1_16FlashAttnFwdSm90INS1_25CollectiveMainloopFwdSm90ILi2EN4cute5tupleIJNS5_1CILi2EEENS7_ILi1EEES9_EEENS6_IJNS7_ILi128EEESB_NS7_ILi192EEEEEELi128ENS_10bfloat16_tEfNS_4arch4Sm90ELb0ELb0ELb1ELb0ELb0ELb0ELb0ELb1ELb1ELb0ELb0ELb0EEENS1_21CollectiveEpilogueFwdINS6_IJSB_SB_SB_EEESA_SE_SG_Li256ELb0ELb0ELb0ELb0EEENS1_29StaticPersistentTileSchedulerILb0EEEEEEEEEvNT_6ParamsE)
        .other          _ZN7cutlass13device_kernelIN5flash11enable_sm90INS1_16FlashAttnFwdSm90INS1_25CollectiveMainloopFwdSm90ILi2EN4cute5tupleIJNS5_1CILi2EEENS7_ILi1EEES9_EEENS6_IJNS7_ILi128EEESB_NS7_ILi192EEEEEELi128ENS_10bfloat16_tEfNS_4arch4Sm90ELb0ELb0ELb1ELb0ELb0ELb0ELb0ELb1ELb1ELb0ELb0ELb0EEENS1_21CollectiveEpilogueFwdINS6_IJSB_SB_SB_EEESA_SE_SG_Li256ELb0ELb0ELb0ELb0EEENS1_29StaticPersistentTileSchedulerILb0EEEEEEEEEvNT_6ParamsE,@"STO_CUDA_ENTRY STV_DEFAULT"
_ZN7cutlass13device_kernelIN5flash11enable_sm90INS1_16FlashAttnFwdSm90INS1_25CollectiveMainloopFwdSm90ILi2EN4cute5tupleIJNS5_1CILi2EEENS7_ILi1EEES9_EEENS6_IJNS7_ILi128EEESB_NS7_ILi192EEEEEELi128ENS_10bfloat16_tEfNS_4arch4Sm90ELb0ELb0ELb1ELb0ELb0ELb0ELb0ELb1ELb1ELb0ELb0ELb0EEENS1_21CollectiveEpilogueFwdINS6_IJSB_SB_SB_EEESA_SE_SG_Li256ELb0ELb0ELb0ELb0EEENS1_29StaticPersistentTileSchedulerILb0EEEEEEEEEvNT_6ParamsE:
[----:B------:R-:W-:Y:S01]  /*0000*/  LDC R1, c[0x0][0x37c] ;  /* 0x0000df00ff017b82 */ /* 0x000fe20000000800 */
[----:B------:R-:W-:Y:S05]  /*0010*/  EXIT ;  /* 0x000000000000794d */ /* 0x000fea0003800000 */
.L_x_1:
        /* <DEDUP_REMOVED lines=14> */
.L_x_47:


//--------------------- .text._ZN7cutlass13device_kernelIN5flash11enable_sm90INS1_16FlashAttnFwdSm90INS1_25CollectiveMainloopFwdSm90ILi2EN4cute5tupleIJNS5_1CILi1EEES8_S8_EEENS6_IJNS7_ILi128EEESA_NS7_ILi192EEEEEELi128ENS_10bfloat16_tEfNS_4arch4Sm90ELb0ELb0ELb1ELb1ELb0ELb0ELb0ELb1ELb1ELb0ELb0ELb0EEENS1_21CollectiveEpilogueFwdINS6_IJSA_SA_SA_EEES9_SD_SF_Li256ELb1ELb0ELb0ELb0EEENS1_36VarlenDynamicPersistentTileSchedulerILi128ELi128ELi256ELi32ELb0ELb0ELb1ELb0ELb1ELb1EEEEEEEEEvNT_6ParamsE --------------------------
	.section	.text._ZN7cutlass13device_kernelIN5flash11enable_sm90INS1_16FlashAttnFwdSm90INS1_25CollectiveMainloopFwdSm90ILi2EN4cute5tupleIJNS5_1CILi1EEES8_S8_EEENS6_IJNS7_ILi128EEESA_NS7_ILi192EEEEEELi128ENS_10bfloat16_tEfNS_4arch4Sm90ELb0ELb0ELb1ELb1ELb0ELb0ELb0ELb1ELb1ELb0ELb0ELb0EEENS1_21CollectiveEpilogueFwdINS6_IJSA_SA_SA_EEES9_SD_SF_Li256ELb1ELb0ELb0ELb0EEENS1_36VarlenDynamicPersistentTileSchedulerILi128ELi128ELi256ELi32ELb0ELb0ELb1ELb0ELb1ELb1EEEEEEEEEvNT_6ParamsE,"ax",@progbits
	.align	128
.text._ZN7cutlass13device_kernelIN5flash11enable_sm90INS1_16FlashAttnFwdSm90INS1_25CollectiveMainloopFwdSm90ILi2EN4cute5tupleIJNS5_1CILi1EEES8_S8_EEENS6_IJNS7_ILi128EEESA_NS7_ILi192EEEEEELi128ENS_10bfloat16_tEfNS_4arch4Sm90ELb0ELb0ELb1ELb1ELb0ELb0ELb0ELb1ELb1ELb0ELb0ELb0EEENS1_21CollectiveEpilogueFwdINS6_IJSA_SA_SA_EEES9_SD_SF_Li256ELb1ELb0ELb0ELb0EEENS1_36VarlenDynamicPersistentTileSchedulerILi128ELi128ELi256ELi32ELb0ELb0ELb1ELb0ELb1ELb1EEEEEEEEEvNT_6ParamsE:
        .type           _ZN7cutlass13device_kernelIN5flash11enable_sm90INS1_16FlashAttnFwdSm90INS1_25CollectiveMainloopFwdSm90ILi2EN4cute5tupleIJNS5_1CILi1EEES8_S8_EEENS6_IJNS7_ILi128EEESA_NS7_ILi192EEEEEELi128ENS_10bfloat16_tEfNS_4arch4Sm90ELb0ELb0ELb1ELb1ELb0ELb0ELb0ELb1ELb1ELb0ELb0ELb0EEENS1_21CollectiveEpilogueFwdINS6_IJSA_SA_SA_EEES9_SD_SF_Li256ELb1ELb0ELb0ELb0EEENS1_36VarlenDynamicPersistentTileSchedulerILi128ELi128ELi256ELi32ELb0ELb0ELb1ELb0ELb1ELb1EEEEEEEEEvNT_6ParamsE,@function
        .size           _ZN7cutlass13device_kernelIN5flash11enable_sm90INS1_16FlashAttnFwdSm90INS1_25CollectiveMainloopFwdSm90ILi2EN4cute5tupleIJNS5_1CILi1EEES8_S8_EEENS6_IJNS7_ILi128EEESA_NS7_ILi192EEEEEELi128ENS_10bfloat16_tEfNS_4arch4Sm90ELb0ELb0ELb1ELb1ELb0ELb0ELb0ELb1ELb1ELb0ELb0ELb0EEENS1_21CollectiveEpilogueFwdINS6_IJSA_SA_SA_EEES9_SD_SF_Li256ELb1ELb0ELb0ELb0EEENS1_36VarlenDynamicPersistentTileSchedulerILi128ELi128ELi256ELi32ELb0ELb0ELb1ELb0ELb1ELb1EEEEEEEEEvNT_6ParamsE,(.L_x_48 - _ZN7cutlass13device_kernelIN5flash11enable_sm90INS1_16FlashAttnFwdSm90INS1_25CollectiveMainloopFwdSm90ILi2EN4cute5tupleIJNS5_1CILi1EEES8_S8_EEENS6_IJNS7_ILi128EEESA_NS7_ILi192EEEEEELi128ENS_10bfloat16_tEfNS_4arch4Sm90ELb0ELb0ELb1ELb1ELb0ELb0ELb0ELb1ELb1ELb0ELb0ELb0EEENS1_21CollectiveEpilogueFwdINS6_IJSA_SA_SA_EEES9_SD_SF_Li256ELb1ELb0ELb0ELb0EEENS1_36VarlenDynamicPersistentTileSchedulerILi128ELi128ELi256ELi32ELb0ELb0ELb1ELb0ELb1ELb1EEEEEEEEEvNT_6ParamsE)
        .other          _ZN7cutlass13device_kernelIN5flash11enable_sm90INS1_16FlashAttnFwdSm90INS1_25CollectiveMainloopFwdSm90ILi2EN4cute5tupleIJNS5_1CILi1EEES8_S8_EEENS6_IJNS7_ILi128EEESA_NS7_ILi192EEEEEELi128ENS_10bfloat16_tEfNS_4arch4Sm90ELb0ELb0ELb1ELb1ELb0ELb0ELb0ELb1ELb1ELb0ELb0ELb0EEENS1_21CollectiveEpilogueFwdINS6_IJSA_SA_SA_EEES9_SD_SF_Li256ELb1ELb0ELb0ELb0EEENS1_36VarlenDynamicPersistentTileSchedulerILi128ELi128ELi256ELi32ELb0ELb0ELb1ELb0ELb1ELb1EEEEEEEEEvNT_6ParamsE,@"STO_CUDA_ENTRY STV_DEFAULT"
_ZN7cutlass13device_kernelIN5flash11enable_sm90INS1_16FlashAttnFwdSm90INS1_25CollectiveMainloopFwdSm90ILi2EN4cute5tupleIJNS5_1CILi1EEES8_S8_EEENS6_IJNS7_ILi128EEESA_NS7_ILi192EEEEEELi128ENS_10bfloat16_tEfNS_4arch4Sm90ELb0ELb0ELb1ELb1ELb0ELb0ELb0ELb1ELb1ELb0ELb0ELb0EEENS1_21CollectiveEpilogueFwdINS6_IJSA_SA_SA_EEES9_SD_SF_Li256ELb1ELb0ELb0ELb0EEENS1_36VarlenDynamicPersistentTileSchedulerILi128ELi128ELi256ELi32ELb0ELb0ELb1ELb0ELb1ELb1EEEEEEEEEvNT_6ParamsE:
[----:B------:R-:W-:Y:S01]  /*0000*/  LDC R1, c[0x0][0x37c] ;  /* 0x0000df00ff017b82 */ /* 0x000fe20000000800 */
[----:B------:R-:W-:Y:S05]  /*0010*/  EXIT ;  /* 0x000000000000794d */ /* 0x000fea0003800000 */
.L_x_2:
        /* <DEDUP_REMOVED lines=14> */
.L_x_48:


//--------------------- .text._ZN7cutlass13device_kernelIN5flash11enable_sm90INS1_16FlashAttnFwdSm90INS1_25CollectiveMainloopFwdSm90ILi2EN4cute5tupleIJNS5_1CILi1EEES8_S8_EEENS6_IJNS7_ILi128EEESA_NS7_ILi192EEEEEELi128ENS_10bfloat16_tEfNS_4arch4Sm90ELb0ELb0ELb1ELb1ELb0ELb1ELb0ELb1ELb1ELb0ELb0ELb0EEENS1_21CollectiveEpilogueFwdINS6_IJSA_SA_SA_EEES9_SD_SF_Li256ELb1ELb0ELb0ELb0EEENS1_36VarlenDynamicPersistentTileSchedulerILi128ELi128ELi256ELi32ELb0ELb0ELb1ELb0ELb1ELb1EEEEEEEEEvNT_6ParamsE --------------------------
	.section	.text._ZN7cutlass13device_kernelIN5flash11enable_sm90INS1_16FlashAttnFwdSm90INS1_25CollectiveMainloopFwdSm90ILi2EN4cute5tupleIJNS5_1CILi1EEES8_S8_EEENS6_IJNS7_ILi128EEESA_NS7_ILi192EEEEEELi128ENS_10bfloat16_tEfNS_4arch4Sm90ELb0ELb0ELb1ELb1ELb0ELb1ELb0ELb1ELb1ELb0ELb0ELb0EEENS1_21CollectiveEpilogueFwdINS6_IJSA_SA_SA_EEES9_SD_SF_Li256ELb1ELb0ELb0ELb0EEENS1_36VarlenDynamicPersistentTileSchedulerILi128ELi128ELi256ELi32ELb0ELb0ELb1ELb0ELb1ELb1EEEEEEEEEvNT_6ParamsE,"ax",@progbits
	.align	128
.text._ZN7cutlass13device_kernelIN5flash11enable_sm90INS1_16FlashAttnFwdSm90INS1_25CollectiveMainloopFwdSm90ILi2EN4cute5tupleIJNS5_1CILi1EEES8_S8_EEENS6_IJNS7_ILi128EEESA_NS7_ILi192EEEEEELi128ENS_10bfloat16_tEfNS_4arch4Sm90ELb0ELb0ELb1ELb1ELb0ELb1ELb0ELb1ELb1ELb0ELb0ELb0EEENS1_21CollectiveEpilogueFwdINS6_IJSA_SA_SA_EEES9_SD_SF_Li256ELb1ELb0ELb0ELb0EEENS1_36VarlenDynamicPersistentTileSchedulerILi128ELi128ELi256ELi32ELb0ELb0ELb1ELb0ELb1ELb1EEEEEEEEEvNT_6ParamsE:
        .type           _ZN7cutlass13device_kernelIN5flash11enable_sm90INS1_16FlashAttnFwdSm90INS1_25CollectiveMainloopFwdSm90ILi2EN4cute5tupleIJNS5_1CILi1EEES8_S8_EEENS6_IJNS7_ILi128EEESA_NS7_ILi192EEEEEELi128ENS_10bfloat16_tEfNS_4arch4Sm90ELb0ELb0ELb1ELb1ELb0ELb1ELb0ELb1ELb1ELb0ELb0ELb0EEENS1_21CollectiveEpilogueFwdINS6_IJSA_SA_SA_EEES9_SD_SF_Li256ELb1ELb0ELb0ELb0EEENS1_36VarlenDynamicPersistentTileSchedulerILi128ELi128ELi256ELi32ELb0ELb0ELb1ELb0ELb1ELb1EEEEEEEEEvNT_6ParamsE,@function
        .size           _ZN7cutlass13device_kernelIN5flash11enable_sm90INS1_16FlashAttnFwdSm90INS1_25CollectiveMainloopFwdSm90ILi2EN4cute5tupleIJNS5_1CILi1EEES8_S8_EEENS6_IJNS7_ILi128EEESA_NS7_ILi192EEEEEELi128ENS_10bfloat16_tEfNS_4arch4Sm90ELb0ELb0ELb1ELb1ELb0ELb1ELb0ELb1ELb1ELb0ELb0ELb0EEENS1_21CollectiveEpilogueFwdINS6_IJSA_SA_SA_EEES9_SD_SF_Li256ELb1ELb0ELb0ELb0EEENS1_36VarlenDynamicPersistentTileSchedulerILi128ELi128ELi256ELi32ELb0ELb0ELb1ELb0ELb1ELb1EEEEEEEEEvNT_6ParamsE,(.L_x_49 - _ZN7cutlass13device_kernelIN5flash11enable_sm90INS1_16FlashAttnFwdSm90INS1_25CollectiveMainloopFwdSm90ILi2EN4cute5tupleIJNS5_1CILi1EEES8_S8_EEENS6_IJNS7_ILi128EEESA_NS7_ILi192EEEEEELi128ENS_10bfloat16_tEfNS_4arch4Sm90ELb0ELb0ELb1ELb1ELb0ELb1ELb0ELb1ELb1ELb0ELb0ELb0EEENS1_21CollectiveEpilogueFwdINS6_IJSA_SA_SA_EEES9_SD_SF_Li256ELb1ELb0ELb0ELb0EEENS1_36VarlenDynamicPersistentTileSchedulerILi128ELi128ELi256ELi32ELb0ELb0ELb1ELb0ELb1ELb1EEEEEEEEEvNT_6ParamsE)
        .other          _ZN7cutlass13device_kernelIN5flash11enable_sm90INS1_16FlashAttnFwdSm90INS1_25CollectiveMainloopFwdSm90ILi2EN4cute5tupleIJNS5_1CILi1EEES8_S8_EEENS6_IJNS7_ILi128EEESA_NS7_ILi192EEEEEELi128ENS_10bfloat16_tEfNS_4arch4Sm90ELb0ELb0ELb1ELb1ELb0ELb1ELb0ELb1ELb1ELb0ELb0ELb0EEENS1_21CollectiveEpilogueFwdINS6_IJSA_SA_SA_EEES9_SD_SF_Li256ELb1ELb0ELb0ELb0EEENS1_36VarlenDynamicPersistentTileSchedulerILi128ELi128ELi256ELi32ELb0ELb0ELb1ELb0ELb1ELb1EEEEEEEEEvNT_6ParamsE,@"STO_CUDA_ENTRY STV_DEFAULT"
_ZN7cutlass13device_kernelIN5flash11enable_sm90INS1_16FlashAttnFwdSm90INS1_25CollectiveMainloopFwdSm90ILi2EN4cute5tupleIJNS5_1CILi1EEES8_S8_EEENS6_IJNS7_ILi128EEESA_NS7_ILi192EEEEEELi128ENS_10bfloat16_tEfNS_4arch4Sm90ELb0ELb0ELb1ELb1ELb0ELb1ELb0ELb1ELb1ELb0ELb0ELb0EEENS1_21CollectiveEpilogueFwdINS6_IJSA_SA_SA_EEES9_SD_SF_Li256ELb1ELb0ELb0ELb0EEENS1_36VarlenDynamicPersistentTileSchedulerILi128ELi128ELi256ELi32ELb0ELb0ELb1ELb0ELb1ELb1EEEEEEEEEvNT_6ParamsE:
[----:B------:R-:W-:Y:S01]  /*0000*/  LDC R1, c[0x0][0x37c] ;  /* 0x0000df00ff017b82 */ /* 0x000fe20000000800 */
[----:B------:R-:W-:Y:S05]  /*0010*/  EXIT ;  /* 0x000000000000794d */ /* 0x000fea0003800000 */
.L_x_3:
        /* <DEDUP_REMOVED lines=14> */
.L_x_49:


//--------------------- .text._ZN7cutlass13device_kernelIN5flash11enable_sm90INS1_16FlashAttnFwdSm90INS1_25CollectiveMainloopFwdSm90ILi2EN4cute5tupleIJNS5_1CILi1EEES8_S8_EEENS6_IJNS7_ILi128EEENS7_ILi96EEENS7_ILi192EEEEEELi128ENS_10bfloat16_tEfNS_4arch4Sm90ELb0ELb1ELb1ELb0ELb0ELb0ELb0ELb1ELb1ELb0ELb0ELb0EEENS1_21CollectiveEpilogueFwdINS6_IJSA_SA_SB_EEES9_SE_SG_Li256ELb0ELb0ELb0ELb0EEENS1_30DynamicPersistentTileSchedulerILi256ELi32ELb0ELb0ELb1EEEEEEEEEvNT_6ParamsE --------------------------
	.section	.text._ZN7cutlass13device_kernelIN5flash11enable_sm90INS1_16FlashAttnFwdSm90INS1_25CollectiveMainloopFwdSm90ILi2EN4cute5tupleIJNS5_1CILi1EEES8_S8_EEENS6_IJNS7_ILi128EEENS7_ILi96EEENS7_ILi192EEEEEELi128ENS_10bfloat16_tEfNS_4arch4Sm90ELb0ELb1ELb1ELb0ELb0ELb0ELb0ELb1ELb1ELb0ELb0ELb0EEENS1_21CollectiveEpilogueFwdINS6_IJSA_SA_SB_EEES9_SE_SG_Li256ELb0ELb0ELb0ELb0EEENS1_30DynamicPersistentTileSchedulerILi256ELi32ELb0ELb0ELb1EEEEEEEEEvNT_6ParamsE,"ax",@progbits
	.align	128
.text._ZN7cutlass13device_kernelIN5flash11enable_sm90INS1_16FlashAttnFwdSm90INS1_25CollectiveMainloopFwdSm90ILi2EN4cute5tupleIJNS5_1CILi1EEES8_S8_EEENS6_IJNS7_ILi128EEENS7_ILi96EEENS7_ILi192EEEEEELi128ENS_10bfloat16_tEfNS_4arch4Sm90ELb0ELb1ELb1ELb0ELb0ELb0ELb0ELb1ELb1ELb0ELb0ELb0EEENS1_21CollectiveEpilogueFwdINS6_IJSA_SA_SB_EEES9_SE_SG_Li256ELb0ELb0ELb0ELb0EEENS1_30DynamicPersistentTileSchedulerILi256ELi32ELb0ELb0ELb1EEEEEEEEEvNT_6ParamsE:
        .type           _ZN7cutlass13device_kernelIN5flash11enable_sm90INS1_16FlashAttnFwdSm90INS1_25CollectiveMainloopFwdSm90ILi2EN4cute5tupleIJNS5_1CILi1EEES8_S8_EEENS6_IJNS7_ILi128EEENS7_ILi96EEENS7_ILi192EEEEEELi128ENS_10bfloat16_tEfNS_4arch4Sm90ELb0ELb1ELb1ELb0ELb0ELb0ELb0ELb1ELb1ELb0ELb0ELb0EEENS1_21CollectiveEpilogueFwdINS6_IJSA_SA_SB_EEES9_SE_SG_Li256ELb0ELb0ELb0ELb0EEENS1_30DynamicPersistentTileSchedulerILi256ELi32ELb0ELb0ELb1EEEEEEEEEvNT_6ParamsE,@function
        .size           _ZN7cutlass13device_kernelIN5flash11enable_sm90INS1_16FlashAttnFwdSm90INS1_25CollectiveMainloopFwdSm90ILi2EN4cute5tupleIJNS5_1CILi1EEES8_S8_EEENS6_IJNS7_ILi128EEENS7_ILi96EEENS7_ILi192EEEEEELi128ENS_10bfloat16_tEfNS_4arch4Sm90ELb0ELb1ELb1ELb0ELb0ELb0ELb0ELb1ELb1ELb0ELb0ELb0EEENS1_21CollectiveEpilogueFwdINS6_IJSA_SA_SB_EEES9_SE_SG_Li256ELb0ELb0ELb0ELb0EEENS1_30DynamicPersistentTileSchedulerILi256ELi32ELb0ELb0ELb1EEEEEEEEEvNT_6ParamsE,(.L_x_50 - _ZN7cutlass13device_kernelIN5flash11enable_sm90INS1_16FlashAttnFwdSm90INS1_25CollectiveMainloopFwdSm90ILi2EN4cute5tupleIJNS5_1CILi1EEES8_S8_EEENS6_IJNS7_ILi128EEENS7_ILi96EEENS7_ILi192EEEEEELi128ENS_10bfloat16_tEfNS_4arch4Sm90ELb0ELb1ELb1ELb0ELb0ELb0ELb0ELb1ELb1ELb0ELb0ELb0EEENS1_21CollectiveEpilogueFwdINS6_IJSA_SA_SB_EEES9_SE_SG_Li256ELb0ELb0ELb0ELb0EEENS1_30DynamicPersistentTileSchedulerILi256ELi32ELb0ELb0ELb1EEEEEEEEEvNT_6ParamsE)
        .other          _ZN7cutlass13device_kernelIN5flash11enable_sm90INS1_16FlashAttnFwdSm90INS1_25CollectiveMainloopFwdSm90ILi2EN4cute5tupleIJNS5_1CILi1EEES8_S8_EEENS6_IJNS7_ILi128EEENS7_ILi96EEENS7_ILi192EEEEEELi128ENS_10bfloat16_tEfNS_4arch4Sm90ELb0ELb1ELb1ELb0ELb0ELb0ELb0ELb1ELb1ELb0ELb0ELb0EEENS1_21CollectiveEpilogueFwdINS6_IJSA_SA_SB_EEES9_SE_SG_Li256ELb0ELb0ELb0ELb0EEENS1_30DynamicPersistentTileSchedulerILi256ELi32ELb0ELb0ELb1EEEEEEEEEvNT_6ParamsE,@"STO_CUDA_ENTRY STV_DEFAULT"
_ZN7cutlass13device_kernelIN5flash11enable_sm90INS1_16FlashAttnFwdSm90INS1_25CollectiveMainloopFwdSm90ILi2EN4cute5tupleIJNS5_1CILi1EEES8_S8_EEENS6_IJNS7_ILi128EEENS7_ILi96EEENS7_ILi192EEEEEELi128ENS_10bfloat16_tEfNS_4arch4Sm90ELb0ELb1ELb1ELb0ELb0ELb0ELb0ELb1ELb1ELb0ELb0ELb0EEENS1_21CollectiveEpilogueFwdINS6_IJSA_SA_SB_EEES9_SE_SG_Li256ELb0ELb0ELb0ELb0EEENS1_30DynamicPersistentTileSchedulerILi256ELi32ELb0ELb0ELb1EEEEEEEEEvNT_6ParamsE:
[----:B------:R-:W-:Y:S01]  /*0000*/  LDC R1, c[0x0][0x37c] ;  /* 0x0000df00ff017b82 */ /* 0x000fe20000000800 */
[----:B------:R-:W-:Y:S05]  /*0010*/  EXIT ;  /* 0x000000000000794d */ /* 0x000fea0003800000 */
.L_x_4:
        /* <DEDUP_REMOVED lines=14> */
.L_x_50:


//--------------------- .text._ZN7cutlass13device_kernelIN5flash11enable_sm90INS1_16FlashAttnFwdSm90INS1_25CollectiveMainloopFwdSm90ILi2EN4cute5tupleIJNS5_1CILi1EEES8_S8_EEENS6_IJNS7_ILi128EEENS7_ILi96EEENS7_ILi192EEEEEELi128ENS_10bfloat16_tEfNS_4arch4Sm90ELb0ELb1ELb1ELb1ELb0ELb0ELb0ELb1ELb1ELb0ELb0ELb0EEENS1_21CollectiveEpilogueFwdINS6_IJSA_SA_SB_EEES9_SE_SG_Li256ELb1ELb0ELb0ELb0EEENS1_36VarlenDynamicPersistentTileSchedulerILi128ELi96ELi256ELi32ELb0ELb0ELb1ELb1ELb0ELb1EEEEEEEEEvNT_6ParamsE --------------------------
	.section	.text._ZN7cutlass13device_kernelIN5flash11enable_sm90INS1_16FlashAttnFwdSm90INS1_25CollectiveMainloopFwdSm90ILi2EN4cute5tupleIJNS5_1CILi1EEES8_S8_EEENS6_IJNS7_ILi128EEENS7_ILi96EEENS7_ILi192EEEEEELi128ENS_10bfloat16_tEfNS_4arch4Sm90ELb0ELb1ELb1ELb1ELb0ELb0ELb0ELb1ELb1ELb0ELb0ELb0EEENS1_21CollectiveEpilogueFwdINS6_IJSA_SA_SB_EEES9_SE_SG_Li256ELb1ELb0ELb0ELb0EEENS1_36VarlenDynamicPersistentTileSchedulerILi128ELi96ELi256ELi32ELb0ELb0ELb1ELb1ELb0ELb1EEEEEEEEEvNT_6ParamsE,"ax",@progbits
	.align	128
.text._ZN7cutlass13device_kernelIN5flash11enable_sm90INS1_16FlashAttnFwdSm90INS1_25CollectiveMainloopFwdSm90ILi2EN4cute5tupleIJNS5_1CILi1EEES8_S8_EEENS6_IJNS7_ILi128EEENS7_ILi96EEENS7_ILi192EEEEEELi128ENS_10bfloat16_tEfNS_4arch4Sm90ELb0ELb1ELb1ELb1ELb0ELb0ELb0ELb1ELb1ELb0ELb0ELb0EEENS1_21CollectiveEpilogueFwdINS6_IJSA_SA_SB_EEES9_SE_SG_Li256ELb1ELb0ELb0ELb0EEENS1_36VarlenDynamicPersistentTileSchedulerILi128ELi96ELi256ELi32ELb0ELb0ELb1ELb1ELb0ELb1EEEEEEEEEvNT_6ParamsE:
        .type           _ZN7cutlass13device_kernelIN5flash11enable_sm90INS1_16FlashAttnFwdSm90INS1_25CollectiveMainloopFwdSm90ILi2EN4cute5tupleIJNS5_1CILi1EEES8_S8_EEENS6_IJNS7_ILi128EEENS7_ILi96EEENS7_ILi192EEEEEELi128ENS_10bfloat16_tEfNS_4arch4Sm90ELb0ELb1ELb1ELb1ELb0ELb0ELb0ELb1ELb1ELb0ELb0ELb0EEENS1_21CollectiveEpilogueFwdINS6_IJSA_SA_SB_EEES9_SE_SG_Li256ELb1ELb0ELb0ELb0EEENS1_36VarlenDynamicPersistentTileSchedulerILi128ELi96ELi256ELi32ELb0ELb0ELb1ELb1ELb0ELb1EEEEEEEEEvNT_6ParamsE,@function
        .size           _ZN7cutlass13device_kernelIN5flash11enable_sm90INS1_16FlashAttnFwdSm90INS1_25CollectiveMainloopFwdSm90ILi2EN4cute5tupleIJNS5_1CILi1EEES8_S8_EEENS6_IJNS7_ILi128EEENS7_ILi96EEENS7_ILi192EEEEEELi128ENS_10bfloat16_tEfNS_4arch4Sm90ELb0ELb1ELb1ELb1ELb0ELb0ELb0ELb1ELb1ELb0ELb0ELb0EEENS1_21CollectiveEpilogueFwdINS6_IJSA_SA_SB_EEES9_SE_SG_Li256ELb1ELb0ELb0ELb0EEENS1_36VarlenDynamicPersistentTileSchedulerILi128ELi96ELi256ELi32ELb0ELb0ELb1ELb1ELb0ELb1EEEEEEEEEvNT_6ParamsE,(.L_x_51 - _ZN7cutlass13device_kernelIN5flash11enable_sm90INS1_16FlashAttnFwdSm90INS1_25CollectiveMainloopFwdSm90ILi2EN4cute5tupleIJNS5_1CILi1EEES8_S8_EEENS6_IJNS7_ILi128EEENS7_ILi96EEENS7_ILi192EEEEEELi128ENS_10bfloat16_tEfNS_4arch4Sm90ELb0ELb1ELb1ELb1ELb0ELb0ELb0ELb1ELb1ELb0ELb0ELb0EEENS1_21CollectiveEpilogueFwdINS6_IJSA_SA_SB_EEES9_SE_SG_Li256ELb1ELb0ELb0ELb0EEENS1_36VarlenDynamicPersistentTileSchedulerILi128ELi96ELi256ELi32ELb0ELb0ELb1ELb1ELb0ELb1EEEEEEEEEvNT_6ParamsE)
        .other          _ZN7cutlass13device_kernelIN5flash11enable_sm90INS1_16FlashAttnFwdSm90INS1_25CollectiveMainloopFwdSm90ILi2EN4cute5tupleIJNS5_1CILi1EEES8_S8_EEENS6_IJNS7_ILi128EEENS7_ILi96EEENS7_ILi192EEEEEELi128ENS_10bfloat16_tEfNS_4arch4Sm90ELb0ELb1ELb1ELb1ELb0ELb0ELb0ELb1ELb1ELb0ELb0ELb0EEENS1_21CollectiveEpilogueFwdINS6_IJSA_SA_SB_EEES9_SE_SG_Li256ELb1ELb0ELb0ELb0EEENS1_36VarlenDynamicPersistentTileSchedulerILi128ELi96ELi256ELi32ELb0ELb0ELb1ELb1ELb0ELb1EEEEEEEEEvNT_6ParamsE,@"STO_CUDA_ENTRY STV_DEFAULT"
_ZN7cutlass13device_kernelIN5flash11enable_sm90INS1_16FlashAttnFwdSm90INS1_25CollectiveMainloopFwdSm90ILi2EN4cute5tupleIJNS5_1CILi1EEES8_S8_EEENS6_IJNS7_ILi128EEENS7_ILi96EEENS7_ILi192EEEEEELi128ENS_10bfloat16_tEfNS_4arch4Sm90ELb0ELb1ELb1ELb1ELb0ELb0ELb0ELb1ELb1ELb0ELb0ELb0EEENS1_21CollectiveEpilogueFwdINS6_IJSA_SA_SB_EEES9_SE_SG_Li256ELb1ELb0ELb0ELb0EEENS1_36VarlenDynamicPersistentTileSchedulerILi128ELi96ELi256ELi32ELb0ELb0ELb1ELb1ELb0ELb1EEEEEEEEEvNT_6ParamsE:
[----:B------:R-:W-:Y:S01]  /*0000*/  LDC R1, c[0x0][0x37c] ;  /* 0x0000df00ff017b82 */ /* 0x000fe20000000800 */
[----:B------:R-:W-:Y:S05]  /*0010*/  EXIT ;  /* 0x000000000000794d */ /* 0x000fea0003800000 */
.L_x_5:
        /* <DEDUP_REMOVED lines=14> */
.L_x_51:


//--------------------- .text._ZN7cutlass13device_kernelIN5flash11enable_sm90INS1_16FlashAttnFwdSm90INS1_25CollectiveMainloopFwdSm90ILi2EN4cute5tupleIJNS5_1CILi1EEES8_S8_EEENS6_IJNS7_ILi128EEENS7_ILi96EEENS7_ILi192EEEEEELi128ENS_10bfloat16_tEfNS_4arch4Sm90ELb0ELb1ELb1ELb1ELb0ELb1ELb0ELb1ELb1ELb0ELb0ELb0EEENS1_21CollectiveEpilogueFwdINS6_IJSA_SA_SB_EEES9_SE_SG_Li256ELb1ELb0ELb0ELb0EEENS1_36VarlenDynamicPersistentTileSchedulerILi128ELi96ELi256ELi32ELb0ELb0ELb1ELb1ELb0ELb1EEEEEEEEEvNT_6ParamsE --------------------------
	.section	.text._ZN7cutlass13device_kernelIN5flash11enable_sm90INS1_16FlashAttnFwdSm90INS1_25CollectiveMainloopFwdSm90ILi2EN4cute5tupleIJNS5_1CILi1EEES8_S8_EEENS6_IJNS7_ILi128EEENS7_ILi96EEENS7_ILi192EEEEEELi128ENS_10bfloat16_tEfNS_4arch4Sm90ELb0ELb1ELb1ELb1ELb0ELb1ELb0ELb1ELb1ELb0ELb0ELb0EEENS1_21CollectiveEpilogueFwdINS6_IJSA_SA_SB_EEES9_SE_SG_Li256ELb1ELb0ELb0ELb0EEENS1_36VarlenDynamicPersistentTileSchedulerILi128ELi96ELi256ELi32ELb0ELb0ELb1ELb1ELb0ELb1EEEEEEEEEvNT_6ParamsE,"ax",@progbits
	.align	128
.text._ZN7cutlass13device_kernelIN5flash11enable_sm90INS1_16FlashAttnFwdSm90INS1_25CollectiveMainloopFwdSm90ILi2EN4cute5tupleIJNS5_1CILi1EEES8_S8_EEENS6_IJNS7_ILi128EEENS7_ILi96EEENS7_ILi192EEEEEELi128ENS_10bfloat16_tEfNS_4arch4Sm90ELb0ELb1ELb1ELb1ELb0ELb1ELb0ELb1ELb1ELb0ELb0ELb0EEENS1_21CollectiveEpilogueFwdINS6_IJSA_SA_SB_EEES9_SE_SG_Li256ELb1ELb0ELb0ELb0EEENS1_36VarlenDynamicPersistentTileSchedulerILi128ELi96ELi256ELi32ELb0ELb0ELb1ELb1ELb0ELb1EEEEEEEEEvNT_6ParamsE:
        .type           _ZN7cutlass13device_kernelIN5flash11enable_sm90INS1_16FlashAttnFwdSm90INS1_25CollectiveMainloopFwdSm90ILi2EN4cute5tupleIJNS5_1CILi1EEES8_S8_EEENS6_IJNS7_ILi128EEENS7_ILi96EEENS7_ILi192EEEEEELi128ENS_10bfloat16_tEfNS_4arch4Sm90ELb0ELb1ELb1ELb1ELb0ELb1ELb0ELb1ELb1ELb0ELb0ELb0EEENS1_21CollectiveEpilogueFwdINS6_IJSA_SA_SB_EEES9_SE_SG_Li256ELb1ELb0ELb0ELb0EEENS1_36VarlenDynamicPersistentTileSchedulerILi128ELi96ELi256ELi32ELb0ELb0ELb1ELb1ELb0ELb1EEEEEEEEEvNT_6ParamsE,@function
        .size           _ZN7cutlass13device_kernelIN5flash11enable_sm90INS1_16FlashAttnFwdSm90INS1_25CollectiveMainloopFwdSm90ILi2EN4cute5tupleIJNS5_1CILi1EEES8_S8_EEENS6_IJNS7_ILi128EEENS7_ILi96EEENS7_ILi192EEEEEELi128ENS_10bfloat16_tEfNS_4arch4Sm90ELb0ELb1ELb1ELb1ELb0ELb1ELb0ELb1ELb1ELb0ELb0ELb0EEENS1_21CollectiveEpilogueFwdINS6_IJSA_SA_SB_EEES9_SE_SG_Li256ELb1ELb0ELb0ELb0EEENS1_36VarlenDynamicPersistentTileSchedulerILi128ELi96ELi256ELi32ELb0ELb0ELb1ELb1ELb0ELb1EEEEEEEEEvNT_6ParamsE,(.L_x_52 - _ZN7cutlass13device_kernelIN5flash11enable_sm90INS1_16FlashAttnFwdSm90INS1_25CollectiveMainloopFwdSm90ILi2EN4cute5tupleIJNS5_1CILi1EEES8_S8_EEENS6_IJNS7_ILi128EEENS7_ILi96EEENS7_ILi192EEEEEELi128ENS_10bfloat16_tEfNS_4arch4Sm90ELb0ELb1ELb1ELb1ELb0ELb1ELb0ELb1ELb1ELb0ELb0ELb0EEENS1_21CollectiveEpilogueFwdINS6_IJSA_SA_SB_EEES9_SE_SG_Li256ELb1ELb0ELb0ELb0EEENS1_36VarlenDynamicPersistentTileSchedulerILi128ELi96ELi256ELi32ELb0ELb0ELb1ELb1ELb0ELb1EEEEEEEEEvNT_6ParamsE)
        .other          _ZN7cutlass13device_kernelIN5flash11enable_sm90INS1_16FlashAttnFwdSm90INS1_25CollectiveMainloopFwdSm90ILi2EN4cute5tupleIJNS5_1CILi1EEES8_S8_EEENS6_IJNS7_ILi128EEENS7_ILi96EEENS7_ILi192EEEEEELi128ENS_10bfloat16_tEfNS_4arch4Sm90ELb0ELb1ELb1ELb1ELb0ELb1ELb0ELb1ELb1ELb0ELb0ELb0EEENS1_21CollectiveEpilogueFwdINS6_IJSA_SA_SB_EEES9_SE_SG_Li256ELb1ELb0ELb0ELb0EEENS1_36VarlenDynamicPersistentTileSchedulerILi128ELi96ELi256ELi32ELb0ELb0ELb1ELb1ELb0ELb1EEEEEEEEEvNT_6ParamsE,@"STO_CUDA_ENTRY STV_DEFAULT"
_ZN7cutlass13device_kernelIN5flash11enable_sm90INS1_16FlashAttnFwdSm90INS1_25CollectiveMainloopFwdSm90ILi2EN4cute5tupleIJNS5_1CILi1EEES8_S8_EEENS6_IJNS7_ILi128EEENS7_ILi96EEENS7_ILi192EEEEEELi128ENS_10bfloat16_tEfNS_4arch4Sm90ELb0ELb1ELb1ELb1ELb0ELb1ELb0ELb1ELb1ELb0ELb0ELb0EEENS1_21CollectiveEpilogueFwdINS6_IJSA_SA_SB_EEES9_SE_SG_Li256ELb1ELb0ELb0ELb0EEENS1_36VarlenDynamicPersistentTileSchedulerILi128ELi96ELi256ELi32ELb0ELb0ELb1ELb1ELb0ELb1EEEEEEEEEvNT_6ParamsE:
[----:B------:R-:W-:Y:S01]  /*0000*/  LDC R1, c[0x0][0x37c] ;  /* 0x0000df00ff017b82 */ /* 0x000fe20000000800 */
[----:B------:R-:W-:Y:S05]  /*0010*/  EXIT ;  /* 0x000000000000794d */ /* 0x000fea0003800000 */
.L_x_6:
        /* <DEDUP_REMOVED lines=14> */
.L_x_52:


//--------------------- .text._ZN7cutlass13device_kernelIN5flash11enable_sm90INS1_16FlashAttnFwdSm90INS1_25CollectiveMainloopFwdSm90ILi2EN4cute5tupleIJNS5_1CILi1EEES8_S8_EEENS6_IJNS7_ILi128EEESA_NS7_ILi192EEEEEELi128ENS_10bfloat16_tEfNS_4arch4Sm90ELb1ELb0ELb1ELb0ELb0ELb0ELb0ELb1ELb1ELb0ELb0ELb0EEENS1_21CollectiveEpilogueFwdINS6_IJSA_SA_SA_EEES9_SD_SF_Li256ELb0ELb0ELb0ELb0EEENS1_30DynamicPersistentTileSchedulerILi256ELi32ELb0ELb0ELb1EEEEEEEEEvNT_6ParamsE --------------------------
	.section	.text._ZN7cutlass13device_kernelIN5flash11enable_sm90INS1_16FlashAttnFwdSm90INS1_25CollectiveMainloopFwdSm90ILi2EN4cute5tupleIJNS5_1CILi1EEES8_S8_EEENS6_IJNS7_ILi128EEESA_NS7_ILi192EEEEEELi128ENS_10bfloat16_tEfNS_4arch4Sm90ELb1ELb0ELb1ELb0ELb0ELb0ELb0ELb1ELb1ELb0ELb0ELb0EEENS1_21CollectiveEpilogueFwdINS6_IJSA_SA_SA_EEES9_SD_SF_Li256ELb0ELb0ELb0ELb0EEENS1_30DynamicPersistentTileSchedulerILi256ELi32ELb0ELb0ELb1EEEEEEEEEvNT_6ParamsE,"ax",@progbits
	.align	128
.text._ZN7cutlass13device_kernelIN5flash11enable_sm90INS1_16FlashAttnFwdSm90INS1_25CollectiveMainloopFwdSm90ILi2EN4cute5tupleIJNS5_1CILi1EEES8_S8_EEENS6_IJNS7_ILi128EEESA_NS7_ILi192EEEEEELi128ENS_10bfloat16_tEfNS_4arch4Sm90ELb1ELb0ELb1ELb0ELb0ELb0ELb0ELb1ELb1ELb0ELb0ELb0EEENS1_21CollectiveEpilogueFwdINS6_IJSA_SA_SA_EEES9_SD_SF_Li256ELb0ELb0ELb0ELb0EEENS1_30DynamicPersistentTileSchedulerILi256ELi32ELb0ELb0ELb1EEEEEEEEEvNT_6ParamsE:
        .type           _ZN7cutlass13device_kernelIN5flash11enable_sm90INS1_16FlashAttnFwdSm90INS1_25CollectiveMainloopFwdSm90ILi2EN4cute5tupleIJNS5_1CILi1EEES8_S8_EEENS6_IJNS7_ILi128EEESA_NS7_ILi192EEEEEELi128ENS_10bfloat16_tEfNS_4arch4Sm90ELb1ELb0ELb1ELb0ELb0ELb0ELb0ELb1ELb1ELb0ELb0ELb0EEENS1_21CollectiveEpilogueFwdINS6_IJSA_SA_SA_EEES9_SD_SF_Li256ELb0ELb0ELb0ELb0EEENS1_30DynamicPersistentTileSchedulerILi256ELi32ELb0ELb0ELb1EEEEEEEEEvNT_6ParamsE,@function
        .size           _ZN7cutlass13device_kernelIN5flash11enable_sm90INS1_16FlashAttnFwdSm90INS1_25CollectiveMainloopFwdSm90ILi2EN4cute5tupleIJNS5_1CILi1EEES8_S8_EEENS6_IJNS7_ILi128EEESA_NS7_ILi192EEEEEELi128ENS_10bfloat16_tEfNS_4arch4Sm90ELb1ELb0ELb1ELb0ELb0ELb0ELb0ELb1ELb1ELb0ELb0ELb0EEENS1_21CollectiveEpilogueFwdINS6_IJSA_SA_SA_EEES9_SD_SF_Li256ELb0ELb0ELb0ELb0EEENS1_30DynamicPersistentTileSchedulerILi256ELi32ELb0ELb0ELb1EEEEEEEEEvNT_6ParamsE,(.L_x_53 - _ZN7cutlass13device_kernelIN5flash11enable_sm90INS1_16FlashAttnFwdSm90INS1_25CollectiveMainloopFwdSm90ILi2EN4cute5tupleIJNS5_1CILi1EEES8_S8_EEENS6_IJNS7_ILi128EEESA_NS7_ILi192EEEEEELi128ENS_10bfloat16_tEfNS_4arch4Sm90ELb1ELb0ELb1ELb0ELb0ELb0ELb0ELb1ELb1ELb0ELb0ELb0EEENS1_21CollectiveEpilogueFwdINS6_IJSA_SA_SA_EEES9_SD_SF_Li256ELb0ELb0ELb0ELb0EEENS1_30DynamicPersistentTileSchedulerILi256ELi32ELb0ELb0ELb1EEEEEEEEEvNT_6ParamsE)
        .other          _ZN7cutlass13device_kernelIN5flash11enable_sm90INS1_16FlashAttnFwdSm90INS1_25CollectiveMainloopFwdSm90ILi2EN4cute5tupleIJNS5_1CILi1EEES8_S8_EEENS6_IJNS7_ILi128EEESA_NS7_ILi192EEEEEELi128ENS_10bfloat16_tEfNS_4arch4Sm90ELb1ELb0ELb1ELb0ELb0ELb0ELb0ELb1ELb1ELb0ELb0ELb0EEENS1_21CollectiveEpilogueFwdINS6_IJSA_SA_SA_EEES9_SD_SF_Li256ELb0ELb0ELb0ELb0EEENS1_30DynamicPersistentTileSchedulerILi256ELi32ELb0ELb0ELb1EEEEEEEEEvNT_6ParamsE,@"STO_CUDA_ENTRY STV_DEFAULT"
_ZN7cutlass13device_kernelIN5flash11enable_sm90INS1_16FlashAttnFwdSm90INS1_25CollectiveMainloopFwdSm90ILi2EN4cute5tupleIJNS5_1CILi1EEES8_S8_EEENS6_IJNS7_ILi128EEESA_NS7_ILi192EEEEEELi128ENS_10bfloat16_tEfNS_4arch4Sm90ELb1ELb0ELb1ELb0ELb0ELb0ELb0ELb1ELb1ELb0ELb0ELb0EEENS1_21CollectiveEpilogueFwdINS6_IJSA_SA_SA_EEES9_SD_SF_Li256ELb0ELb0ELb0ELb0EEENS1_30DynamicPersistentTileSchedulerILi256ELi32ELb0ELb0ELb1EEEEEEEEEvNT_6ParamsE:
[----:B------:R-:W-:Y:S01]  /*0000*/  LDC R1, c[0x0][0x37c] ;  /* 0x0000df00ff017b82 */ /* 0x000fe20000000800 */
[----:B------:R-:W-:Y:S05]  /*0010*/  EXIT ;  /* 0x000000000000794d */ /* 0x000fea0003800000 */
.L_x_7:
        /* <DEDUP_REMOVED lines=14> */
.L_x_53:


//--------------------- .text._ZN7cutlass13device_kernelIN5flash11enable_sm90INS1_16FlashAttnFwdSm90INS1_25CollectiveMainloopFwdSm90ILi2EN4cute5tupleIJNS5_1CILi1EEES8_S8_EEENS6_IJNS7_ILi128EEESA_NS7_ILi192EEEEEELi128ENS_10bfloat16_tEfNS_4arch4Sm90ELb1ELb0ELb1ELb1ELb0ELb0ELb0ELb1ELb1ELb0ELb0ELb0EEENS1_21CollectiveEpilogueFwdINS6_IJSA_SA_SA_EEES9_SD_SF_Li256ELb1ELb0ELb0ELb0EEENS1_36VarlenDynamicPersistentTileSchedulerILi128ELi128ELi256ELi32ELb0ELb0ELb1ELb1ELb1ELb1EEEEEEEEEvNT_6ParamsE --------------------------
	.section	.text._ZN7cutlass13device_kernelIN5flash11enable_sm90INS1_16FlashAttnFwdSm90INS1_25CollectiveMainloopFwdSm90ILi2EN4cute5tupleIJNS5_1CILi1EEES8_S8_EEENS6_IJNS7_ILi128EEESA_NS7_ILi192EEEEEELi128ENS_10bfloat16_tEfNS_4arch4Sm90ELb1ELb0ELb1ELb1ELb0ELb0ELb0ELb1ELb1ELb0ELb0ELb0EEENS1_21CollectiveEpilogueFwdINS6_IJSA_SA_SA_EEES9_SD_SF_Li256ELb1ELb0ELb0ELb0EEENS1_36VarlenDynamicPersistentTileSchedulerILi128ELi128ELi256ELi32ELb0ELb0ELb1ELb1ELb1ELb1EEEEEEEEEvNT_6ParamsE,"ax",@progbits
	.align	128
.text._ZN7cutlass13device_kernelIN5flash11enable_sm90INS1_16FlashAttnFwdSm90INS1_25CollectiveMainloopFwdSm90ILi2EN4cute5tupleIJNS5_1CILi1EEES8_S8_EEENS6_IJNS7_ILi128EEESA_NS7_ILi192EEEEEELi128ENS_10bfloat16_tEfNS_4arch4Sm90ELb1ELb0ELb1ELb1ELb0ELb0ELb0ELb1ELb1ELb0ELb0ELb0EEENS1_21CollectiveEpilogueFwdINS6_IJSA_SA_SA_EEES9_SD_SF_Li256ELb1ELb0ELb0ELb0EEENS1_36VarlenDynamicPersistentTileSchedulerILi128ELi128ELi256ELi32ELb0ELb0ELb1ELb1ELb1ELb1EEEEEEEEEvNT_6ParamsE:
        .type           _ZN7cutlass13device_kernelIN5flash11enable_sm90INS1_16FlashAttnFwdSm90INS1_25CollectiveMainloopFwdSm90ILi2EN4cute5tupleIJNS5_1CILi1EEES8_S8_EEENS6_IJNS7_ILi128EEESA_NS7_ILi192EEEEEELi128ENS_10bfloat16_tEfNS_4arch4Sm90ELb1ELb0ELb1ELb1ELb0ELb0ELb0ELb1ELb1ELb0ELb0ELb0EEENS1_21CollectiveEpilogueFwdINS6_IJSA_SA_SA_EEES9_SD_SF_Li256ELb1ELb0ELb0ELb0EEENS1_36VarlenDynamicPersistentTileSchedulerILi128ELi128ELi256ELi32ELb0ELb0ELb1ELb1ELb1ELb1EEEEEEEEEvNT_6ParamsE,@function
        .size           _ZN7cutlass13device_kernelIN5flash11enable_sm90INS1_16FlashAttnFwdSm90INS1_25CollectiveMainloopFwdSm90ILi2EN4cute5tupleIJNS5_1CILi1EEES8_S8_EEENS6_IJNS7_ILi128EEESA_NS7_ILi192EEEEEELi128ENS_10bfloat16_tEfNS_4arch4Sm90ELb1ELb0ELb1ELb1ELb0ELb0ELb0ELb1ELb1ELb0ELb0ELb0EEENS1_21CollectiveEpilogueFwdINS6_IJSA_SA_SA_EEES9_SD_SF_Li256ELb1ELb0ELb0ELb0EEENS1_36VarlenDynamicPersistentTileSchedulerILi128ELi128ELi256ELi32ELb0ELb0ELb1ELb1ELb1ELb1EEEEEEEEEvNT_6ParamsE,(.L_x_54 - _ZN7cutlass13device_kernelIN5flash11enable_sm90INS1_16FlashAttnFwdSm90INS1_25CollectiveMainloopFwdSm90ILi2EN4cute5tupleIJNS5_1CILi1EEES8_S8_EEENS6_IJNS7_ILi128EEESA_NS7_ILi192EEEEEELi128ENS_10bfloat16_tEfNS_4arch4Sm90ELb1ELb0ELb1ELb1ELb0ELb0ELb0ELb1ELb1ELb0ELb0ELb0EEENS1_21CollectiveEpilogueFwdINS6_IJSA_SA_SA_EEES9_SD_SF_Li256ELb1ELb0ELb0ELb0EEENS1_36VarlenDynamicPersistentTileSchedulerILi128ELi128ELi256ELi32ELb0ELb0ELb1ELb1ELb1ELb1EEEEEEEEEvNT_6ParamsE)
        .other          _ZN7cutlass13device_kernelIN5flash11enable_sm90INS1_16FlashAttnFwdSm90INS1_25CollectiveMainloopFwdSm90ILi2EN4cute5tupleIJNS5_1CILi1EEES8_S8_EEENS6_IJNS7_ILi128EEESA_NS7_ILi192EEEEEELi128ENS_10bfloat16_tEfNS_4arch4Sm90ELb1ELb0ELb1ELb1ELb0ELb0ELb0ELb1ELb1ELb0ELb0ELb0EEENS1_21CollectiveEpilogueFwdINS6_IJSA_SA_SA_EEES9_SD_SF_Li256ELb1ELb0ELb0ELb0EEENS1_36VarlenDynamicPersistentTileSchedulerILi128ELi128ELi256ELi32ELb0ELb0ELb1ELb1ELb1ELb1EEEEEEEEEvNT_6ParamsE,@"STO_CUDA_ENTRY STV_DEFAULT"
_ZN7cutlass13device_kernelIN5flash11enable_sm90INS1_16FlashAttnFwdSm90INS1_25CollectiveMainloopFwdSm90ILi2EN4cute5tupleIJNS5_1CILi1EEES8_S8_EEENS6_IJNS7_ILi128EEESA_NS7_ILi192EEEEEELi128ENS_10bfloat16_tEfNS_4arch4Sm90ELb1ELb0ELb1ELb1ELb0ELb0ELb0ELb1ELb1ELb0ELb0ELb0EEENS1_21CollectiveEpilogueFwdINS6_IJSA_SA_SA_EEES9_SD_SF_Li256ELb1ELb0ELb0ELb0EEENS1_36VarlenDynamicPersistentTileSchedulerILi128ELi128ELi256ELi32ELb0ELb0ELb1ELb1ELb1ELb1EEEEEEEEEvNT_6ParamsE:
[----:B------:R-:W-:Y:S01]  /*0000*/  LDC R1, c[0x0][0x37c] ;  /* 0x0000df00ff017b82 */ /* 0x000fe20000000800 */
[----:B------:R-:W-:Y:S05]  /*0010*/  EXIT ;  /* 0x000000000000794d */ /* 0x000fea0003800000 */
.L_x_8:
        /* <DEDUP_REMOVED lines=14> */
.L_x_54:


//--------------------- .text._ZN7cutlass13device_kernelIN5flash11enable_sm90INS1_16FlashAttnFwdSm90INS1_25CollectiveMainloopFwdSm90ILi2EN4cute5tupleIJNS5_1CILi1EEES8_S8_EEENS6_IJNS7_ILi128EEESA_NS7_ILi192EEEEEELi128ENS_10bfloat16_tEfNS_4arch4Sm90ELb1ELb0ELb1ELb1ELb0ELb1ELb0ELb1ELb1ELb0ELb0ELb0EEENS1_21CollectiveEpilogueFwdINS6_IJSA_SA_SA_EEES9_SD_SF_Li256ELb1ELb0ELb0ELb0EEENS1_36VarlenDynamicPersistentTileSchedulerILi128ELi128ELi256ELi32ELb0ELb0ELb1ELb1ELb1ELb1EEEEEEEEEvNT_6ParamsE --------------------------
	.section	.text._ZN7cutlass13device_kernelIN5flash11enable_sm90INS1_16FlashAttnFwdSm90INS1_25CollectiveMainloopFwdSm90ILi2EN4cute5tupleIJNS5_1CILi1EEES8_S8_EEENS6_IJNS7_ILi128EEESA_NS7_ILi192EEEEEELi128ENS_10bfloat16_tEfNS_4arch4Sm90ELb1ELb0ELb1ELb1ELb0ELb1ELb0ELb1ELb1ELb0ELb0ELb0EEENS1_21CollectiveEpilogueFwdINS6_IJSA_SA_SA_EEES9_SD_SF_Li256ELb1ELb0ELb0ELb0EEENS1_36VarlenDynamicPersistentTileSchedulerILi128ELi128ELi256ELi32ELb0ELb0ELb1ELb1ELb1ELb1EEEEEEEEEvNT_6ParamsE,"ax",@progbits
	.align	128
.text._ZN7cutlass13device_kernelIN5flash11enable_sm90INS1_16FlashAttnFwdSm90INS1_25CollectiveMainloopFwdSm90ILi2EN4cute5tupleIJNS5_1CILi1EEES8_S8_EEENS6_IJNS7_ILi128EEESA_NS7_ILi192EEEEEELi128ENS_10bfloat16_tEfNS_4arch4Sm90ELb1ELb0ELb1ELb1ELb0ELb1ELb0ELb1ELb1ELb0ELb0ELb0EEENS1_21CollectiveEpilogueFwdINS6_IJSA_SA_SA_EEES9_SD_SF_Li256ELb1ELb0ELb0ELb0EEENS1_36VarlenDynamicPersistentTileSchedulerILi128ELi128ELi256ELi32ELb0ELb0ELb1ELb1ELb1ELb1EEEEEEEEEvNT_6ParamsE:
        .type           _ZN7cutlass13device_kernelIN5flash11enable_sm90INS1_16FlashAttnFwdSm90INS1_25CollectiveMainloopFwdSm90ILi2EN4cute5tupleIJNS5_1CILi1EEES8_S8_EEENS6_IJNS7_ILi128EEESA_NS7_ILi192EEEEEELi128ENS_10bfloat16_tEfNS_4arch4Sm90ELb1ELb0ELb1ELb1ELb0ELb1ELb0ELb1ELb1ELb0ELb0ELb0EEENS1_21CollectiveEpilogueFwdINS6_IJSA_SA_SA_EEES9_SD_SF_Li256ELb1ELb0ELb0ELb0EEENS1_36VarlenDynamicPersistentTileSchedulerILi128ELi128ELi256ELi32ELb0ELb0ELb1ELb1ELb1ELb1EEEEEEEEEvNT_6ParamsE,@function
        .size           _ZN7cutlass13device_kernelIN5flash11enable_sm90INS1_16FlashAttnFwdSm90INS1_25CollectiveMainloopFwdSm90ILi2EN4cute5tupleIJNS5_1CILi1EEES8_S8_EEENS6_IJNS7_ILi128EEESA_NS7_ILi192EEEEEELi128ENS_10bfloat16_tEfNS_4arch4Sm90ELb1ELb0ELb1ELb1ELb0ELb1ELb0ELb1ELb1ELb0ELb0ELb0EEENS1_21CollectiveEpilogueFwdINS6_IJSA_SA_SA_EEES9_SD_SF_Li256ELb1ELb0ELb0ELb0EEENS1_36VarlenDynamicPersistentTileSchedulerILi128ELi128ELi256ELi32ELb0ELb0ELb1ELb1ELb1ELb1EEEEEEEEEvNT_6ParamsE,(.L_x_55 - _ZN7cutlass13device_kernelIN5flash11enable_sm90INS1_16FlashAttnFwdSm90INS1_25CollectiveMainloopFwdSm90ILi2EN4cute5tupleIJNS5_1CILi1EEES8_S8_EEENS6_IJNS7_ILi128EEESA_NS7_ILi192EEEEEELi128ENS_10bfloat16_tEfNS_4arch4Sm90ELb1ELb0ELb1ELb1ELb0ELb1ELb0ELb1ELb1ELb0ELb0ELb0EEENS1_21CollectiveEpilogueFwdINS6_IJSA_SA_SA_EEES9_SD_SF_Li256ELb1ELb0ELb0ELb0EEENS1_36VarlenDynamicPersistentTileSchedulerILi128ELi128ELi256ELi32ELb0ELb0ELb1ELb1ELb1ELb1EEEEEEEEEvNT_6ParamsE)
        .other          _ZN7cutlass13device_kernelIN5flash11enable_sm90INS1_16FlashAttnFwdSm90INS1_25CollectiveMainloopFwdSm90ILi2EN4cute5tupleIJNS5_1CILi1EEES8_S8_EEENS6_IJNS7_ILi128EEESA_NS7_ILi192EEEEEELi128ENS_10bfloat16_tEfNS_4arch4Sm90ELb1ELb0ELb1ELb1ELb0ELb1ELb0ELb1ELb1ELb0ELb0ELb0EEENS1_21CollectiveEpilogueFwdINS6_IJSA_SA_SA_EEES9_SD_SF_Li256ELb1ELb0ELb0ELb0EEENS1_36VarlenDynamicPersistentTileSchedulerILi128ELi128ELi256ELi32ELb0ELb0ELb1ELb1ELb1ELb1EEEEEEEEEvNT_6ParamsE,@"STO_CUDA_ENTRY STV_DEFAULT"
_ZN7cutlass13device_kernelIN5flash11enable_sm90INS1_16FlashAttnFwdSm90INS1_25CollectiveMainloopFwdSm90ILi2EN4cute5tupleIJNS5_1CILi1EEES8_S8_EEENS6_IJNS7_ILi128EEESA_NS7_ILi192EEEEEELi128ENS_10bfloat16_tEfNS_4arch4Sm90ELb1ELb0ELb1ELb1ELb0ELb1ELb0ELb1ELb1ELb0ELb0ELb0EEENS1_21CollectiveEpilogueFwdINS6_IJSA_SA_SA_EEES9_SD_SF_Li256ELb1ELb0ELb0ELb0EEENS1_36VarlenDynamicPersistentTileSchedulerILi128ELi128ELi256ELi32ELb0ELb0ELb1ELb1ELb1ELb1EEEEEEEEEvNT_6ParamsE:
[----:B------:R-:W-:Y:S01]  /*0000*/  LDC R1, c[0x0][0x37c] ;  /* 0x0000df00ff017b82 */ /* 0x000fe20000000800 */
[----:B------:R-:W-:Y:S05]  /*0010*/  EXIT ;  /* 0x000000000000794d */ /* 0x000fea0003800000 */
.L_x_9:
        /* <DEDUP_REMOVED lines=14> */
.L_x_55:


//--------------------- .text._ZN7cutlass13device_kernelIN5flash11enable_sm90INS1_16FlashAttnFwdSm90INS1_25CollectiveMainloopFwdSm90ILi2EN4cute5tupleIJNS5_1CILi1EEES8_S8_EEENS6_IJNS7_ILi64EEESA_SA_EEELi512ENS_10bfloat16_tEfNS_4arch4Sm90ELb0ELb0ELb1ELb0ELb0ELb0ELb0ELb0ELb0ELb0ELb0ELb0EEENS1_21CollectiveEpilogueFwdINS6_IJSA_NS7_ILi512EEESA_EEES9_SC_SE_Li256ELb0ELb0ELb0ELb0EEENS1_29StaticPersistentTileSchedulerILb0EEEEEEEEEvNT_6ParamsE --------------------------
	.section	.text._ZN7cutlass13device_kernelIN5flash11enable_sm90INS1_16FlashAttnFwdSm90INS1_25CollectiveMainloopFwdSm90ILi2EN4cute5tupleIJNS5_1CILi1EEES8_S8_EEENS6_IJNS7_ILi64EEESA_SA_EEELi512ENS_10bfloat16_tEfNS_4arch4Sm90ELb0ELb0ELb1ELb0ELb0ELb0ELb0ELb0ELb0ELb0ELb0ELb0EEENS1_21CollectiveEpilogueFwdINS6_IJSA_NS7_ILi512EEESA_EEES9_SC_SE_Li256ELb0ELb0ELb0ELb0EEENS1_29StaticPersistentTileSchedulerILb0EEEEEEEEEvNT_6ParamsE,"ax",@progbits
	.align	128
.text._ZN7cutlass13device_kernelIN5flash11enable_sm90INS1_16FlashAttnFwdSm90INS1_25CollectiveMainloopFwdSm90ILi2EN4cute5tupleIJNS5_1CILi1EEES8_S8_EEENS6_IJNS7_ILi64EEESA_SA_EEELi512ENS_10bfloat16_tEfNS_4arch4Sm90ELb0ELb0ELb1ELb0ELb0ELb0ELb0ELb0ELb0ELb0ELb0ELb0EEENS1_21CollectiveEpilogueFwdINS6_IJSA_NS7_ILi512EEESA_EEES9_SC_SE_Li256ELb0ELb0ELb0ELb0EEENS1_29StaticPersistentTileSchedulerILb0EEEEEEEEEvNT_6ParamsE:
        .type           _ZN7cutlass13device_kernelIN5flash11enable_sm90INS1_16FlashAttnFwdSm90INS1_25CollectiveMainloopFwdSm90ILi2EN4cute5tupleIJNS5_1CILi1EEES8_S8_EEENS6_IJNS7_ILi64EEESA_SA_EEELi512ENS_10bfloat16_tEfNS_4arch4Sm90ELb0ELb0ELb1ELb0ELb0ELb0ELb0ELb0ELb0ELb0ELb0ELb0EEENS1_21CollectiveEpilogueFwdINS6_IJSA_NS7_ILi512EEESA_EEES9_SC_SE_Li256ELb0ELb0ELb0ELb0EEENS1_29StaticPersistentTileSchedulerILb0EEEEEEEEEvNT_6ParamsE,@function
        .size           _ZN7cutlass13device_kernelIN5flash11enable_sm90INS1_16FlashAttnFwdSm90INS1_25CollectiveMainloopFwdSm90ILi2EN4cute5tupleIJNS5_1CILi1EEES8_S8_EEENS6_IJNS7_ILi64EEESA_SA_EEELi512ENS_10bfloat16_tEfNS_4arch4Sm90ELb0ELb0ELb1ELb0ELb0ELb0ELb0ELb0ELb0ELb0ELb0ELb0EEENS1_21CollectiveEpilogueFwdINS6_IJSA_NS7_ILi512EEESA_EEES9_SC_SE_Li256ELb0ELb0ELb0ELb0EEENS1_29StaticPersistentTileSchedulerILb0EEEEEEEEEvNT_6ParamsE,(.L_x_56 - _ZN7cutlass13device_kernelIN5flash11enable_sm90INS1_16FlashAttnFwdSm90INS1_25CollectiveMainloopFwdSm90ILi2EN4cute5tupleIJNS5_1CILi1EEES8_S8_EEENS6_IJNS7_ILi64EEESA_SA_EEELi512ENS_10bfloat16_tEfNS_4arch4Sm90ELb0ELb0ELb1ELb0ELb0ELb0ELb0ELb0ELb0ELb0ELb0ELb0EEENS1_21CollectiveEpilogueFwdINS6_IJSA_NS7_ILi512EEESA_EEES9_SC_SE_Li256ELb0ELb0ELb0ELb0EEENS1_29StaticPersistentTileSchedulerILb0EEEEEEEEEvNT_6ParamsE)
        .other          _ZN7cutlass13device_kernelIN5flash11enable_sm90INS1_16FlashAttnFwdSm90INS1_25CollectiveMainloopFwdSm90ILi2EN4cute5tupleIJNS5_1CILi1EEES8_S8_EEENS6_IJNS7_ILi64EEESA_SA_EEELi512ENS_10bfloat16_tEfNS_4arch4Sm90ELb0ELb0ELb1ELb0ELb0ELb0ELb0ELb0ELb0ELb0ELb0ELb0EEENS1_21CollectiveEpilogueFwdINS6_IJSA_NS7_ILi512EEESA_EEES9_SC_SE_Li256ELb0ELb0ELb0ELb0EEENS1_29StaticPersistentTileSchedulerILb0EEEEEEEEEvNT_6ParamsE,@"STO_CUDA_ENTRY STV_DEFAULT"
_ZN7cutlass13device_kernelIN5flash11enable_sm90INS1_16FlashAttnFwdSm90INS1_25CollectiveMainloopFwdSm90ILi2EN4cute5tupleIJNS5_1CILi1EEES8_S8_EEENS6_IJNS7_ILi64EEESA_SA_EEELi512ENS_10bfloat16_tEfNS_4arch4Sm90ELb0ELb0ELb1ELb0ELb0ELb0ELb0ELb0ELb0ELb0ELb0ELb0EEENS1_21CollectiveEpilogueFwdINS6_IJSA_NS7_ILi512EEESA_EEES9_SC_SE_Li256ELb0ELb0ELb0ELb0EEENS1_29StaticPersistentTileSchedulerILb0EEEEEEEEEvNT_6ParamsE:
[----:B------:R-:W-:Y:S01]  /*0000*/  LDC R1, c[0x0][0x37c] ;  /* 0x0000df00ff017b82 */ /* 0x000fe20000000800 */
[----:B------:R-:W-:Y:S05]  /*0010*/  EXIT ;  /* 0x000000000000794d */ /* 0x000fea0003800000 */
.L_x_10:
        /* <DEDUP_REMOVED lines=14> */
.L_x_56:


//--------------------- .text._ZN7cutlass13device_kernelIN5flash11enable_sm90INS1_16FlashAttnFwdSm90INS1_25CollectiveMainloopFwdSm90ILi2EN4cute5tupleIJNS5_1CILi1EEES8_S8_EEENS6_IJNS7_ILi64EEESA_SA_EEELi512ENS_10bfloat16_tEfNS_4arch4Sm90ELb0ELb0ELb1ELb0ELb0ELb0ELb1ELb0ELb0ELb0ELb0ELb0EEENS1_21CollectiveEpilogueFwdINS6_IJSA_NS7_ILi512EEESA_EEES9_SC_SE_Li256ELb0ELb0ELb0ELb0EEENS1_29StaticPersistentTileSchedulerILb0EEEEEEEEEvNT_6ParamsE --------------------------
	.section	.text._ZN7cutlass13device_kernelIN5flash11enable_sm90INS1_16FlashAttnFwdSm90INS1_25CollectiveMainloopFwdSm90ILi2EN4cute5tupleIJNS5_1CILi1EEES8_S8_EEENS6_IJNS7_ILi64EEESA_SA_EEELi512ENS_10bfloat16_tEfNS_4arch4Sm90ELb0ELb0ELb1ELb0ELb0ELb0ELb1ELb0ELb0ELb0ELb0ELb0EEENS1_21CollectiveEpilogueFwdINS6_IJSA_NS7_ILi512EEESA_EEES9_SC_SE_Li256ELb0ELb0ELb0ELb0EEENS1_29StaticPersistentTileSchedulerILb0EEEEEEEEEvNT_6ParamsE,"ax",@progbits
	.align	128
.text._ZN7cutlass13device_kernelIN5flash11enable_sm90INS1_16FlashAttnFwdSm90INS1_25CollectiveMainloopFwdSm90ILi2EN4cute5tupleIJNS5_1CILi1EEES8_S8_EEENS6_IJNS7_ILi64EEESA_SA_EEELi512ENS_10bfloat16_tEfNS_4arch4Sm90ELb0ELb0ELb1ELb0ELb0ELb0ELb1ELb0ELb0ELb0ELb0ELb0EEENS1_21CollectiveEpilogueFwdINS6_IJSA_NS7_ILi512EEESA_EEES9_SC_SE_Li256ELb0ELb0ELb0ELb0EEENS1_29StaticPersistentTileSchedulerILb0EEEEEEEEEvNT_6ParamsE:
        .type           _ZN7cutlass13device_kernelIN5flash11enable_sm90INS1_16FlashAttnFwdSm90INS1_25CollectiveMainloopFwdSm90ILi2EN4cute5tupleIJNS5_1CILi1EEES8_S8_EEENS6_IJNS7_ILi64EEESA_SA_EEELi512ENS_10bfloat16_tEfNS_4arch4Sm90ELb0ELb0ELb1ELb0ELb0ELb0ELb1ELb0ELb0ELb0ELb0ELb0EEENS1_21CollectiveEpilogueFwdINS6_IJSA_NS7_ILi512EEESA_EEES9_SC_SE_Li256ELb0ELb0ELb0ELb0EEENS1_29StaticPersistentTileSchedulerILb0EEEEEEEEEvNT_6ParamsE,@function
        .size           _ZN7cutlass13device_kernelIN5flash11enable_sm90INS1_16FlashAttnFwdSm90INS1_25CollectiveMainloopFwdSm90ILi2EN4cute5tupleIJNS5_1CILi1EEES8_S8_EEENS6_IJNS7_ILi64EEESA_SA_EEELi512ENS_10bfloat16_tEfNS_4arch4Sm90ELb0ELb0ELb1ELb0ELb0ELb0ELb1ELb0ELb0ELb0ELb0ELb0EEENS1_21CollectiveEpilogueFwdINS6_IJSA_NS7_ILi512EEESA_EEES9_SC_SE_Li256ELb0ELb0ELb0ELb0EEENS1_29StaticPersistentTileSchedulerILb0EEEEEEEEEvNT_6ParamsE,(.L_x_57 - _ZN7cutlass13device_kernelIN5flash11enable_sm90INS1_16FlashAttnFwdSm90INS1_25CollectiveMainloopFwdSm90ILi2EN4cute5tupleIJNS5_1CILi1EEES8_S8_EEENS6_IJNS7_ILi64EEESA_SA_EEELi512ENS_10bfloat16_tEfNS_4arch4Sm90ELb0ELb0ELb1ELb0ELb0ELb0ELb1ELb0ELb0ELb0ELb0ELb0EEENS1_21CollectiveEpilogueFwdINS6_IJSA_NS7_ILi512EEESA_EEES9_SC_SE_Li256ELb0ELb0ELb0ELb0EEENS1_29StaticPersistentTileSchedulerILb0EEEEEEEEEvNT_6ParamsE)
        .other          _ZN7cutlass13device_kernelIN5flash11enable_sm90INS1_16FlashAttnFwdSm90INS1_25CollectiveMainloopFwdSm90ILi2EN4cute5tupleIJNS5_1CILi1EEES8_S8_EEENS6_IJNS7_ILi64EEESA_SA_EEELi512ENS_10bfloat16_tEfNS_4arch4Sm90ELb0ELb0ELb1ELb0ELb0ELb0ELb1ELb0ELb0ELb0ELb0ELb0EEENS1_21CollectiveEpilogueFwdINS6_IJSA_NS7_ILi512EEESA_EEES9_SC_SE_Li256ELb0ELb0ELb0ELb0EEENS1_29StaticPersistentTileSchedulerILb0EEEEEEEEEvNT_6ParamsE,@"STO_CUDA_ENTRY STV_DEFAULT"
_ZN7cutlass13device_kernelIN5flash11enable_sm90INS1_16FlashAttnFwdSm90INS1_25CollectiveMainloopFwdSm90ILi2EN4cute5tupleIJNS5_1CILi1EEES8_S8_EEENS6_IJNS7_ILi64EEESA_SA_EEELi512ENS_10bfloat16_tEfNS_4arch4Sm90ELb0ELb0ELb1ELb0ELb0ELb0ELb1ELb0ELb0ELb0ELb0ELb0EEENS1_21CollectiveEpilogueFwdINS6_IJSA_NS7_ILi512EEESA_EEES9_SC_SE_Li256ELb0ELb0ELb0ELb0EEENS1_29StaticPersistentTileSchedulerILb0EEEEEEEEEvNT_6ParamsE:
[----:B------:R-:W-:Y:S01]  /*0000*/  LDC R1, c[0x0][0x37c] ;  /* 0x0000df00ff017b82 */ /* 0x000fe20000000800 */
[----:B------:R-:W-:Y:S05]  /*0010*/  EXIT ;  /* 0x000000000000794d */ /* 0x000fea0003800000 */
.L_x_11:
        /* <DEDUP_REMOVED lines=14> */
.L_x_57:


//--------------------- .text._ZN7cutlass13device_kernelIN5flash11enable_sm90INS1_16FlashAttnFwdSm90INS1_25CollectiveMainloopFwdSm90ILi2EN4cute5tupleIJNS5_1CILi1EEES8_S8_EEENS6_IJNS7_ILi64EEESA_SA_EEELi512ENS_10bfloat16_tEfNS_4arch4Sm90ELb0ELb0ELb1ELb1ELb0ELb0ELb0ELb0ELb0ELb0ELb0ELb0EEENS1_21CollectiveEpilogueFwdINS6_IJSA_NS7_ILi512EEESA_EEES9_SC_SE_Li256ELb1ELb0ELb0ELb0EEENS1_36VarlenDynamicPersistentTileSchedulerILi64ELi64ELi256ELi32ELb0ELb0ELb1ELb0ELb1ELb1EEEEEEEEEvNT_6ParamsE --------------------------
	.section	.text._ZN7cutlass13device_kernelIN5flash11enable_sm90INS1_16FlashAttnFwdSm90INS1_25CollectiveMainloopFwdSm90ILi2EN4cute5tupleIJNS5_1CILi1EEES8_S8_EEENS6_IJNS7_ILi64EEESA_SA_EEELi512ENS_10bfloat16_tEfNS_4arch4Sm90ELb0ELb0ELb1ELb1ELb0ELb0ELb0ELb0ELb0ELb0ELb0ELb0EEENS1_21CollectiveEpilogueFwdINS6_IJSA_NS7_ILi512EEESA_EEES9_SC_SE_Li256ELb1ELb0ELb0ELb0EEENS1_36VarlenDynamicPersistentTileSchedulerILi64ELi64ELi256ELi32ELb0ELb0ELb1ELb0ELb1ELb1EEEEEEEEEvNT_6ParamsE,"ax",@progbits
	.align	128
.text._ZN7cutlass13device_kernelIN5flash11enable_sm90INS1_16FlashAttnFwdSm90INS1_25CollectiveMainloopFwdSm90ILi2EN4cute5tupleIJNS5_1CILi1EEES8_S8_EEENS6_IJNS7_ILi64EEESA_SA_EEELi512ENS_10bfloat16_tEfNS_4arch4Sm90ELb0ELb0ELb1ELb1ELb0ELb0ELb0ELb0ELb0ELb0ELb0ELb0EEENS1_21CollectiveEpilogueFwdINS6_IJSA_NS7_ILi512EEESA_EEES9_SC_SE_Li256ELb1ELb0ELb0ELb0EEENS1_36VarlenDynamicPersistentTileSchedulerILi64ELi64ELi256ELi32ELb0ELb0ELb1ELb0ELb1ELb1EEEEEEEEEvNT_6ParamsE:
        .type           _ZN7cutlass13device_kernelIN5flash11enable_sm90INS1_16FlashAttnFwdSm90INS1_25CollectiveMainloopFwdSm90ILi2EN4cute5tupleIJNS5_1CILi1EEES8_S8_EEENS6_IJNS7_ILi64EEESA_SA_EEELi512ENS_10bfloat16_tEfNS_4arch4Sm90ELb0ELb0ELb1ELb1ELb0ELb0ELb0ELb0ELb0ELb0ELb0ELb0EEENS1_21CollectiveEpilogueFwdINS6_IJSA_NS7_ILi512EEESA_EEES9_SC_SE_Li256ELb1ELb0ELb0ELb0EEENS1_36VarlenDynamicPersistentTileSchedulerILi64ELi64ELi256ELi32ELb0ELb0ELb1ELb0ELb1ELb1EEEEEEEEEvNT_6ParamsE,@function
        .size           _ZN7cutlass13device_kernelIN5flash11enable_sm90INS1_16FlashAttnFwdSm90INS1_25CollectiveMainloopFwdSm90ILi2EN4cute5tupleIJNS5_1CILi1EEES8_S8_EEENS6_IJNS7_ILi64EEESA_SA_EEELi512ENS_10bfloat16_tEfNS_4arch4Sm90ELb0ELb0ELb1ELb1ELb0ELb0ELb0ELb0ELb0ELb0ELb0ELb0EEENS1_21CollectiveEpilogueFwdINS6_IJSA_NS7_ILi512EEESA_EEES9_SC_SE_Li256ELb1ELb0ELb0ELb0EEENS1_36VarlenDynamicPersistentTileSchedulerILi64ELi64ELi256ELi32ELb0ELb0ELb1ELb0ELb1ELb1EEEEEEEEEvNT_6ParamsE,(.L_x_58 - _ZN7cutlass13device_kernelIN5flash11enable_sm90INS1_16FlashAttnFwdSm90INS1_25CollectiveMainloopFwdSm90ILi2EN4cute5tupleIJNS5_1CILi1EEES8_S8_EEENS6_IJNS7_ILi64EEESA_SA_EEELi512ENS_10bfloat16_tEfNS_4arch4Sm90ELb0ELb0ELb1ELb1ELb0ELb0ELb0ELb0ELb0ELb0ELb0ELb0EEENS1_21CollectiveEpilogueFwdINS6_IJSA_NS7_ILi512EEESA_EEES9_SC_SE_Li256ELb1ELb0ELb0ELb0EEENS1_36VarlenDynamicPersistentTileSchedulerILi64ELi64ELi256ELi32ELb0ELb0ELb1ELb0ELb1ELb1EEEEEEEEEvNT_6ParamsE)
        .other          _ZN7cutlass13device_kernelIN5flash11enable_sm90INS1_16FlashAttnFwdSm90INS1_25CollectiveMainloopFwdSm90ILi2EN4cute5tupleIJNS5_1CILi1EEES8_S8_EEENS6_IJNS7_ILi64EEESA_SA_EEELi512ENS_10bfloat16_tEfNS_4arch4Sm90ELb0ELb0ELb1ELb1ELb0ELb0ELb0ELb0ELb0ELb0ELb0ELb0EEENS1_21CollectiveEpilogueFwdINS6_IJSA_NS7_ILi512EEESA_EEES9_SC_SE_Li256ELb1ELb0ELb0ELb0EEENS1_36VarlenDynamicPersistentTileSchedulerILi64ELi64ELi256ELi32ELb0ELb0ELb1ELb0ELb1ELb1EEEEEEEEEvNT_6ParamsE,@"STO_CUDA_ENTRY STV_DEFAULT"
_ZN7cutlass13device_kernelIN5flash11enable_sm90INS1_16FlashAttnFwdSm90INS1_25CollectiveMainloopFwdSm90ILi2EN4cute5tupleIJNS5_1CILi1EEES8_S8_EEENS6_IJNS7_ILi64EEESA_SA_EEELi512ENS_10bfloat16_tEfNS_4arch4Sm90ELb0ELb0ELb1ELb1ELb0ELb0ELb0ELb0ELb0ELb0ELb0ELb0EEENS1_21CollectiveEpilogueFwdINS6_IJSA_NS7_ILi512EEESA_EEES9_SC_SE_Li256ELb1ELb0ELb0ELb0EEENS1_36VarlenDynamicPersistentTileSchedulerILi64ELi64ELi256ELi32ELb0ELb0ELb1ELb0ELb1ELb1EEEEEEEEEvNT_6ParamsE:
[----:B------:R-:W-:Y:S01]  /*0000*/  LDC R1, c[0x0][0x37c] ;  /* 0x0000df00ff017b82 */ /* 0x000fe20000000800 */
[----:B------:R-:W-:Y:S05]  /*0010*/  EXIT ;  /* 0x000000000000794d */ /* 0x000fea0003800000 */
.L_x_12:
        /* <DEDUP_REMOVED lines=14> */
.L_x_58:


//--------------------- .text._ZN7cutlass13device_kernelIN5flash11enable_sm90INS1_16FlashAttnFwdSm90INS1_25CollectiveMainloopFwdSm90ILi2EN4cute5tupleIJNS5_1CILi1EEES8_S8_EEENS6_IJNS7_ILi64EEESA_SA_EEELi512ENS_10bfloat16_tEfNS_4arch4Sm90ELb0ELb0ELb1ELb1ELb0ELb1ELb0ELb0ELb0ELb0ELb0ELb0EEENS1_21CollectiveEpilogueFwdINS6_IJSA_NS7_ILi512EEESA_EEES9_SC_SE_Li256ELb1ELb0ELb0ELb0EEENS1_36VarlenDynamicPersistentTileSchedulerILi64ELi64ELi256ELi32ELb0ELb0ELb1ELb0ELb1ELb1EEEEEEEEEvNT_6ParamsE --------------------------
	.section	.text._ZN7cutlass13device_kernelIN5flash11enable_sm90INS1_16FlashAttnFwdSm90INS1_25CollectiveMainloopFwdSm90ILi2EN4cute5tupleIJNS5_1CILi1EEES8_S8_EEENS6_IJNS7_ILi64EEESA_SA_EEELi512ENS_10bfloat16_tEfNS_4arch4Sm90ELb0ELb0ELb1ELb1ELb0ELb1ELb0ELb0ELb0ELb0ELb0ELb0EEENS1_21CollectiveEpilogueFwdINS6_IJSA_NS7_ILi512EEESA_EEES9_SC_SE_Li256ELb1ELb0ELb0ELb0EEENS1_36VarlenDynamicPersistentTileSchedulerILi64ELi64ELi256ELi32ELb0ELb0ELb1ELb0ELb1ELb1EEEEEEEEEvNT_6ParamsE,"ax",@progbits
	.align	128
.text._ZN7cutlass13device_kernelIN5flash11enable_sm90INS1_16FlashAttnFwdSm90INS1_25CollectiveMainloopFwdSm90ILi2EN4cute5tupleIJNS5_1CILi1EEES8_S8_EEENS6_IJNS7_ILi64EEESA_SA_EEELi512ENS_10bfloat16_tEfNS_4arch4Sm90ELb0ELb0ELb1ELb1ELb0ELb1ELb0ELb0ELb0ELb0ELb0ELb0EEENS1_21CollectiveEpilogueFwdINS6_IJSA_NS7_ILi512EEESA_EEES9_SC_SE_Li256ELb1ELb0ELb0ELb0EEENS1_36VarlenDynamicPersistentTileSchedulerILi64ELi64ELi256ELi32ELb0ELb0ELb1ELb0ELb1ELb1EEEEEEEEEvNT_6ParamsE:
        .type           _ZN7cutlass13device_kernelIN5flash11enable_sm90INS1_16FlashAttnFwdSm90INS1_25CollectiveMainloopFwdSm90ILi2EN4cute5tupleIJNS5_1CILi1EEES8_S8_EEENS6_IJNS7_ILi64EEESA_SA_EEELi512ENS_10bfloat16_tEfNS_4arch4Sm90ELb0ELb0ELb1ELb1ELb0ELb1ELb0ELb0ELb0ELb0ELb0ELb0EEENS1_21CollectiveEpilogueFwdINS6_IJSA_NS7_ILi512EEESA_EEES9_SC_SE_Li256ELb1ELb0ELb0ELb0EEENS1_36VarlenDynamicPersistentTileSchedulerILi64ELi64ELi256ELi32ELb0ELb0ELb1ELb0ELb1ELb1EEEEEEEEEvNT_6ParamsE,@function
        .size           _ZN7cutlass13device_kernelIN5flash11enable_sm90INS1_16FlashAttnFwdSm90INS1_25CollectiveMainloopFwdSm90ILi2EN4cute5tupleIJNS5_1CILi1EEES8_S8_EEENS6_IJNS7_ILi64EEESA_SA_EEELi512ENS_10bfloat16_tEfNS_4arch4Sm90ELb0ELb0ELb1ELb1ELb0ELb1ELb0ELb0ELb0ELb0ELb0ELb0EEENS1_21CollectiveEpilogueFwdINS6_IJSA_NS7_ILi512EEESA_EEES9_SC_SE_Li256ELb1ELb0ELb0ELb0EEENS1_36VarlenDynamicPersistentTileSchedulerILi64ELi64ELi256ELi32ELb0ELb0ELb1ELb0ELb1ELb1EEEEEEEEEvNT_6ParamsE,(.L_x_59 - _ZN7cutlass13device_kernelIN5flash11enable_sm90INS1_16FlashAttnFwdSm90INS1_25CollectiveMainloopFwdSm90ILi2EN4cute5tupleIJNS5_1CILi1EEES8_S8_EEENS6_IJNS7_ILi64EEESA_SA_EEELi512ENS_10bfloat16_tEfNS_4arch4Sm90ELb0ELb0ELb1ELb1ELb0ELb1ELb0ELb0ELb0ELb0ELb0ELb0EEENS1_21CollectiveEpilogueFwdINS6_IJSA_NS7_ILi512EEESA_EEES9_SC_SE_Li256ELb1ELb0ELb0ELb0EEENS1_36VarlenDynamicPersistentTileSchedulerILi64ELi64ELi256ELi32ELb0ELb0ELb1ELb0ELb1ELb1EEEEEEEEEvNT_6ParamsE)
        .other          _ZN7cutlass13device_kernelIN5flash11enable_sm90INS1_16FlashAttnFwdSm90INS1_25CollectiveMainloopFwdSm90ILi2EN4cute5tupleIJNS5_1CILi1EEES8_S8_EEENS6_IJNS7_ILi64EEESA_SA_EEELi512ENS_10bfloat16_tEfNS_4arch4Sm90ELb0ELb0ELb1ELb1ELb0ELb1ELb0ELb0ELb0ELb0ELb0ELb0EEENS1_21CollectiveEpilogueFwdINS6_IJSA_NS7_ILi512EEESA_EEES9_SC_SE_Li256ELb1ELb0ELb0ELb0EEENS1_36VarlenDynamicPersistentTileSchedulerILi64ELi64ELi256ELi32ELb0ELb0ELb1ELb0ELb1ELb1EEEEEEEEEvNT_6ParamsE,@"STO_CUDA_ENTRY STV_DEFAULT"
_ZN7cutlass13device_kernelIN5flash11enable_sm90INS1_16FlashAttnFwdSm90INS1_25CollectiveMainloopFwdSm90ILi2EN4cute5tupleIJNS5_1CILi1EEES8_S8_EEENS6_IJNS7_ILi64EEESA_SA_EEELi512ENS_10bfloat16_tEfNS_4arch4Sm90ELb0ELb0ELb1ELb1ELb0ELb1ELb0ELb0ELb0ELb0ELb0ELb0EEENS1_21CollectiveEpilogueFwdINS6_IJSA_NS7_ILi512EEESA_EEES9_SC_SE_Li256ELb1ELb0ELb0ELb0EEENS1_36VarlenDynamicPersistentTileSchedulerILi64ELi64ELi256ELi32ELb0ELb0ELb1ELb0ELb1ELb1EEEEEEEEEvNT_6ParamsE:
[----:B------:R-:W-:Y:S01]  /*0000*/  LDC R1, c[0x0][0x37c] ;  /* 0x0000df00ff017b82 */ /* 0x000fe20000000800 */
[----:B------:R-:W-:Y:S05]  /*0010*/  EXIT ;  /* 0x000000000000794d */ /* 0x000fea0003800000 */
.L_x_13:
        /* <DEDUP_REMOVED lines=14> */
.L_x_59:


//--------------------- .text._ZN7cutlass13device_kernelIN5flash11enable_sm90INS1_16FlashAttnFwdSm90INS1_25CollectiveMainloopFwdSm90ILi2EN4cute5tupleIJNS5_1CILi1EEES8_S8_EEENS6_IJNS7_ILi64EEESA_SA_EEELi512ENS_10bfloat16_tEfNS_4arch4Sm90ELb0ELb0ELb1ELb1ELb0ELb0ELb1ELb0ELb0ELb0ELb0ELb0EEENS1_21CollectiveEpilogueFwdINS6_IJSA_NS7_ILi512EEESA_EEES9_SC_SE_Li256ELb1ELb0ELb0ELb0EEENS1_36VarlenDynamicPersistentTileSchedulerILi64ELi64ELi256ELi32ELb0ELb0ELb1ELb0ELb1ELb1EEEEEEEEEvNT_6ParamsE --------------------------
	.section	.text._ZN7cutlass13device_kernelIN5flash11enable_sm90INS1_16FlashAttnFwdSm90INS1_25CollectiveMainloopFwdSm90ILi2EN4cute5tupleIJNS5_1CILi1EEES8_S8_EEENS6_IJNS7_ILi64EEESA_SA_EEELi512ENS_10bfloat16_tEfNS_4arch4Sm90ELb0ELb0ELb1ELb1ELb0ELb0ELb1ELb0ELb0ELb0ELb0ELb0EEENS1_21CollectiveEpilogueFwdINS6_IJSA_NS7_ILi512EEESA_EEES9_SC_SE_Li256ELb1ELb0ELb0ELb0EEENS1_36VarlenDynamicPersistentTileSchedulerILi64ELi64ELi256ELi32ELb0ELb0ELb1ELb0ELb1ELb1EEEEEEEEEvNT_6ParamsE,"ax",@progbits
	.align	128
.text._ZN7cutlass13device_kernelIN5flash11enable_sm90INS1_16FlashAttnFwdSm90INS1_25CollectiveMainloopFwdSm90ILi2EN4cute5tupleIJNS5_1CILi1EEES8_S8_EEENS6_IJNS7_ILi64EEESA_SA_EEELi512ENS_10bfloat16_tEfNS_4arch4Sm90ELb0ELb0ELb1ELb1ELb0ELb0ELb1ELb0ELb0ELb0ELb0ELb0EEENS1_21CollectiveEpilogueFwdINS6_IJSA_NS7_ILi512EEESA_EEES9_SC_SE_Li256ELb1ELb0ELb0ELb0EEENS1_36VarlenDynamicPersistentTileSchedulerILi64ELi64ELi256ELi32ELb0ELb0ELb1ELb0ELb1ELb1EEEEEEEEEvNT_6ParamsE:
        .type           _ZN7cutlass13device_kernelIN5flash11enable_sm90INS1_16FlashAttnFwdSm90INS1_25CollectiveMainloopFwdSm90ILi2EN4cute5tupleIJNS5_1CILi1EEES8_S8_EEENS6_IJNS7_ILi64EEESA_SA_EEELi512ENS_10bfloat16_tEfNS_4arch4Sm90ELb0ELb0ELb1ELb1ELb0ELb0ELb1ELb0ELb0ELb0ELb0ELb0EEENS1_21CollectiveEpilogueFwdINS6_IJSA_NS7_ILi512EEESA_EEES9_SC_SE_Li256ELb1ELb0ELb0ELb0EEENS1_36VarlenDynamicPersistentTileSchedulerILi64ELi64ELi256ELi32ELb0ELb0ELb1ELb0ELb1ELb1EEEEEEEEEvNT_6ParamsE,@function
        .size           _ZN7cutlass13device_kernelIN5flash11enable_sm90INS1_16FlashAttnFwdSm90INS1_25CollectiveMainloopFwdSm90ILi2EN4cute5tupleIJNS5_1CILi1EEES8_S8_EEENS6_IJNS7_ILi64EEESA_SA_EEELi512ENS_10bfloat16_tEfNS_4arch4Sm90ELb0ELb0ELb1ELb1ELb0ELb0ELb1ELb0ELb0ELb0ELb0ELb0EEENS1_21CollectiveEpilogueFwdINS6_IJSA_NS7_ILi512EEESA_EEES9_SC_SE_Li256ELb1ELb0ELb0ELb0EEENS1_36VarlenDynamicPersistentTileSchedulerILi64ELi64ELi256ELi32ELb0ELb0ELb1ELb0ELb1ELb1EEEEEEEEEvNT_6ParamsE,(.L_x_60 - _ZN7cutlass13device_kernelIN5flash11enable_sm90INS1_16FlashAttnFwdSm90INS1_25CollectiveMainloopFwdSm90ILi2EN4cute5tupleIJNS5_1CILi1EEES8_S8_EEENS6_IJNS7_ILi64EEESA_SA_EEELi512ENS_10bfloat16_tEfNS_4arch4Sm90ELb0ELb0ELb1ELb1ELb0ELb0ELb1ELb0ELb0ELb0ELb0ELb0EEENS1_21CollectiveEpilogueFwdINS6_IJSA_NS7_ILi512EEESA_EEES9_SC_SE_Li256ELb1ELb0ELb0ELb0EEENS1_36VarlenDynamicPersistentTileSchedulerILi64ELi64ELi256ELi32ELb0ELb0ELb1ELb0ELb1ELb1EEEEEEEEEvNT_6ParamsE)
        .other          _ZN7cutlass13device_kernelIN5flash11enable_sm90INS1_16FlashAttnFwdSm90INS1_25CollectiveMainloopFwdSm90ILi2EN4cute5tupleIJNS5_1CILi1EEES8_S8_EEENS6_IJNS7_ILi64EEESA_SA_EEELi512ENS_10bfloat16_tEfNS_4arch4Sm90ELb0ELb0ELb1ELb1ELb0ELb0ELb1ELb0ELb0ELb0ELb0ELb0EEENS1_21CollectiveEpilogueFwdINS6_IJSA_NS7_ILi512EEESA_EEES9_SC_SE_Li256ELb1ELb0ELb0ELb0EEENS1_36VarlenDynamicPersistentTileSchedulerILi64ELi64ELi256ELi32ELb0ELb0ELb1ELb0ELb1ELb1EEEEEEEEEvNT_6ParamsE,@"STO_CUDA_ENTRY STV_DEFAULT"
_ZN7cutlass13device_kernelIN5flash11enable_sm90INS1_16FlashAttnFwdSm90INS1_25CollectiveMainloopFwdSm90ILi2EN4cute5tupleIJNS5_1CILi1EEES8_S8_EEENS6_IJNS7_ILi64EEESA_SA_EEELi512ENS_10bfloat16_tEfNS_4arch4Sm90ELb0ELb0ELb1ELb1ELb0ELb0ELb1ELb0ELb0ELb0ELb0ELb0EEENS1_21CollectiveEpilogueFwdINS6_IJSA_NS7_ILi512EEESA_EEES9_SC_SE_Li256ELb1ELb0ELb0ELb0EEENS1_36VarlenDynamicPersistentTileSchedulerILi64ELi64ELi256ELi32ELb0ELb0ELb1ELb0ELb1ELb1EEEEEEEEEvNT_6ParamsE:
[----:B------:R-:W-:Y:S01]  /*0000*/  LDC R1, c[0x0][0x37c] ;  /* 0x0000df00ff017b82 */ /* 0x000fe20000000800 */
[----:B------:R-:W-:Y:S05]  /*0010*/  EXIT ;  /* 0x000000000000794d */ /* 0x000fea0003800000 */
.L_x_14:
        /* <DEDUP_REMOVED lines=14> */
.L_x_60:


//--------------------- .text._ZN7cutlass13device_kernelIN5flash11enable_sm90INS1_16FlashAttnFwdSm90INS1_25CollectiveMainloopFwdSm90ILi2EN4cute5tupleIJNS5_1CILi1EEES8_S8_EEENS6_IJNS7_ILi64EEESA_SA_EEELi512ENS_10bfloat16_tEfNS_4arch4Sm90ELb0ELb0ELb1ELb1ELb0ELb1ELb1ELb0ELb0ELb0ELb0ELb0EEENS1_21CollectiveEpilogueFwdINS6_IJSA_NS7_ILi512EEESA_EEES9_SC_SE_Li256ELb1ELb0ELb0ELb0EEENS1_36VarlenDynamicPersistentTileSchedulerILi64ELi64ELi256ELi32ELb0ELb0ELb1ELb0ELb1ELb1EEEEEEEEEvNT_6ParamsE --------------------------
	.section	.text._ZN7cutlass13device_kernelIN5flash11enable_sm90INS1_16FlashAttnFwdSm90INS1_25CollectiveMainloopFwdSm90ILi2EN4cute5tupleIJNS5_1CILi1EEES8_S8_EEENS6_IJNS7_ILi64EEESA_SA_EEELi512ENS_10bfloat16_tEfNS_4arch4Sm90ELb0ELb0ELb1ELb1ELb0ELb1ELb1ELb0ELb0ELb0ELb0ELb0EEENS1_21CollectiveEpilogueFwdINS6_IJSA_NS7_ILi512EEESA_EEES9_SC_SE_Li256ELb1ELb0ELb0ELb0EEENS1_36VarlenDynamicPersistentTileSchedulerILi64ELi64ELi256ELi32ELb0ELb0ELb1ELb0ELb1ELb1EEEEEEEEEvNT_6ParamsE,"ax",@progbits
	.align	128
.text._ZN7cutlass13device_kernelIN5flash11enable_sm90INS1_16FlashAttnFwdSm90INS1_25CollectiveMainloopFwdSm90ILi2EN4cute5tupleIJNS5_1CILi1EEES8_S8_EEENS6_IJNS7_ILi64EEESA_SA_EEELi512ENS_10bfloat16_tEfNS_4arch4Sm90ELb0ELb0ELb1ELb1ELb0ELb1ELb1ELb0ELb0ELb0ELb0ELb0EEENS1_21CollectiveEpilogueFwdINS6_IJSA_NS7_ILi512EEESA_EEES9_SC_SE_Li256ELb1ELb0ELb0ELb0EEENS1_36VarlenDynamicPersistentTileSchedulerILi64ELi64ELi256ELi32ELb0ELb0ELb1ELb0ELb1ELb1EEEEEEEEEvNT_6ParamsE:
        .type           _ZN7cutlass13device_kernelIN5flash11enable_sm90INS1_16FlashAttnFwdSm90INS1_25CollectiveMainloopFwdSm90ILi2EN4cute5tupleIJNS5_1CILi1EEES8_S8_EEENS6_IJNS7_ILi64EEESA_SA_EEELi512ENS_10bfloat16_tEfNS_4arch4Sm90ELb0ELb0ELb1ELb1ELb0ELb1ELb1ELb0ELb0ELb0ELb0ELb0EEENS1_21CollectiveEpilogueFwdINS6_IJSA_NS7_ILi512EEESA_EEES9_SC_SE_Li256ELb1ELb0ELb0ELb0EEENS1_36VarlenDynamicPersistentTileSchedulerILi64ELi64ELi256ELi32ELb0ELb0ELb1ELb0ELb1ELb1EEEEEEEEEvNT_6ParamsE,@function
        .size           _ZN7cutlass13device_kernelIN5flash11enable_sm90INS1_16FlashAttnFwdSm90INS1_25CollectiveMainloopFwdSm90ILi2EN4cute5tupleIJNS5_1CILi1EEES8_S8_EEENS6_IJNS7_ILi64EEESA_SA_EEELi512ENS_10bfloat16_tEfNS_4arch4Sm90ELb0ELb0ELb1ELb1ELb0ELb1ELb1ELb0ELb0ELb0ELb0ELb0EEENS1_21CollectiveEpilogueFwdINS6_IJSA_NS7_ILi512EEESA_EEES9_SC_SE_Li256ELb1ELb0ELb0ELb0EEENS1_36VarlenDynamicPersistentTileSchedulerILi64ELi64ELi256ELi32ELb0ELb0ELb1ELb0ELb1ELb1EEEEEEEEEvNT_6ParamsE,(.L_x_61 - _ZN7cutlass13device_kernelIN5flash11enable_sm90INS1_16FlashAttnFwdSm90INS1_25CollectiveMainloopFwdSm90ILi2EN4cute5tupleIJNS5_1CILi1EEES8_S8_EEENS6_IJNS7_ILi64EEESA_SA_EEELi512ENS_10bfloat16_tEfNS_4arch4Sm90ELb0ELb0ELb1ELb1ELb0ELb1ELb1ELb0ELb0ELb0ELb0ELb0EEENS1_21CollectiveEpilogueFwdINS6_IJSA_NS7_ILi512EEESA_EEES9_SC_SE_Li256ELb1ELb0ELb0ELb0EEENS1_36VarlenDynamicPersistentTileSchedulerILi64ELi64ELi256ELi32ELb0ELb0ELb1ELb0ELb1ELb1EEEEEEEEEvNT_6ParamsE)
        .other          _ZN7cutlass13device_kernelIN5flash11enable_sm90INS1_16FlashAttnFwdSm90INS1_25CollectiveMainloopFwdSm90ILi2EN4cute5tupleIJNS5_1CILi1EEES8_S8_EEENS6_IJNS7_ILi64EEESA_SA_EEELi512ENS_10bfloat16_tEfNS_4arch4Sm90ELb0ELb0ELb1ELb1ELb0ELb1ELb1ELb0ELb0ELb0ELb0ELb0EEENS1_21CollectiveEpilogueFwdINS6_IJSA_NS7_ILi512EEESA_EEES9_SC_SE_Li256ELb1ELb0ELb0ELb0EEENS1_36VarlenDynamicPersistentTileSchedulerILi64ELi64ELi256ELi32ELb0ELb0ELb1ELb0ELb1ELb1EEEEEEEEEvNT_6ParamsE,@"STO_CUDA_ENTRY STV_DEFAULT"
_ZN7cutlass13device_kernelIN5flash11enable_sm90INS1_16FlashAttnFwdSm90INS1_25CollectiveMainloopFwdSm90ILi2EN4cute5tupleIJNS5_1CILi1EEES8_S8_EEENS6_IJNS7_ILi64EEESA_SA_EEELi512ENS_10bfloat16_tEfNS_4arch4Sm90ELb0ELb0ELb1ELb1ELb0ELb1ELb1ELb0ELb0ELb0ELb0ELb0EEENS1_21CollectiveEpilogueFwdINS6_IJSA_NS7_ILi512EEESA_EEES9_SC_SE_Li256ELb1ELb0ELb0ELb0EEENS1_36VarlenDynamicPersistentTileSchedulerILi64ELi64ELi256ELi32ELb0ELb0ELb1ELb0ELb1ELb1EEEEEEEEEvNT_6ParamsE:
[----:B------:R-:W-:Y:S01]  /*0000*/  LDC R1, c[0x0][0x37c] ;  /* 0x0000df00ff017b82 */ /* 0x000fe20000000800 */
[----:B------:R-:W-:Y:S05]  /*0010*/  EXIT ;  /* 0x000000000000794d */ /* 0x000fea0003800000 */
.L_x_15:
        /* <DEDUP_REMOVED lines=14> */
.L_x_61:


//--------------------- .text._ZN7cutlass13device_kernelIN5flash11enable_sm90INS1_16FlashAttnFwdSm90INS1_25CollectiveMainloopFwdSm90ILi2EN4cute5tupleIJNS5_1CILi1EEES8_S8_EEENS6_IJNS7_ILi64EEESA_SA_EEELi512ENS_10bfloat16_tEfNS_4arch4Sm90ELb0ELb1ELb1ELb0ELb0ELb0ELb0ELb0ELb0ELb0ELb0ELb0EEENS1_21CollectiveEpilogueFwdINS6_IJSA_NS7_ILi512EEESA_EEES9_SC_SE_Li256ELb0ELb0ELb0ELb0EEENS1_30DynamicPersistentTileSchedulerILi256ELi32ELb0ELb0ELb1EEEEEEEEEvNT_6ParamsE --------------------------
	.section	.text._ZN7cutlass13device_kernelIN5flash11enable_sm90INS1_16FlashAttnFwdSm90INS1_25CollectiveMainloopFwdSm90ILi2EN4cute5tupleIJNS5_1CILi1EEES8_S8_EEENS6_IJNS7_ILi64EEESA_SA_EEELi512ENS_10bfloat16_tEfNS_4arch4Sm90ELb0ELb1ELb1ELb0ELb0ELb0ELb0ELb0ELb0ELb0ELb0ELb0EEENS1_21CollectiveEpilogueFwdINS6_IJSA_NS7_ILi512EEESA_EEES9_SC_SE_Li256ELb0ELb0ELb0ELb0EEENS1_30DynamicPersistentTileSchedulerILi256ELi32ELb0ELb0ELb1EEEEEEEEEvNT_6ParamsE,"ax",@progbits
	.align	128
.text._ZN7cutlass13device_kernelIN5flash11enable_sm90INS1_16FlashAttnFwdSm90INS1_25CollectiveMainloopFwdSm90ILi2EN4cute5tupleIJNS5_1CILi1EEES8_S8_EEENS6_IJNS7_ILi64EEESA_SA_EEELi512ENS_10bfloat16_tEfNS_4arch4Sm90ELb0ELb1ELb1ELb0ELb0ELb0ELb0ELb0ELb0ELb0ELb0ELb0EEENS1_21CollectiveEpilogueFwdINS6_IJSA_NS7_ILi512EEESA_EEES9_SC_SE_Li256ELb0ELb0ELb0ELb0EEENS1_30DynamicPersistentTileSchedulerILi256ELi32ELb0ELb0ELb1EEEEEEEEEvNT_6ParamsE:
        .type           _ZN7cutlass13device_kernelIN5flash11enable_sm90INS1_16FlashAttnFwdSm90INS1_25CollectiveMainloopFwdSm90ILi2EN4cute5tupleIJNS5_1CILi1EEES8_S8_EEENS6_IJNS7_ILi64EEESA_SA_EEELi512ENS_10bfloat16_tEfNS_4arch4Sm90ELb0ELb1ELb1ELb0ELb0ELb0ELb0ELb0ELb0ELb0ELb0ELb0EEENS1_21CollectiveEpilogueFwdINS6_IJSA_NS7_ILi512EEESA_EEES9_SC_SE_Li256ELb0ELb0ELb0ELb0EEENS1_30DynamicPersistentTileSchedulerILi256ELi32ELb0ELb0ELb1EEEEEEEEEvNT_6ParamsE,@function
        .size           _ZN7cutlass13device_kernelIN5flash11enable_sm90INS1_16FlashAttnFwdSm90INS1_25CollectiveMainloopFwdSm90ILi2EN4cute5tupleIJNS5_1CILi1EEES8_S8_EEENS6_IJNS7_ILi64EEESA_SA_EEELi512ENS_10bfloat16_tEfNS_4arch4Sm90ELb0ELb1ELb1ELb0ELb0ELb0ELb0ELb0ELb0ELb0ELb0ELb0EEENS1_21CollectiveEpilogueFwdINS6_IJSA_NS7_ILi512EEESA_EEES9_SC_SE_Li256ELb0ELb0ELb0ELb0EEENS1_30DynamicPersistentTileSchedulerILi256ELi32ELb0ELb0ELb1EEEEEEEEEvNT_6ParamsE,(.L_x_62 - _ZN7cutlass13device_kernelIN5flash11enable_sm90INS1_16FlashAttnFwdSm90INS1_25CollectiveMainloopFwdSm90ILi2EN4cute5tupleIJNS5_1CILi1EEES8_S8_EEENS6_IJNS7_ILi64EEESA_SA_EEELi512ENS_10bfloat16_tEfNS_4arch4Sm90ELb0ELb1ELb1ELb0ELb0ELb0ELb0ELb0ELb0ELb0ELb0ELb0EEENS1_21CollectiveEpilogueFwdINS6_IJSA_NS7_ILi512EEESA_EEES9_SC_SE_Li256ELb0ELb0ELb0ELb0EEENS1_30DynamicPersistentTileSchedulerILi256ELi32ELb0ELb0ELb1EEEEEEEEEvNT_6ParamsE)
        .other          _ZN7cutlass13device_kernelIN5flash11enable_sm90INS1_16FlashAttnFwdSm90INS1_25CollectiveMainloopFwdSm90ILi2EN4cute5tupleIJNS5_1CILi1EEES8_S8_EEENS6_IJNS7_ILi64EEESA_SA_EEELi512ENS_10bfloat16_tEfNS_4arch4Sm90ELb0ELb1ELb1ELb0ELb0ELb0ELb0ELb0ELb0ELb0ELb0ELb0EEENS1_21CollectiveEpilogueFwdINS6_IJSA_NS7_ILi512EEESA_EEES9_SC_SE_Li256ELb0ELb0ELb0ELb0EEENS1_30DynamicPersistentTileSchedulerILi256ELi32ELb0ELb0ELb1EEEEEEEEEvNT_6ParamsE,@"STO_CUDA_ENTRY STV_DEFAULT"
_ZN7cutlass13device_kernelIN5flash11enable_sm90INS1_16FlashAttnFwdSm90INS1_25CollectiveMainloopFwdSm90ILi2EN4cute5tupleIJNS5_1CILi1EEES8_S8_EEENS6_IJNS7_ILi64EEESA_SA_EEELi512ENS_10bfloat16_tEfNS_4arch4Sm90ELb0ELb1ELb1ELb0ELb0ELb0ELb0ELb0ELb0ELb0ELb0ELb0EEENS1_21CollectiveEpilogueFwdINS6_IJSA_NS7_ILi512EEESA_EEES9_SC_SE_Li256ELb0ELb0ELb0ELb0EEENS1_30DynamicPersistentTileSchedulerILi256ELi32ELb0ELb0ELb1EEEEEEEEEvNT_6ParamsE:
[----:B------:R-:W-:Y:S01]  /*0000*/  LDC R1, c[0x0][0x37c] ;  /* 0x0000df00ff017b82 */ /* 0x000fe20000000800 */
[----:B------:R-:W-:Y:S05]  /*0010*/  EXIT ;  /* 0x000000000000794d */ /* 0x000fea0003800000 */
.L_x_16:
        /* <DEDUP_REMOVED lines=14> */
.L_x_62:


//--------------------- .text._ZN7cutlass13device_kernelIN5flash11enable_sm90INS1_16FlashAttnFwdSm90INS1_25CollectiveMainloopFwdSm90ILi2EN4cute5tupleIJNS5_1CILi1EEES8_S8_EEENS6_IJNS7_ILi64EEESA_SA_EEELi512ENS_10bfloat16_tEfNS_4arch4Sm90ELb0ELb1ELb1ELb0ELb0ELb0ELb1ELb0ELb0ELb0ELb0ELb0EEENS1_21CollectiveEpilogueFwdINS6_IJSA_NS7_ILi512EEESA_EEES9_SC_SE_Li256ELb0ELb0ELb0ELb0EEENS1_30DynamicPersistentTileSchedulerILi256ELi32ELb0ELb0ELb1EEEEEEEEEvNT_6ParamsE --------------------------
	.section	.text._ZN7cutlass13device_kernelIN5flash11enable_sm90INS1_16FlashAttnFwdSm90INS1_25CollectiveMainloopFwdSm90ILi2EN4cute5tupleIJNS5_1CILi1EEES8_S8_EEENS6_IJNS7_ILi64EEESA_SA_EEELi512ENS_10bfloat16_tEfNS_4arch4Sm90ELb0ELb1ELb1ELb0ELb0ELb0ELb1ELb0ELb0ELb0ELb0ELb0EEENS1_21CollectiveEpilogueFwdINS6_IJSA_NS7_ILi512EEESA_EEES9_SC_SE_Li256ELb0ELb0ELb0ELb0EEENS1_30DynamicPersistentTileSchedulerILi256ELi32ELb0ELb0ELb1EEEEEEEEEvNT_6ParamsE,"ax",@progbits
	.align	128
.text._ZN7cutlass13device_kernelIN5flash11enable_sm90INS1_16FlashAttnFwdSm90INS1_25CollectiveMainloopFwdSm90ILi2EN4cute5tupleIJNS5_1CILi1EEES8_S8_EEENS6_IJNS7_ILi64EEESA_SA_EEELi512ENS_10bfloat16_tEfNS_4arch4Sm90ELb0ELb1ELb1ELb0ELb0ELb0ELb1ELb0ELb0ELb0ELb0ELb0EEENS1_21CollectiveEpilogueFwdINS6_IJSA_NS7_ILi512EEESA_EEES9_SC_SE_Li256ELb0ELb0ELb0ELb0EEENS1_30DynamicPersistentTileSchedulerILi256ELi32ELb0ELb0ELb1EEEEEEEEEvNT_6ParamsE:
        .type           _ZN7cutlass13device_kernelIN5flash11enable_sm90INS1_16FlashAttnFwdSm90INS1_25CollectiveMainloopFwdSm90ILi2EN4cute5tupleIJNS5_1CILi1EEES8_S8_EEENS6_IJNS7_ILi64EEESA_SA_EEELi512ENS_10bfloat16_tEfNS_4arch4Sm90ELb0ELb1ELb1ELb0ELb0ELb0ELb1ELb0ELb0ELb0ELb0ELb0EEENS1_21CollectiveEpilogueFwdINS6_IJSA_NS7_ILi512EEESA_EEES9_SC_SE_Li256ELb0ELb0ELb0ELb0EEENS1_30DynamicPersistentTileSchedulerILi256ELi32ELb0ELb0ELb1EEEEEEEEEvNT_6ParamsE,@function
        .size           _ZN7cutlass13device_kernelIN5flash11enable_sm90INS1_16FlashAttnFwdSm90INS1_25CollectiveMainloopFwdSm90ILi2EN4cute5tupleIJNS5_1CILi1EEES8_S8_EEENS6_IJNS7_ILi64EEESA_SA_EEELi512ENS_10bfloat16_tEfNS_4arch4Sm90ELb0ELb1ELb1ELb0ELb0ELb0ELb1ELb0ELb0ELb0ELb0ELb0EEENS1_21CollectiveEpilogueFwdINS6_IJSA_NS7_ILi512EEESA_EEES9_SC_SE_Li256ELb0ELb0ELb0ELb0EEENS1_30DynamicPersistentTileSchedulerILi256ELi32ELb0ELb0ELb1EEEEEEEEEvNT_6ParamsE,(.L_x_63 - _ZN7cutlass13device_kernelIN5flash11enable_sm90INS1_16FlashAttnFwdSm90INS1_25CollectiveMainloopFwdSm90ILi2EN4cute5tupleIJNS5_1CILi1EEES8_S8_EEENS6_IJNS7_ILi64EEESA_SA_EEELi512ENS_10bfloat16_tEfNS_4arch4Sm90ELb0ELb1ELb1ELb0ELb0ELb0ELb1ELb0ELb0ELb0ELb0ELb0EEENS1_21CollectiveEpilogueFwdINS6_IJSA_NS7_ILi512EEESA_EEES9_SC_SE_Li256ELb0ELb0ELb0ELb0EEENS1_30DynamicPersistentTileSchedulerILi256ELi32ELb0ELb0ELb1EEEEEEEEEvNT_6ParamsE)
        .other          _ZN7cutlass13device_kernelIN5flash11enable_sm90INS1_16FlashAttnFwdSm90INS1_25CollectiveMainloopFwdSm90ILi2EN4cute5tupleIJNS5_1CILi1EEES8_S8_EEENS6_IJNS7_ILi64EEESA_SA_EEELi512ENS_10bfloat16_tEfNS_4arch4Sm90ELb0ELb1ELb1ELb0ELb0ELb0ELb1ELb0ELb0ELb0ELb0ELb0EEENS1_21CollectiveEpilogueFwdINS6_IJSA_NS7_ILi512EEESA_EEES9_SC_SE_Li256ELb0ELb0ELb0ELb0EEENS1_30DynamicPersistentTileSchedulerILi256ELi32ELb0ELb0ELb1EEEEEEEEEvNT_6ParamsE,@"STO_CUDA_ENTRY STV_DEFAULT"
_ZN7cutlass13device_kernelIN5flash11enable_sm90INS1_16FlashAttnFwdSm90INS1_25CollectiveMainloopFwdSm90ILi2EN4cute5tupleIJNS5_1CILi1EEES8_S8_EEENS6_IJNS7_ILi64EEESA_SA_EEELi512ENS_10bfloat16_tEfNS_4arch4Sm90ELb0ELb1ELb1ELb0ELb0ELb0ELb1ELb0ELb0ELb0ELb0ELb0EEENS1_21CollectiveEpilogueFwdINS6_IJSA_NS7_ILi512EEESA_EEES9_SC_SE_Li256ELb0ELb0ELb0ELb0EEENS1_30DynamicPersistentTileSchedulerILi256ELi32ELb0ELb0ELb1EEEEEEEEEvNT_6ParamsE:
[----:B------:R-:W-:Y:S01]  /*0000*/  LDC R1, c[0x0][0x37c] ;  /* 0x0000df00ff017b82 */ /* 0x000fe20000000800 */
[----:B------:R-:W-:Y:S05]  /*0010*/  EXIT ;  /* 0x000000000000794d */ /* 0x000fea0003800000 */
.L_x_17:
        /* <DEDUP_REMOVED lines=14> */
.L_x_63:


//--------------------- .text._ZN7cutlass13device_kernelIN5flash11enable_sm90INS1_16FlashAttnFwdSm90INS1_25CollectiveMainloopFwdSm90ILi2EN4cute5tupleIJNS5_1CILi1EEES8_S8_EEENS6_IJNS7_ILi64EEESA_SA_EEELi512ENS_10bfloat16_tEfNS_4arch4Sm90ELb0ELb1ELb1ELb1ELb0ELb0ELb0ELb0ELb0ELb0ELb0ELb0EEENS1_21CollectiveEpilogueFwdINS6_IJSA_NS7_ILi512EEESA_EEES9_SC_SE_Li256ELb1ELb0ELb0ELb0EEENS1_36VarlenDynamicPersistentTileSchedulerILi64ELi64ELi256ELi32ELb0ELb0ELb1ELb1ELb0ELb1EEEEEEEEEvNT_6ParamsE --------------------------
	.section	.text._ZN7cutlass13device_kernelIN5flash11enable_sm90INS1_16FlashAttnFwdSm90INS1_25CollectiveMainloopFwdSm90ILi2EN4cute5tupleIJNS5_1CILi1EEES8_S8_EEENS6_IJNS7_ILi64EEESA_SA_EEELi512ENS_10bfloat16_tEfNS_4arch4Sm90ELb0ELb1ELb1ELb1ELb0ELb0ELb0ELb0ELb0ELb0ELb0ELb0EEENS1_21CollectiveEpilogueFwdINS6_IJSA_NS7_ILi512EEESA_EEES9_SC_SE_Li256ELb1ELb0ELb0ELb0EEENS1_36VarlenDynamicPersistentTileSchedulerILi64ELi64ELi256ELi32ELb0ELb0ELb1ELb1ELb0ELb1EEEEEEEEEvNT_6ParamsE,"ax",@progbits
	.align	128
.text._ZN7cutlass13device_kernelIN5flash11enable_sm90INS1_16FlashAttnFwdSm90INS1_25CollectiveMainloopFwdSm90ILi2EN4cute5tupleIJNS5_1CILi1EEES8_S8_EEENS6_IJNS7_ILi64EEESA_SA_EEELi512ENS_10bfloat16_tEfNS_4arch4Sm90ELb0ELb1ELb1ELb1ELb0ELb0ELb0ELb0ELb0ELb0ELb0ELb0EEENS1_21CollectiveEpilogueFwdINS6_IJSA_NS7_ILi512EEESA_EEES9_SC_SE_Li256ELb1ELb0ELb0ELb0EEENS1_36VarlenDynamicPersistentTileSchedulerILi64ELi64ELi256ELi32ELb0ELb0ELb1ELb1ELb0ELb1EEEEEEEEEvNT_6ParamsE:
        .type           _ZN7cutlass13device_kernelIN5flash11enable_sm90INS1_16FlashAttnFwdSm90INS1_25CollectiveMainloopFwdSm90ILi2EN4cute5tupleIJNS5_1CILi1EEES8_S8_EEENS6_IJNS7_ILi64EEESA_SA_EEELi512ENS_10bfloat16_tEfNS_4arch4Sm90ELb0ELb1ELb1ELb1ELb0ELb0ELb0ELb0ELb0ELb0ELb0ELb0EEENS1_21CollectiveEpilogueFwdINS6_IJSA_NS7_ILi512EEESA_EEES9_SC_SE_Li256ELb1ELb0ELb0ELb0EEENS1_36VarlenDynamicPersistentTileSchedulerILi64ELi64ELi256ELi32ELb0ELb0ELb1ELb1ELb0ELb1EEEEEEEEEvNT_6ParamsE,@function
        .size           _ZN7cutlass13device_kernelIN5flash11enable_sm90INS1_16FlashAttnFwdSm90INS1_25CollectiveMainloopFwdSm90ILi2EN4cute5tupleIJNS5_1CILi1EEES8_S8_EEENS6_IJNS7_ILi64EEESA_SA_EEELi512ENS_10bfloat16_tEfNS_4arch4Sm90ELb0ELb1ELb1ELb1ELb0ELb0ELb0ELb0ELb0ELb0ELb0ELb0EEENS1_21CollectiveEpilogueFwdINS6_IJSA_NS7_ILi512EEESA_EEES9_SC_SE_Li256ELb1ELb0ELb0ELb0EEENS1_36VarlenDynamicPersistentTileSchedulerILi64ELi64ELi256ELi32ELb0ELb0ELb1ELb1ELb0ELb1EEEEEEEEEvNT_6ParamsE,(.L_x_64 - _ZN7cutlass13device_kernelIN5flash11enable_sm90INS1_16FlashAttnFwdSm90INS1_25CollectiveMainloopFwdSm90ILi2EN4cute5tupleIJNS5_1CILi1EEES8_S8_EEENS6_IJNS7_ILi64EEESA_SA_EEELi512ENS_10bfloat16_tEfNS_4arch4Sm90ELb0ELb1ELb1ELb1ELb0ELb0ELb0ELb0ELb0ELb0ELb0ELb0EEENS1_21CollectiveEpilogueFwdINS6_IJSA_NS7_ILi512EEESA_EEES9_SC_SE_Li256ELb1ELb0ELb0ELb0EEENS1_36VarlenDynamicPersistentTileSchedulerILi64ELi64ELi256ELi32ELb0ELb0ELb1ELb1ELb0ELb1EEEEEEEEEvNT_6ParamsE)
        .other          _ZN7cutlass13device_kernelIN5flash11enable_sm90INS1_16FlashAttnFwdSm90INS1_25CollectiveMainloopFwdSm90ILi2EN4cute5tupleIJNS5_1CILi1EEES8_S8_EEENS6_IJNS7_ILi64EEESA_SA_EEELi512ENS_10bfloat16_tEfNS_4arch4Sm90ELb0ELb1ELb1ELb1ELb0ELb0ELb0ELb0ELb0ELb0ELb0ELb0EEENS1_21CollectiveEpilogueFwdINS6_IJSA_NS7_ILi512EEESA_EEES9_SC_SE_Li256ELb1ELb0ELb0ELb0EEENS1_36VarlenDynamicPersistentTileSchedulerILi64ELi64ELi256ELi32ELb0ELb0ELb1ELb1ELb0ELb1EEEEEEEEEvNT_6ParamsE,@"STO_CUDA_ENTRY STV_DEFAULT"
_ZN7cutlass13device_kernelIN5flash11enable_sm90INS1_16FlashAttnFwdSm90INS1_25CollectiveMainloopFwdSm90ILi2EN4cute5tupleIJNS5_1CILi1EEES8_S8_EEENS6_IJNS7_ILi64EEESA_SA_EEELi512ENS_10bfloat16_tEfNS_4arch4Sm90ELb0ELb1ELb1ELb1ELb0ELb0ELb0ELb0ELb0ELb0ELb0ELb0EEENS1_21CollectiveEpilogueFwdINS6_IJSA_NS7_ILi512EEESA_EEES9_SC_SE_Li256ELb1ELb0ELb0ELb0EEENS1_36VarlenDynamicPersistentTileSchedulerILi64ELi64ELi256ELi32ELb0ELb0ELb1ELb1ELb0ELb1EEEEEEEEEvNT_6ParamsE:
[----:B------:R-:W-:Y:S01]  /*0000*/  LDC R1, c[0x0][0x37c] ;  /* 0x0000df00ff017b82 */ /* 0x000fe20000000800 */
[----:B------:R-:W-:Y:S05]  /*0010*/  EXIT ;  /* 0x000000000000794d */ /* 0x000fea0003800000 */
.L_x_18:
        /* <DEDUP_REMOVED lines=14> */
.L_x_64:


//--------------------- .text._ZN7cutlass13device_kernelIN5flash11enable_sm90INS1_16FlashAttnFwdSm90INS1_25CollectiveMainloopFwdSm90ILi2EN4cute5tupleIJNS5_1CILi1EEES8_S8_EEENS6_IJNS7_ILi64EEESA_SA_EEELi512ENS_10bfloat16_tEfNS_4arch4Sm90ELb0ELb1ELb1ELb1ELb0ELb1ELb0ELb0ELb0ELb0ELb0ELb0EEENS1_21CollectiveEpilogueFwdINS6_IJSA_NS7_ILi512EEESA_EEES9_SC_SE_Li256ELb1ELb0ELb0ELb0EEENS1_36VarlenDynamicPersistentTileSchedulerILi64ELi64ELi256ELi32ELb0ELb0ELb1ELb1ELb0ELb1EEEEEEEEEvNT_6ParamsE --------------------------
	.section	.text._ZN7cutlass13device_kernelIN5flash11enable_sm90INS1_16FlashAttnFwdSm90INS1_25CollectiveMainloopFwdSm90ILi2EN4cute5tupleIJNS5_1CILi1EEES8_S8_EEENS6_IJNS7_ILi64EEESA_SA_EEELi512ENS_10bfloat16_tEfNS_4arch4Sm90ELb0ELb1ELb1ELb1ELb0ELb1ELb0ELb0ELb0ELb0ELb0ELb0EEENS1_21CollectiveEpilogueFwdINS6_IJSA_NS7_ILi512EEESA_EEES9_SC_SE_Li256ELb1ELb0ELb0ELb0EEENS1_36VarlenDynamicPersistentTileSchedulerILi64ELi64ELi256ELi32ELb0ELb0ELb1ELb1ELb0ELb1EEEEEEEEEvNT_6ParamsE,"ax",@progbits
	.align	128
.text._ZN7cutlass13device_kernelIN5flash11enable_sm90INS1_16FlashAttnFwdSm90INS1_25CollectiveMainloopFwdSm90ILi2EN4cute5tupleIJNS5_1CILi1EEES8_S8_EEENS6_IJNS7_ILi64EEESA_SA_EEELi512ENS_10bfloat16_tEfNS_4arch4Sm90ELb0ELb1ELb1ELb1ELb0ELb1ELb0ELb0ELb0ELb0ELb0ELb0EEENS1_21CollectiveEpilogueFwdINS6_IJSA_NS7_ILi512EEESA_EEES9_SC_SE_Li256ELb1ELb0ELb0ELb0EEENS1_36VarlenDynamicPersistentTileSchedulerILi64ELi64ELi256ELi32ELb0ELb0ELb1ELb1ELb0ELb1EEEEEEEEEvNT_6ParamsE:
        .type           _ZN7cutlass13device_kernelIN5flash11enable_sm90INS1_16FlashAttnFwdSm90INS1_25CollectiveMainloopFwdSm90ILi2EN4cute5tupleIJNS5_1CILi1EEES8_S8_EEENS6_IJNS7_ILi64EEESA_SA_EEELi512ENS_10bfloat16_tEfNS_4arch4Sm90ELb0ELb1ELb1ELb1ELb0ELb1ELb0ELb0ELb0ELb0ELb0ELb0EEENS1_21CollectiveEpilogueFwdINS6_IJSA_NS7_ILi512EEESA_EEES9_SC_SE_Li256ELb1ELb0ELb0ELb0EEENS1_36VarlenDynamicPersistentTileSchedulerILi64ELi64ELi256ELi32ELb0ELb0ELb1ELb1ELb0ELb1EEEEEEEEEvNT_6ParamsE,@function
        .size           _ZN7cutlass13device_kernelIN5flash11enable_sm90INS1_16FlashAttnFwdSm90INS1_25CollectiveMainloopFwdSm90ILi2EN4cute5tupleIJNS5_1CILi1EEES8_S8_EEENS6_IJNS7_ILi64EEESA_SA_EEELi512ENS_10bfloat16_tEfNS_4arch4Sm90ELb0ELb1ELb1ELb1ELb0ELb1ELb0ELb0ELb0ELb0ELb0ELb0EEENS1_21CollectiveEpilogueFwdINS6_IJSA_NS7_ILi512EEESA_EEES9_SC_SE_Li256ELb1ELb0ELb0ELb0EEENS1_36VarlenDynamicPersistentTileSchedulerILi64ELi64ELi256ELi32ELb0ELb0ELb1ELb1ELb0ELb1EEEEEEEEEvNT_6ParamsE,(.L_x_65 - _ZN7cutlass13device_kernelIN5flash11enable_sm90INS1_16FlashAttnFwdSm90INS1_25CollectiveMainloopFwdSm90ILi2EN4cute5tupleIJNS5_1CILi1EEES8_S8_EEENS6_IJNS7_ILi64EEESA_SA_EEELi512ENS_10bfloat16_tEfNS_4arch4Sm90ELb0ELb1ELb1ELb1ELb0ELb1ELb0ELb0ELb0ELb0ELb0ELb0EEENS1_21CollectiveEpilogueFwdINS6_IJSA_NS7_ILi512EEESA_EEES9_SC_SE_Li256ELb1ELb0ELb0ELb0EEENS1_36VarlenDynamicPersistentTileSchedulerILi64ELi64ELi256ELi32ELb0ELb0ELb1ELb1ELb0ELb1EEEEEEEEEvNT_6ParamsE)
        .other          _ZN7cutlass13device_kernelIN5flash11enable_sm90INS1_16FlashAttnFwdSm90INS1_25CollectiveMainloopFwdSm90ILi2EN4cute5tupleIJNS5_1CILi1EEES8_S8_EEENS6_IJNS7_ILi64EEESA_SA_EEELi512ENS_10bfloat16_tEfNS_4arch4Sm90ELb0ELb1ELb1ELb1ELb0ELb1ELb0ELb0ELb0ELb0ELb0ELb0EEENS1_21CollectiveEpilogueFwdINS6_IJSA_NS7_ILi512EEESA_EEES9_SC_SE_Li256ELb1ELb0ELb0ELb0EEENS1_36VarlenDynamicPersistentTileSchedulerILi64ELi64ELi256ELi32ELb0ELb0ELb1ELb1ELb0ELb1EEEEEEEEEvNT_6ParamsE,@"STO_CUDA_ENTRY STV_DEFAULT"
_ZN7cutlass13device_kernelIN5flash11enable_sm90INS1_16FlashAttnFwdSm90INS1_25CollectiveMainloopFwdSm90ILi2EN4cute5tupleIJNS5_1CILi1EEES8_S8_EEENS6_IJNS7_ILi64EEESA_SA_EEELi512ENS_10bfloat16_tEfNS_4arch4Sm90ELb0ELb1ELb1ELb1ELb0ELb1ELb0ELb0ELb0ELb0ELb0ELb0EEENS1_21CollectiveEpilogueFwdINS6_IJSA_NS7_ILi512EEESA_EEES9_SC_SE_Li256ELb1ELb0ELb0ELb0EEENS1_36VarlenDynamicPersistentTileSchedulerILi64ELi64ELi256ELi32ELb0ELb0ELb1ELb1ELb0ELb1EEEEEEEEEvNT_6ParamsE:
[----:B------:R-:W-:Y:S01]  /*0000*/  LDC R1, c[0x0][0x37c] ;  /* 0x0000df00ff017b82 */ /* 0x000fe20000000800 */
[----:B------:R-:W-:Y:S05]  /*0010*/  EXIT ;  /* 0x000000000000794d */ /* 0x000fea0003800000 */
.L_x_19:
        /* <DEDUP_REMOVED lines=14> */
.L_x_65:


//--------------------- .text._ZN7cutlass13device_kernelIN5flash11enable_sm90INS1_16FlashAttnFwdSm90INS1_25CollectiveMainloopFwdSm90ILi2EN4cute5tupleIJNS5_1CILi1EEES8_S8_EEENS6_IJNS7_ILi64EEESA_SA_EEELi512ENS_10bfloat16_tEfNS_4arch4Sm90ELb0ELb1ELb1ELb1ELb0ELb0ELb1ELb0ELb0ELb0ELb0ELb0EEENS1_21CollectiveEpilogueFwdINS6_IJSA_NS7_ILi512EEESA_EEES9_SC_SE_Li256ELb1ELb0ELb0ELb0EEENS1_36VarlenDynamicPersistentTileSchedulerILi64ELi64ELi256ELi32ELb0ELb0ELb1ELb1ELb0ELb1EEEEEEEEEvNT_6ParamsE --------------------------
	.section	.text._ZN7cutlass13device_kernelIN5flash11enable_sm90INS1_16FlashAttnFwdSm90INS1_25CollectiveMainloopFwdSm90ILi2EN4cute5tupleIJNS5_1CILi1EEES8_S8_EEENS6_IJNS7_ILi64EEESA_SA_EEELi512ENS_10bfloat16_tEfNS_4arch4Sm90ELb0ELb1ELb1ELb1ELb0ELb0ELb1ELb0ELb0ELb0ELb0ELb0EEENS1_21CollectiveEpilogueFwdINS6_IJSA_NS7_ILi512EEESA_EEES9_SC_SE_Li256ELb1ELb0ELb0ELb0EEENS1_36VarlenDynamicPersistentTileSchedulerILi64ELi64ELi256ELi32ELb0ELb0ELb1ELb1ELb0ELb1EEEEEEEEEvNT_6ParamsE,"ax",@progbits
	.align	128
.text._ZN7cutlass13device_kernelIN5flash11enable_sm90INS1_16FlashAttnFwdSm90INS1_25CollectiveMainloopFwdSm90ILi2EN4cute5tupleIJNS5_1CILi1EEES8_S8_EEENS6_IJNS7_ILi64EEESA_SA_EEELi512ENS_10bfloat16_tEfNS_4arch4Sm90ELb0ELb1ELb1ELb1ELb0ELb0ELb1ELb0ELb0ELb0ELb0ELb0EEENS1_21CollectiveEpilogueFwdINS6_IJSA_NS7_ILi512EEESA_EEES9_SC_SE_Li256ELb1ELb0ELb0ELb0EEENS1_36VarlenDynamicPersistentTileSchedulerILi64ELi64ELi256ELi32ELb0ELb0ELb1ELb1ELb0ELb1EEEEEEEEEvNT_6ParamsE:
        .type           _ZN7cutlass13device_kernelIN5flash11enable_sm90INS1_16FlashAttnFwdSm90INS1_25CollectiveMainloopFwdSm90ILi2EN4cute5tupleIJNS5_1CILi1EEES8_S8_EEENS6_IJNS7_ILi64EEESA_SA_EEELi512ENS_10bfloat16_tEfNS_4arch4Sm90ELb0ELb1ELb1ELb1ELb0ELb0ELb1ELb0ELb0ELb0ELb0ELb0EEENS1_21CollectiveEpilogueFwdINS6_IJSA_NS7_ILi512EEESA_EEES9_SC_SE_Li256ELb1ELb0ELb0ELb0EEENS1_36VarlenDynamicPersistentTileSchedulerILi64ELi64ELi256ELi32ELb0ELb0ELb1ELb1ELb0ELb1EEEEEEEEEvNT_6ParamsE,@function
        .size           _ZN7cutlass13device_kernelIN5flash11enable_sm90INS1_16FlashAttnFwdSm90INS1_25CollectiveMainloopFwdSm90ILi2EN4cute5tupleIJNS5_1CILi1EEES8_S8_EEENS6_IJNS7_ILi64EEESA_SA_EEELi512ENS_10bfloat16_tEfNS_4arch4Sm90ELb0ELb1ELb1ELb1ELb0ELb0ELb1ELb0ELb0ELb0ELb0ELb0EEENS1_21CollectiveEpilogueFwdINS6_IJSA_NS7_ILi512EEESA_EEES9_SC_SE_Li256ELb1ELb0ELb0ELb0EEENS1_36VarlenDynamicPersistentTileSchedulerILi64ELi64ELi256ELi32ELb0ELb0ELb1ELb1ELb0ELb1EEEEEEEEEvNT_6ParamsE,(.L_x_66 - _ZN7cutlass13device_kernelIN5flash11enable_sm90INS1_16FlashAttnFwdSm90INS1_25CollectiveMainloopFwdSm90ILi2EN4cute5tupleIJNS5_1CILi1EEES8_S8_EEENS6_IJNS7_ILi64EEESA_SA_EEELi512ENS_10bfloat16_tEfNS_4arch4Sm90ELb0ELb1ELb1ELb1ELb0ELb0ELb1ELb0ELb0ELb0ELb0ELb0EEENS1_21CollectiveEpilogueFwdINS6_IJSA_NS7_ILi512EEESA_EEES9_SC_SE_Li256ELb1ELb0ELb0ELb0EEENS1_36VarlenDynamicPersistentTileSchedulerILi64ELi64ELi256ELi32ELb0ELb0ELb1ELb1ELb0ELb1EEEEEEEEEvNT_6ParamsE)
        .other          _ZN7cutlass13device_kernelIN5flash11enable_sm90INS1_16FlashAttnFwdSm90INS1_25CollectiveMainloopFwdSm90ILi2EN4cute5tupleIJNS5_1CILi1EEES8_S8_EEENS6_IJNS7_ILi64EEESA_SA_EEELi512ENS_10bfloat16_tEfNS_4arch4Sm90ELb0ELb1ELb1ELb1ELb0ELb0ELb1ELb0ELb0ELb0ELb0ELb0EEENS1_21CollectiveEpilogueFwdINS6_IJSA_NS7_ILi512EEESA_EEES9_SC_SE_Li256ELb1ELb0ELb0ELb0EEENS1_36VarlenDynamicPersistentTileSchedulerILi64ELi64ELi256ELi32ELb0ELb0ELb1ELb1ELb0ELb1EEEEEEEEEvNT_6ParamsE,@"STO_CUDA_ENTRY STV_DEFAULT"
_ZN7cutlass13device_kernelIN5flash11enable_sm90INS1_16FlashAttnFwdSm90INS1_25CollectiveMainloopFwdSm90ILi2EN4cute5tupleIJNS5_1CILi1EEES8_S8_EEENS6_IJNS7_ILi64EEESA_SA_EEELi512ENS_10bfloat16_tEfNS_4arch4Sm90ELb0ELb1ELb1ELb1ELb0ELb0ELb1ELb0ELb0ELb0ELb0ELb0EEENS1_21CollectiveEpilogueFwdINS6_IJSA_NS7_ILi512EEESA_EEES9_SC_SE_Li256ELb1ELb0ELb0ELb0EEENS1_36VarlenDynamicPersistentTileSchedulerILi64ELi64ELi256ELi32ELb0ELb0ELb1ELb1ELb0ELb1EEEEEEEEEvNT_6ParamsE:
[----:B------:R-:W-:Y:S01]  /*0000*/  LDC R1, c[0x0][0x37c] ;  /* 0x0000df00ff017b82 */ /* 0x000fe20000000800 */
[----:B------:R-:W-:Y:S05]  /*0010*/  EXIT ;  /* 0x000000000000794d */ /* 0x000fea0003800000 */
.L_x_20:
        /* <DEDUP_REMOVED lines=14> */
.L_x_66:


//--------------------- .text._ZN7cutlass13device_kernelIN5flash11enable_sm90INS1_16FlashAttnFwdSm90INS1_25CollectiveMainloopFwdSm90ILi2EN4cute5tupleIJNS5_1CILi1EEES8_S8_EEENS6_IJNS7_ILi64EEESA_SA_EEELi512ENS_10bfloat16_tEfNS_4arch4Sm90ELb0ELb1ELb1ELb1ELb0ELb1ELb1ELb0ELb0ELb0ELb0ELb0EEENS1_21CollectiveEpilogueFwdINS6_IJSA_NS7_ILi512EEESA_EEES9_SC_SE_Li256ELb1ELb0ELb0ELb0EEENS1_36VarlenDynamicPersistentTileSchedulerILi64ELi64ELi256ELi32ELb0ELb0ELb1ELb1ELb0ELb1EEEEEEEEEvNT_6ParamsE --------------------------
	.section	.text._ZN7cutlass13device_kernelIN5flash11enable_sm90INS1_16FlashAttnFwdSm90INS1_25CollectiveMainloopFwdSm90ILi2EN4cute5tupleIJNS5_1CILi1EEES8_S8_EEENS6_IJNS7_ILi64EEESA_SA_EEELi512ENS_10bfloat16_tEfNS_4arch4Sm90ELb0ELb1ELb1ELb1ELb0ELb1ELb1ELb0ELb0ELb0ELb0ELb0EEENS1_21CollectiveEpilogueFwdINS6_IJSA_NS7_ILi512EEESA_EEES9_SC_SE_Li256ELb1ELb0ELb0ELb0EEENS1_36VarlenDynamicPersistentTileSchedulerILi64ELi64ELi256ELi32ELb0ELb0ELb1ELb1ELb0ELb1EEEEEEEEEvNT_6ParamsE,"ax",@progbits
	.align	128
.text._ZN7cutlass13device_kernelIN5flash11enable_sm90INS1_16FlashAttnFwdSm90INS1_25CollectiveMainloopFwdSm90ILi2EN4cute5tupleIJNS5_1CILi1EEES8_S8_EEENS6_IJNS7_ILi64EEESA_SA_EEELi512ENS_10bfloat16_tEfNS_4arch4Sm90ELb0ELb1ELb1ELb1ELb0ELb1ELb1ELb0ELb0ELb0ELb0ELb0EEENS1_21CollectiveEpilogueFwdINS6_IJSA_NS7_ILi512EEESA_EEES9_SC_SE_Li256ELb1ELb0ELb0ELb0EEENS1_36VarlenDynamicPersistentTileSchedulerILi64ELi64ELi256ELi32ELb0ELb0ELb1ELb1ELb0ELb1EEEEEEEEEvNT_6ParamsE:
        .type           _ZN7cutlass13device_kernelIN5flash11enable_sm90INS1_16FlashAttnFwdSm90INS1_25CollectiveMainloopFwdSm90ILi2EN4cute5tupleIJNS5_1CILi1EEES8_S8_EEENS6_IJNS7_ILi64EEESA_SA_EEELi512ENS_10bfloat16_tEfNS_4arch4Sm90ELb0ELb1ELb1ELb1ELb0ELb1ELb1ELb0ELb0ELb0ELb0ELb0EEENS1_21CollectiveEpilogueFwdINS6_IJSA_NS7_ILi512EEESA_EEES9_SC_SE_Li256ELb1ELb0ELb0ELb0EEENS1_36VarlenDynamicPersistentTileSchedulerILi64ELi64ELi256ELi32ELb0ELb0ELb1ELb1ELb0ELb1EEEEEEEEEvNT_6ParamsE,@function
        .size           _ZN7cutlass13device_kernelIN5flash11enable_sm90INS1_16FlashAttnFwdSm90INS1_25CollectiveMainloopFwdSm90ILi2EN4cute5tupleIJNS5_1CILi1EEES8_S8_EEENS6_IJNS7_ILi64EEESA_SA_EEELi512ENS_10bfloat16_tEfNS_4arch4Sm90ELb0ELb1ELb1ELb1ELb0ELb1ELb1ELb0ELb0ELb0ELb0ELb0EEENS1_21CollectiveEpilogueFwdINS6_IJSA_NS7_ILi512EEESA_EEES9_SC_SE_Li256ELb1ELb0ELb0ELb0EEENS1_36VarlenDynamicPersistentTileSchedulerILi64ELi64ELi256ELi32ELb0ELb0ELb1ELb1ELb0ELb1EEEEEEEEEvNT_6ParamsE,(.L_x_67 - _ZN7cutlass13device_kernelIN5flash11enable_sm90INS1_16FlashAttnFwdSm90INS1_25CollectiveMainloopFwdSm90ILi2EN4cute5tupleIJNS5_1CILi1EEES8_S8_EEENS6_IJNS7_ILi64EEESA_SA_EEELi512ENS_10bfloat16_tEfNS_4arch4Sm90ELb0ELb1ELb1ELb1ELb0ELb1ELb1ELb0ELb0ELb0ELb0ELb0EEENS1_21CollectiveEpilogueFwdINS6_IJSA_NS7_ILi512EEESA_EEES9_SC_SE_Li256ELb1ELb0ELb0ELb0EEENS1_36VarlenDynamicPersistentTileSchedulerILi64ELi64ELi256ELi32ELb0ELb0ELb1ELb1ELb0ELb1EEEEEEEEEvNT_6ParamsE)
        .other          _ZN7cutlass13device_kernelIN5flash11enable_sm90INS1_16FlashAttnFwdSm90INS1_25CollectiveMainloopFwdSm90ILi2EN4cute5tupleIJNS5_1CILi1EEES8_S8_EEENS6_IJNS7_ILi64EEESA_SA_EEELi512ENS_10bfloat16_tEfNS_4arch4Sm90ELb0ELb1ELb1ELb1ELb0ELb1ELb1ELb0ELb0ELb0ELb0ELb0EEENS1_21CollectiveEpilogueFwdINS6_IJSA_NS7_ILi512EEESA_EEES9_SC_SE_Li256ELb1ELb0ELb0ELb0EEENS1_36VarlenDynamicPersistentTileSchedulerILi64ELi64ELi256ELi32ELb0ELb0ELb1ELb1ELb0ELb1EEEEEEEEEvNT_6ParamsE,@"STO_CUDA_ENTRY STV_DEFAULT"
_ZN7cutlass13device_kernelIN5flash11enable_sm90INS1_16FlashAttnFwdSm90INS1_25CollectiveMainloopFwdSm90ILi2EN4cute5tupleIJNS5_1CILi1EEES8_S8_EEENS6_IJNS7_ILi64EEESA_SA_EEELi512ENS_10bfloat16_tEfNS_4arch4Sm90ELb0ELb1ELb1ELb1ELb0ELb1ELb1ELb0ELb0ELb0ELb0ELb0EEENS1_21CollectiveEpilogueFwdINS6_IJSA_NS7_ILi512EEESA_EEES9_SC_SE_Li256ELb1ELb0ELb0ELb0EEENS1_36VarlenDynamicPersistentTileSchedulerILi64ELi64ELi256ELi32ELb0ELb0ELb1ELb1ELb0ELb1EEEEEEEEEvNT_6ParamsE:
[----:B------:R-:W-:Y:S01]  /*0000*/  LDC R1, c[0x0][0x37c] ;  /* 0x0000df00ff017b82 */ /* 0x000fe20000000800 */
[----:B------:R-:W-:Y:S05]  /*0010*/  EXIT ;  /* 0x000000000000794d */ /* 0x000fea0003800000 */
.L_x_21:
        /* <DEDUP_REMOVED lines=14> */
.L_x_67:


//--------------------- .text._ZN7cutlass13device_kernelIN5flash11enable_sm90INS1_16FlashAttnFwdSm90INS1_25CollectiveMainloopFwdSm90ILi2EN4cute5tupleIJNS5_1CILi1EEES8_S8_EEENS6_IJNS7_ILi64EEESA_SA_EEELi512ENS_10bfloat16_tEfNS_4arch4Sm90ELb1ELb0ELb1ELb0ELb0ELb0ELb0ELb0ELb0ELb0ELb0ELb0EEENS1_21CollectiveEpilogueFwdINS6_IJSA_NS7_ILi512EEESA_EEES9_SC_SE_Li256ELb0ELb0ELb0ELb0EEENS1_30DynamicPersistentTileSchedulerILi256ELi32ELb0ELb0ELb1EEEEEEEEEvNT_6ParamsE --------------------------
	.section	.text._ZN7cutlass13device_kernelIN5flash11enable_sm90INS1_16FlashAttnFwdSm90INS1_25CollectiveMainloopFwdSm90ILi2EN4cute5tupleIJNS5_1CILi1EEES8_S8_EEENS6_IJNS7_ILi64EEESA_SA_EEELi512ENS_10bfloat16_tEfNS_4arch4Sm90ELb1ELb0ELb1ELb0ELb0ELb0ELb0ELb0ELb0ELb0ELb0ELb0EEENS1_21CollectiveEpilogueFwdINS6_IJSA_NS7_ILi512EEESA_EEES9_SC_SE_Li256ELb0ELb0ELb0ELb0EEENS1_30DynamicPersistentTileSchedulerILi256ELi32ELb0ELb0ELb1EEEEEEEEEvNT_6ParamsE,"ax",@progbits
	.align	128
.text._ZN7cutlass13device_kernelIN5flash11enable_sm90INS1_16FlashAttnFwdSm90INS1_25CollectiveMainloopFwdSm90ILi2EN4cute5tupleIJNS5_1CILi1EEES8_S8_EEENS6_IJNS7_ILi64EEESA_SA_EEELi512ENS_10bfloat16_tEfNS_4arch4Sm90ELb1ELb0ELb1ELb0ELb0ELb0ELb0ELb0ELb0ELb0ELb0ELb0EEENS1_21CollectiveEpilogueFwdINS6_IJSA_NS7_ILi512EEESA_EEES9_SC_SE_Li256ELb0ELb0ELb0ELb0EEENS1_30DynamicPersistentTileSchedulerILi256ELi32ELb0ELb0ELb1EEEEEEEEEvNT_6ParamsE:
        .type           _ZN7cutlass13device_kernelIN5flash11enable_sm90INS1_16FlashAttnFwdSm90INS1_25CollectiveMainloopFwdSm90ILi2EN4cute5tupleIJNS5_1CILi1EEES8_S8_EEENS6_IJNS7_ILi64EEESA_SA_EEELi512ENS_10bfloat16_tEfNS_4arch4Sm90ELb1ELb0ELb1ELb0ELb0ELb0ELb0ELb0ELb0ELb0ELb0ELb0EEENS1_21CollectiveEpilogueFwdINS6_IJSA_NS7_ILi512EEESA_EEES9_SC_SE_Li256ELb0ELb0ELb0ELb0EEENS1_30DynamicPersistentTileSchedulerILi256ELi32ELb0ELb0ELb1EEEEEEEEEvNT_6ParamsE,@function
        .size           _ZN7cutlass13device_kernelIN5flash11enable_sm90INS1_16FlashAttnFwdSm90INS1_25CollectiveMainloopFwdSm90ILi2EN4cute5tupleIJNS5_1CILi1EEES8_S8_EEENS6_IJNS7_ILi64EEESA_SA_EEELi512ENS_10bfloat16_tEfNS_4arch4Sm90ELb1ELb0ELb1ELb0ELb0ELb0ELb0ELb0ELb0ELb0ELb0ELb0EEENS1_21CollectiveEpilogueFwdINS6_IJSA_NS7_ILi512EEESA_EEES9_SC_SE_Li256ELb0ELb0ELb0ELb0EEENS1_30DynamicPersistentTileSchedulerILi256ELi32ELb0ELb0ELb1EEEEEEEEEvNT_6ParamsE,(.L_x_68 - _ZN7cutlass13device_kernelIN5flash11enable_sm90INS1_16FlashAttnFwdSm90INS1_25CollectiveMainloopFwdSm90ILi2EN4cute5tupleIJNS5_1CILi1EEES8_S8_EEENS6_IJNS7_ILi64EEESA_SA_EEELi512ENS_10bfloat16_tEfNS_4arch4Sm90ELb1ELb0ELb1ELb0ELb0ELb0ELb0ELb0ELb0ELb0ELb0ELb0EEENS1_21CollectiveEpilogueFwdINS6_IJSA_NS7_ILi512EEESA_EEES9_SC_SE_Li256ELb0ELb0ELb0ELb0EEENS1_30DynamicPersistentTileSchedulerILi256ELi32ELb0ELb0ELb1EEEEEEEEEvNT_6ParamsE)
        .other          _ZN7cutlass13device_kernelIN5flash11enable_sm90INS1_16FlashAttnFwdSm90INS1_25CollectiveMainloopFwdSm90ILi2EN4cute5tupleIJNS5_1CILi1EEES8_S8_EEENS6_IJNS7_ILi64EEESA_SA_EEELi512ENS_10bfloat16_tEfNS_4arch4Sm90ELb1ELb0ELb1ELb0ELb0ELb0ELb0ELb0ELb0ELb0ELb0ELb0EEENS1_21CollectiveEpilogueFwdINS6_IJSA_NS7_ILi512EEESA_EEES9_SC_SE_Li256ELb0ELb0ELb0ELb0EEENS1_30DynamicPersistentTileSchedulerILi256ELi32ELb0ELb0ELb1EEEEEEEEEvNT_6ParamsE,@"STO_CUDA_ENTRY STV_DEFAULT"
_ZN7cutlass13device_kernelIN5flash11enable_sm90INS1_16FlashAttnFwdSm90INS1_25CollectiveMainloopFwdSm90ILi2EN4cute5tupleIJNS5_1CILi1EEES8_S8_EEENS6_IJNS7_ILi64EEESA_SA_EEELi512ENS_10bfloat16_tEfNS_4arch4Sm90ELb1ELb0ELb1ELb0ELb0ELb0ELb0ELb0ELb0ELb0ELb0ELb0EEENS1_21CollectiveEpilogueFwdINS6_IJSA_NS7_ILi512EEESA_EEES9_SC_SE_Li256ELb0ELb0ELb0ELb0EEENS1_30DynamicPersistentTileSchedulerILi256ELi32ELb0ELb0ELb1EEEEEEEEEvNT_6ParamsE:
[----:B------:R-:W-:Y:S01]  /*0000*/  LDC R1, c[0x0][0x37c] ;  /* 0x0000df00ff017b82 */ /* 0x000fe20000000800 */
[----:B------:R-:W-:Y:S05]  /*0010*/  EXIT ;  /* 0x000000000000794d */ /* 0x000fea0003800000 */
.L_x_22:
        /* <DEDUP_REMOVED lines=14> */
.L_x_68:


//--------------------- .text._ZN7cutlass13device_kernelIN5flash11enable_sm90INS1_16FlashAttnFwdSm90INS1_25CollectiveMainloopFwdSm90ILi2EN4cute5tupleIJNS5_1CILi1EEES8_S8_EEENS6_IJNS7_ILi64EEESA_SA_EEELi512ENS_10bfloat16_tEfNS_4arch4Sm90ELb1ELb0ELb1ELb0ELb0ELb0ELb1ELb0ELb0ELb0ELb0ELb0EEENS1_21CollectiveEpilogueFwdINS6_IJSA_NS7_ILi512EEESA_EEES9_SC_SE_Li256ELb0ELb0ELb0ELb0EEENS1_30DynamicPersistentTileSchedulerILi256ELi32ELb0ELb0ELb1EEEEEEEEEvNT_6ParamsE --------------------------
	.section	.text._ZN7cutlass13device_kernelIN5flash11enable_sm90INS1_16FlashAttnFwdSm90INS1_25CollectiveMainloopFwdSm90ILi2EN4cute5tupleIJNS5_1CILi1EEES8_S8_EEENS6_IJNS7_ILi64EEESA_SA_EEELi512ENS_10bfloat16_tEfNS_4arch4Sm90ELb1ELb0ELb1ELb0ELb0ELb0ELb1ELb0ELb0ELb0ELb0ELb0EEENS1_21CollectiveEpilogueFwdINS6_IJSA_NS7_ILi512EEESA_EEES9_SC_SE_Li256ELb0ELb0ELb0ELb0EEENS1_30DynamicPersistentTileSchedulerILi256ELi32ELb0ELb0ELb1EEEEEEEEEvNT_6ParamsE,"ax",@progbits
	.align	128
.text._ZN7cutlass13device_kernelIN5flash11enable_sm90INS1_16FlashAttnFwdSm90INS1_25CollectiveMainloopFwdSm90ILi2EN4cute5tupleIJNS5_1CILi1EEES8_S8_EEENS6_IJNS7_ILi64EEESA_SA_EEELi512ENS_10bfloat16_tEfNS_4arch4Sm90ELb1ELb0ELb1ELb0ELb0ELb0ELb1ELb0ELb0ELb0ELb0ELb0EEENS1_21CollectiveEpilogueFwdINS6_IJSA_NS7_ILi512EEESA_EEES9_SC_SE_Li256ELb0ELb0ELb0ELb0EEENS1_30DynamicPersistentTileSchedulerILi256ELi32ELb0ELb0ELb1EEEEEEEEEvNT_6ParamsE:
        .type           _ZN7cutlass13device_kernelIN5flash11enable_sm90INS1_16FlashAttnFwdSm90INS1_25CollectiveMainloopFwdSm90ILi2EN4cute5tupleIJNS5_1CILi1EEES8_S8_EEENS6_IJNS7_ILi64EEESA_SA_EEELi512ENS_10bfloat16_tEfNS_4arch4Sm90ELb1ELb0ELb1ELb0ELb0ELb0ELb1ELb0ELb0ELb0ELb0ELb0EEENS1_21CollectiveEpilogueFwdINS6_IJSA_NS7_ILi512EEESA_EEES9_SC_SE_Li256ELb0ELb0ELb0ELb0EEENS1_30DynamicPersistentTileSchedulerILi256ELi32ELb0ELb0ELb1EEEEEEEEEvNT_6ParamsE,@function
        .size           _ZN7cutlass13device_kernelIN5flash11enable_sm90INS1_16FlashAttnFwdSm90INS1_25CollectiveMainloopFwdSm90ILi2EN4cute5tupleIJNS5_1CILi1EEES8_S8_EEENS6_IJNS7_ILi64EEESA_SA_EEELi512ENS_10bfloat16_tEfNS_4arch4Sm90ELb1ELb0ELb1ELb0ELb0ELb0ELb1ELb0ELb0ELb0ELb0ELb0EEENS1_21CollectiveEpilogueFwdINS6_IJSA_NS7_ILi512EEESA_EEES9_SC_SE_Li256ELb0ELb0ELb0ELb0EEENS1_30DynamicPersistentTileSchedulerILi256ELi32ELb0ELb0ELb1EEEEEEEEEvNT_6ParamsE,(.L_x_69 - _ZN7cutlass13device_kernelIN5flash11enable_sm90INS1_16FlashAttnFwdSm90INS1_25CollectiveMainloopFwdSm90ILi2EN4cute5tupleIJNS5_1CILi1EEES8_S8_EEENS6_IJNS7_ILi64EEESA_SA_EEELi512ENS_10bfloat16_tEfNS_4arch4Sm90ELb1ELb0ELb1ELb0ELb0ELb0ELb1ELb0ELb0ELb0ELb0ELb0EEENS1_21CollectiveEpilogueFwdINS6_IJSA_NS7_ILi512EEESA_EEES9_SC_SE_Li256ELb0ELb0ELb0ELb0EEENS1_30DynamicPersistentTileSchedulerILi256ELi32ELb0ELb0ELb1EEEEEEEEEvNT_6ParamsE)
        .other          _ZN7cutlass13device_kernelIN5flash11enable_sm90INS1_16FlashAttnFwdSm90INS1_25CollectiveMainloopFwdSm90ILi2EN4cute5tupleIJNS5_1CILi1EEES8_S8_EEENS6_IJNS7_ILi64EEESA_SA_EEELi512ENS_10bfloat16_tEfNS_4arch4Sm90ELb1ELb0ELb1ELb0ELb0ELb0ELb1ELb0ELb0ELb0ELb0ELb0EEENS1_21CollectiveEpilogueFwdINS6_IJSA_NS7_ILi512EEESA_EEES9_SC_SE_Li256ELb0ELb0ELb0ELb0EEENS1_30DynamicPersistentTileSchedulerILi256ELi32ELb0ELb0ELb1EEEEEEEEEvNT_6ParamsE,@"STO_CUDA_ENTRY STV_DEFAULT"
_ZN7cutlass13device_kernelIN5flash11enable_sm90INS1_16FlashAttnFwdSm90INS1_25CollectiveMainloopFwdSm90ILi2EN4cute5tupleIJNS5_1CILi1EEES8_S8_EEENS6_IJNS7_ILi64EEESA_SA_EEELi512ENS_10bfloat16_tEfNS_4arch4Sm90ELb1ELb0ELb1ELb0ELb0ELb0ELb1ELb0ELb0ELb0ELb0ELb0EEENS1_21CollectiveEpilogueFwdINS6_IJSA_NS7_ILi512EEESA_EEES9_SC_SE_Li256ELb0ELb0ELb0ELb0EEENS1_30DynamicPersistentTileSchedulerILi256ELi32ELb0ELb0ELb1EEEEEEEEEvNT_6ParamsE:
[----:B------:R-:W-:Y:S01]  /*0000*/  LDC R1, c[0x0][0x37c] ;  /* 0x0000df00ff017b82 */ /* 0x000fe20000000800 */
[----:B------:R-:W-:Y:S05]  /*0010*/  EXIT ;  /* 0x000000000000794d */ /* 0x000fea0003800000 */
.L_x_23:
        /* <DEDUP_REMOVED lines=14> */
.L_x_69:


//--------------------- .text._ZN7cutlass13device_kernelIN5flash11enable_sm90INS1_16FlashAttnFwdSm90INS1_25CollectiveMainloopFwdSm90ILi2EN4cute5tupleIJNS5_1CILi1EEES8_S8_EEENS6_IJNS7_ILi64EEESA_SA_EEELi512ENS_10bfloat16_tEfNS_4arch4Sm90ELb1ELb0ELb1ELb1ELb0ELb0ELb0ELb0ELb0ELb0ELb0ELb0EEENS1_21CollectiveEpilogueFwdINS6_IJSA_NS7_ILi512EEESA_EEES9_SC_SE_Li256ELb1ELb0ELb0ELb0EEENS1_36VarlenDynamicPersistentTileSchedulerILi64ELi64ELi256ELi32ELb0ELb0ELb1ELb1ELb1ELb1EEEEEEEEEvNT_6ParamsE --------------------------
	.section	.text._ZN7cutlass13device_kernelIN5flash11enable_sm90INS1_16FlashAttnFwdSm90INS1_25CollectiveMainloopFwdSm90ILi2EN4cute5tupleIJNS5_1CILi1EEES8_S8_EEENS6_IJNS7_ILi64EEESA_SA_EEELi512ENS_10bfloat16_tEfNS_4arch4Sm90ELb1ELb0ELb1ELb1ELb0ELb0ELb0ELb0ELb0ELb0ELb0ELb0EEENS1_21CollectiveEpilogueFwdINS6_IJSA_NS7_ILi512EEESA_EEES9_SC_SE_Li256ELb1ELb0ELb0ELb0EEENS1_36VarlenDynamicPersistentTileSchedulerILi64ELi64ELi256ELi32ELb0ELb0ELb1ELb1ELb1ELb1EEEEEEEEEvNT_6ParamsE,"ax",@progbits
	.align	128
.text._ZN7cutlass13device_kernelIN5flash11enable_sm90INS1_16FlashAttnFwdSm90INS1_25CollectiveMainloopFwdSm90ILi2EN4cute5tupleIJNS5_1CILi1EEES8_S8_EEENS6_IJNS7_ILi64EEESA_SA_EEELi512ENS_10bfloat16_tEfNS_4arch4Sm90ELb1ELb0ELb1ELb1ELb0ELb0ELb0ELb0ELb0ELb0ELb0ELb0EEENS1_21CollectiveEpilogueFwdINS6_IJSA_NS7_ILi512EEESA_EEES9_SC_SE_Li256ELb1ELb0ELb0ELb0EEENS1_36VarlenDynamicPersistentTileSchedulerILi64ELi64ELi256ELi32ELb0ELb0ELb1ELb1ELb1ELb1EEEEEEEEEvNT_6ParamsE:
        .type           _ZN7cutlass13device_kernelIN5flash11enable_sm90INS1_16FlashAttnFwdSm90INS1_25CollectiveMainloopFwdSm90ILi2EN4cute5tupleIJNS5_1CILi1EEES8_S8_EEENS6_IJNS7_ILi64EEESA_SA_EEELi512ENS_10bfloat16_tEfNS_4arch4Sm90ELb1ELb0ELb1ELb1ELb0ELb0ELb0ELb0ELb0ELb0ELb0ELb0EEENS1_21CollectiveEpilogueFwdINS6_IJSA_NS7_ILi512EEESA_EEES9_SC_SE_Li256ELb1ELb0ELb0ELb0EEENS1_36VarlenDynamicPersistentTileSchedulerILi64ELi64ELi256ELi32ELb0ELb0ELb1ELb1ELb1ELb1EEEEEEEEEvNT_6ParamsE,@function
        .size           _ZN7cutlass13device_kernelIN5flash11enable_sm90INS1_16FlashAttnFwdSm90INS1_25CollectiveMainloopFwdSm90ILi2EN4cute5tupleIJNS5_1CILi1EEES8_S8_EEENS6_IJNS7_ILi64EEESA_SA_EEELi512ENS_10bfloat16_tEfNS_4arch4Sm90ELb1ELb0ELb1ELb1ELb0ELb0ELb0ELb0ELb0ELb0ELb0ELb0EEENS1_21CollectiveEpilogueFwdINS6_IJSA_NS7_ILi512EEESA_EEES9_SC_SE_Li256ELb1ELb0ELb0ELb0EEENS1_36VarlenDynamicPersistentTileSchedulerILi64ELi64ELi256ELi32ELb0ELb0ELb1ELb1ELb1ELb1EEEEEEEEEvNT_6ParamsE,(.L_x_70 - _ZN7cutlass13device_kernelIN5flash11enable_sm90INS1_16FlashAttnFwdSm90INS1_25CollectiveMainloopFwdSm90ILi2EN4cute5tupleIJNS5_1CILi1EEES8_S8_EEENS6_IJNS7_ILi64EEESA_SA_EEELi512ENS_10bfloat16_tEfNS_4arch4Sm90ELb1ELb0ELb1ELb1ELb0ELb0ELb0ELb0ELb0ELb0ELb0ELb0EEENS1_21CollectiveEpilogueFwdINS6_IJSA_NS7_ILi512EEESA_EEES9_SC_SE_Li256ELb1ELb0ELb0ELb0EEENS1_36VarlenDynamicPersistentTileSchedulerILi64ELi64ELi256ELi32ELb0ELb0ELb1ELb1ELb1ELb1EEEEEEEEEvNT_6ParamsE)
        .other          _ZN7cutlass13device_kernelIN5flash11enable_sm90INS1_16FlashAttnFwdSm90INS1_25CollectiveMainloopFwdSm90ILi2EN4cute5tupleIJNS5_1CILi1EEES8_S8_EEENS6_IJNS7_ILi64EEESA_SA_EEELi512ENS_10bfloat16_tEfNS_4arch4Sm90ELb1ELb0ELb1ELb1ELb0ELb0ELb0ELb0ELb0ELb0ELb0ELb0EEENS1_21CollectiveEpilogueFwdINS6_IJSA_NS7_ILi512EEESA_EEES9_SC_SE_Li256ELb1ELb0ELb0ELb0EEENS1_36VarlenDynamicPersistentTileSchedulerILi64ELi64ELi256ELi32ELb0ELb0ELb1ELb1ELb1ELb1EEEEEEEEEvNT_6ParamsE,@"STO_CUDA_ENTRY STV_DEFAULT"
_ZN7cutlass13device_kernelIN5flash11enable_sm90INS1_16FlashAttnFwdSm90INS1_25CollectiveMainloopFwdSm90ILi2EN4cute5tupleIJNS5_1CILi1EEES8_S8_EEENS6_IJNS7_ILi64EEESA_SA_EEELi512ENS_10bfloat16_tEfNS_4arch4Sm90ELb1ELb0ELb1ELb1ELb0ELb0ELb0ELb0ELb0ELb0ELb0ELb0EEENS1_21CollectiveEpilogueFwdINS6_IJSA_NS7_ILi512EEESA_EEES9_SC_SE_Li256ELb1ELb0ELb0ELb0EEENS1_36VarlenDynamicPersistentTileSchedulerILi64ELi64ELi256ELi32ELb0ELb0ELb1ELb1ELb1ELb1EEEEEEEEEvNT_6ParamsE:
[----:B------:R-:W-:Y:S01]  /*0000*/  LDC R1, c[0x0][0x37c] ;  /* 0x0000df00ff017b82 */ /* 0x000fe20000000800 */
[----:B------:R-:W-:Y:S05]  /*0010*/  EXIT ;  /* 0x000000000000794d */ /* 0x000fea0003800000 */
.L_x_24:
        /* <DEDUP_REMOVED lines=14> */
.L_x_70:


//--------------------- .text._ZN7cutlass13device_kernelIN5flash11enable_sm90INS1_16FlashAttnFwdSm90INS1_25CollectiveMainloopFwdSm90ILi2EN4cute5tupleIJNS5_1CILi1EEES8_S8_EEENS6_IJNS7_ILi64EEESA_SA_EEELi512ENS_10bfloat16_tEfNS_4arch4Sm90ELb1ELb0ELb1ELb1ELb0ELb1ELb0ELb0ELb0ELb0ELb0ELb0EEENS1_21CollectiveEpilogueFwdINS6_IJSA_NS7_ILi512EEESA_EEES9_SC_SE_Li256ELb1ELb0ELb0ELb0EEENS1_36VarlenDynamicPersistentTileSchedulerILi64ELi64ELi256ELi32ELb0ELb0ELb1ELb1ELb1ELb1EEEEEEEEEvNT_6ParamsE --------------------------
	.section	.text._ZN7cutlass13device_kernelIN5flash11enable_sm90INS1_16FlashAttnFwdSm90INS1_25CollectiveMainloopFwdSm90ILi2EN4cute5tupleIJNS5_1CILi1EEES8_S8_EEENS6_IJNS7_ILi64EEESA_SA_EEELi512ENS_10bfloat16_tEfNS_4arch4Sm90ELb1ELb0ELb1ELb1ELb0ELb1ELb0ELb0ELb0ELb0ELb0ELb0EEENS1_21CollectiveEpilogueFwdINS6_IJSA_NS7_ILi512EEESA_EEES9_SC_SE_Li256ELb1ELb0ELb0ELb0EEENS1_36VarlenDynamicPersistentTileSchedulerILi64ELi64ELi256ELi32ELb0ELb0ELb1ELb1ELb1ELb1EEEEEEEEEvNT_6ParamsE,"ax",@progbits
	.align	128
.text._ZN7cutlass13device_kernelIN5flash11enable_sm90INS1_16FlashAttnFwdSm90INS1_25CollectiveMainloopFwdSm90ILi2EN4cute5tupleIJNS5_1CILi1EEES8_S8_EEENS6_IJNS7_ILi64EEESA_SA_EEELi512ENS_10bfloat16_tEfNS_4arch4Sm90ELb1ELb0ELb1ELb1ELb0ELb1ELb0ELb0ELb0ELb0ELb0ELb0EEENS1_21CollectiveEpilogueFwdINS6_IJSA_NS7_ILi512EEESA_EEES9_SC_SE_Li256ELb1ELb0ELb0ELb0EEENS1_36VarlenDynamicPersistentTileSchedulerILi64ELi64ELi256ELi32ELb0ELb0ELb1ELb1ELb1ELb1EEEEEEEEEvNT_6ParamsE:
        .type           _ZN7cutlass13device_kernelIN5flash11enable_sm90INS1_16FlashAttnFwdSm90INS1_25CollectiveMainloopFwdSm90ILi2EN4cute5tupleIJNS5_1CILi1EEES8_S8_EEENS6_IJNS7_ILi64EEESA_SA_EEELi512ENS_10bfloat16_tEfNS_4arch4Sm90ELb1ELb0ELb1ELb1ELb0ELb1ELb0ELb0ELb0ELb0ELb0ELb0EEENS1_21CollectiveEpilogueFwdINS6_IJSA_NS7_ILi512EEESA_EEES9_SC_SE_Li256ELb1ELb0ELb0ELb0EEENS1_36VarlenDynamicPersistentTileSchedulerILi64ELi64ELi256ELi32ELb0ELb0ELb1ELb1ELb1ELb1EEEEEEEEEvNT_6ParamsE,@function
        .size           _ZN7cutlass13device_kernelIN5flash11enable_sm90INS1_16FlashAttnFwdSm90INS1_25CollectiveMainloopFwdSm90ILi2EN4cute5tupleIJNS5_1CILi1EEES8_S8_EEENS6_IJNS7_ILi64EEESA_SA_EEELi512ENS_10bfloat16_tEfNS_4arch4Sm90ELb1ELb0ELb1ELb1ELb0ELb1ELb0ELb0ELb0ELb0ELb0ELb0EEENS1_21CollectiveEpilogueFwdINS6_IJSA_NS7_ILi512EEESA_EEES9_SC_SE_Li256ELb1ELb0ELb0ELb0EEENS1_36VarlenDynamicPersistentTileSchedulerILi64ELi64ELi256ELi32ELb0ELb0ELb1ELb1ELb1ELb1EEEEEEEEEvNT_6ParamsE,(.L_x_71 - _ZN7cutlass13device_kernelIN5flash11enable_sm90INS1_16FlashAttnFwdSm90INS1_25CollectiveMainloopFwdSm90ILi2EN4cute5tupleIJNS5_1CILi1EEES8_S8_EEENS6_IJNS7_ILi64EEESA_SA_EEELi512ENS_10bfloat16_tEfNS_4arch4Sm90ELb1ELb0ELb1ELb1ELb0ELb1ELb0ELb0ELb0ELb0ELb0ELb0EEENS1_21CollectiveEpilogueFwdINS6_IJSA_NS7_ILi512EEESA_EEES9_SC_SE_Li256ELb1ELb0ELb0ELb0EEENS1_36VarlenDynamicPersistentTileSchedulerILi64ELi64ELi256ELi32ELb0ELb0ELb1ELb1ELb1ELb1EEEEEEEEEvNT_6ParamsE)
        .other          _ZN7cutlass13device_kernelIN5flash11enable_sm90INS1_16FlashAttnFwdSm90INS1_25CollectiveMainloopFwdSm90ILi2EN4cute5tupleIJNS5_1CILi1EEES8_S8_EEENS6_IJNS7_ILi64EEESA_SA_EEELi512ENS_10bfloat16_tEfNS_4arch4Sm90ELb1ELb0ELb1ELb1ELb0ELb1ELb0ELb0ELb0ELb0ELb0ELb0EEENS1_21CollectiveEpilogueFwdINS6_IJSA_NS7_ILi512EEESA_EEES9_SC_SE_Li256ELb1ELb0ELb0ELb0EEENS1_36VarlenDynamicPersistentTileSchedulerILi64ELi64ELi256ELi32ELb0ELb0ELb1ELb1ELb1ELb1EEEEEEEEEvNT_6ParamsE,@"STO_CUDA_ENTRY STV_DEFAULT"
_ZN7cutlass13device_kernelIN5flash11enable_sm90INS1_16FlashAttnFwdSm90INS1_25CollectiveMainloopFwdSm90ILi2EN4cute5tupleIJNS5_1CILi1EEES8_S8_EEENS6_IJNS7_ILi64EEESA_SA_EEELi512ENS_10bfloat16_tEfNS_4arch4Sm90ELb1ELb0ELb1ELb1ELb0ELb1ELb0ELb0ELb0ELb0ELb0ELb0EEENS1_21CollectiveEpilogueFwdINS6_IJSA_NS7_ILi512EEESA_EEES9_SC_SE_Li256ELb1ELb0ELb0ELb0EEENS1_36VarlenDynamicPersistentTileSchedulerILi64ELi64ELi256ELi32ELb0ELb0ELb1ELb1ELb1ELb1EEEEEEEEEvNT_6ParamsE:
[----:B------:R-:W-:Y:S01]  /*0000*/  LDC R1, c[0x0][0x37c] ;  /* 0x0000df00ff017b82 */ /* 0x000fe20000000800 */
[----:B------:R-:W-:Y:S05]  /*0010*/  EXIT ;  /* 0x000000000000794d */ /* 0x000fea0003800000 */
.L_x_25:
        /* <DEDUP_REMOVED lines=14> */
.L_x_71:


//--------------------- .text._ZN7cutlass13device_kernelIN5flash11enable_sm90INS1_16FlashAttnFwdSm90INS1_25CollectiveMainloopFwdSm90ILi2EN4cute5tupleIJNS5_1CILi1EEES8_S8_EEENS6_IJNS7_ILi64EEESA_SA_EEELi512ENS_10bfloat16_tEfNS_4arch4Sm90ELb1ELb0ELb1ELb1ELb0ELb0ELb1ELb0ELb0ELb0ELb0ELb0EEENS1_21CollectiveEpilogueFwdINS6_IJSA_NS7_ILi512EEESA_EEES9_SC_SE_Li256ELb1ELb0ELb0ELb0EEENS1_36VarlenDynamicPersistentTileSchedulerILi64ELi64ELi256ELi32ELb0ELb0ELb1ELb1ELb1ELb1EEEEEEEEEvNT_6ParamsE --------------------------
	.section	.text._ZN7cutlass13device_kernelIN5flash11enable_sm90INS1_16FlashAttnFwdSm90INS1_25CollectiveMainloopFwdSm90ILi2EN4cute5tupleIJNS5_1CILi1EEES8_S8_EEENS6_IJNS7_ILi64EEESA_SA_EEELi512ENS_10bfloat16_tEfNS_4arch4Sm90ELb1ELb0ELb1ELb1ELb0ELb0ELb1ELb0ELb0ELb0ELb0ELb0EEENS1_21CollectiveEpilogueFwdINS6_IJSA_NS7_ILi512EEESA_EEES9_SC_SE_Li256ELb1ELb0ELb0ELb0EEENS1_36VarlenDynamicPersistentTileSchedulerILi64ELi64ELi256ELi32ELb0ELb0ELb1ELb1ELb1ELb1EEEEEEEEEvNT_6ParamsE,"ax",@progbits
	.align	128
.text._ZN7cutlass13device_kernelIN5flash11enable_sm90INS1_16FlashAttnFwdSm90INS1_25CollectiveMainloopFwdSm90ILi2EN4cute5tupleIJNS5_1CILi1EEES8_S8_EEENS6_IJNS7_ILi64EEESA_SA_EEELi512ENS_10bfloat16_tEfNS_4arch4Sm90ELb1ELb0ELb1ELb1ELb0ELb0ELb1ELb0ELb0ELb0ELb0ELb0EEENS1_21CollectiveEpilogueFwdINS6_IJSA_NS7_ILi512EEESA_EEES9_SC_SE_Li256ELb1ELb0ELb0ELb0EEENS1_36VarlenDynamicPersistentTileSchedulerILi64ELi64ELi256ELi32ELb0ELb0ELb1ELb1ELb1ELb1EEEEEEEEEvNT_6ParamsE:
        .type           _ZN7cutlass13device_kernelIN5flash11enable_sm90INS1_16FlashAttnFwdSm90INS1_25CollectiveMainloopFwdSm90ILi2EN4cute5tupleIJNS5_1CILi1EEES8_S8_EEENS6_IJNS7_ILi64EEESA_SA_EEELi512ENS_10bfloat16_tEfNS_4arch4Sm90ELb1ELb0ELb1ELb1ELb0ELb0ELb1ELb0ELb0ELb0ELb0ELb0EEENS1_21CollectiveEpilogueFwdINS6_IJSA_NS7_ILi512EEESA_EEES9_SC_SE_Li256ELb1ELb0ELb0ELb0EEENS1_36VarlenDynamicPersistentTileSchedulerILi64ELi64ELi256ELi32ELb0ELb0ELb1ELb1ELb1ELb1EEEEEEEEEvNT_6ParamsE,@function
        .size           _ZN7cutlass13device_kernelIN5flash11enable_sm90INS1_16FlashAttnFwdSm90INS1_25CollectiveMainloopFwdSm90ILi2EN4cute5tupleIJNS5_1CILi1EEES8_S8_EEENS6_IJNS7_ILi64EEESA_SA_EEELi512ENS_10bfloat16_tEfNS_4arch4Sm90ELb1ELb0ELb1ELb1ELb0ELb0ELb1ELb0ELb0ELb0ELb0ELb0EEENS1_21CollectiveEpilogueFwdINS6_IJSA_NS7_ILi512EEESA_EEES9_SC_SE_Li256ELb1ELb0ELb0ELb0EEENS1_36VarlenDynamicPersistentTileSchedulerILi64ELi64ELi256ELi32ELb0ELb0ELb1ELb1ELb1ELb1EEEEEEEEEvNT_6ParamsE,(.L_x_72 - _ZN7cutlass13device_kernelIN5flash11enable_sm90INS1_16FlashAttnFwdSm90INS1_25CollectiveMainloopFwdSm90ILi2EN4cute5tupleIJNS5_1CILi1EEES8_S8_EEENS6_IJNS7_ILi64EEESA_SA_EEELi512ENS_10bfloat16_tEfNS_4arch4Sm90ELb1ELb0ELb1ELb1ELb0ELb0ELb1ELb0ELb0ELb0ELb0ELb0EEENS1_21CollectiveEpilogueFwdINS6_IJSA_NS7_ILi512EEESA_EEES9_SC_SE_Li256ELb1ELb0ELb0ELb0EEENS1_36VarlenDynamicPersistentTileSchedulerILi64ELi64ELi256ELi32ELb0ELb0ELb1ELb1ELb1ELb1EEEEEEEEEvNT_6ParamsE)
        .other          _ZN7cutlass13device_kernelIN5flash11enable_sm90INS1_16FlashAttnFwdSm90INS1_25CollectiveMainloopFwdSm90ILi2EN4cute5tupleIJNS5_1CILi1EEES8_S8_EEENS6_IJNS7_ILi64EEESA_SA_EEELi512ENS_10bfloat16_tEfNS_4arch4Sm90ELb1ELb0ELb1ELb1ELb0ELb0ELb1ELb0ELb0ELb0ELb0ELb0EEENS1_21CollectiveEpilogueFwdINS6_IJSA_NS7_ILi512EEESA_EEES9_SC_SE_Li256ELb1ELb0ELb0ELb0EEENS1_36VarlenDynamicPersistentTileSchedulerILi64ELi64ELi256ELi32ELb0ELb0ELb1ELb1ELb1ELb1EEEEEEEEEvNT_6ParamsE,@"STO_CUDA_ENTRY STV_DEFAULT"
_ZN7cutlass13device_kernelIN5flash11enable_sm90INS1_16FlashAttnFwdSm90INS1_25CollectiveMainloopFwdSm90ILi2EN4cute5tupleIJNS5_1CILi1EEES8_S8_EEENS6_IJNS7_ILi64EEESA_SA_EEELi512ENS_10bfloat16_tEfNS_4arch4Sm90ELb1ELb0ELb1ELb1ELb0ELb0ELb1ELb0ELb0ELb0ELb0ELb0EEENS1_21CollectiveEpilogueFwdINS6_IJSA_NS7_ILi512EEESA_EEES9_SC_SE_Li256ELb1ELb0ELb0ELb0EEENS1_36VarlenDynamicPersistentTileSchedulerILi64ELi64ELi256ELi32ELb0ELb0ELb1ELb1ELb1ELb1EEEEEEEEEvNT_6ParamsE:
[----:B------:R-:W-:Y:S01]  /*0000*/  LDC R1, c[0x0][0x37c] ;  /* 0x0000df00ff017b82 */ /* 0x000fe20000000800 */
[----:B------:R-:W-:Y:S05]  /*0010*/  EXIT ;  /* 0x000000000000794d */ /* 0x000fea0003800000 */
.L_x_26:
        /* <DEDUP_REMOVED lines=14> */
.L_x_72:


//--------------------- .text._ZN7cutlass13device_kernelIN5flash11enable_sm90INS1_16FlashAttnFwdSm90INS1_25CollectiveMainloopFwdSm90ILi2EN4cute5tupleIJNS5_1CILi1EEES8_S8_EEENS6_IJNS7_ILi64EEESA_SA_EEELi512ENS_10bfloat16_tEfNS_4arch4Sm90ELb1ELb0ELb1ELb1ELb0ELb1ELb1ELb0ELb0ELb0ELb0ELb0EEENS1_21CollectiveEpilogueFwdINS6_IJSA_NS7_ILi512EEESA_EEES9_SC_SE_Li256ELb1ELb0ELb0ELb0EEENS1_36VarlenDynamicPersistentTileSchedulerILi64ELi64ELi256ELi32ELb0ELb0ELb1ELb1ELb1ELb1EEEEEEEEEvNT_6ParamsE --------------------------
	.section	.text._ZN7cutlass13device_kernelIN5flash11enable_sm90INS1_16FlashAttnFwdSm90INS1_25CollectiveMainloopFwdSm90ILi2EN4cute5tupleIJNS5_1CILi1EEES8_S8_EEENS6_IJNS7_ILi64EEESA_SA_EEELi512ENS_10bfloat16_tEfNS_4arch4Sm90ELb1ELb0ELb1ELb1ELb0ELb1ELb1ELb0ELb0ELb0ELb0ELb0EEENS1_21CollectiveEpilogueFwdINS6_IJSA_NS7_ILi512EEESA_EEES9_SC_SE_Li256ELb1ELb0ELb0ELb0EEENS1_36VarlenDynamicPersistentTileSchedulerILi64ELi64ELi256ELi32ELb0ELb0ELb1ELb1ELb1ELb1EEEEEEEEEvNT_6ParamsE,"ax",@progbits
	.align	128
.text._ZN7cutlass13device_kernelIN5flash11enable_sm90INS1_16FlashAttnFwdSm90INS1_25CollectiveMainloopFwdSm90ILi2EN4cute5tupleIJNS5_1CILi1EEES8_S8_EEENS6_IJNS7_ILi64EEESA_SA_EEELi512ENS_10bfloat16_tEfNS_4arch4Sm90ELb1ELb0ELb1ELb1ELb0ELb1ELb1ELb0ELb0ELb0ELb0ELb0EEENS1_21CollectiveEpilogueFwdINS6_IJSA_NS7_ILi512EEESA_EEES9_SC_SE_Li256ELb1ELb0ELb0ELb0EEENS1_36VarlenDynamicPersistentTileSchedulerILi64ELi64ELi256ELi32ELb0ELb0ELb1ELb1ELb1ELb1EEEEEEEEEvNT_6ParamsE:
        .type           _ZN7cutlass13device_kernelIN5flash11enable_sm90INS1_16FlashAttnFwdSm90INS1_25CollectiveMainloopFwdSm90ILi2EN4cute5tupleIJNS5_1CILi1EEES8_S8_EEENS6_IJNS7_ILi64EEESA_SA_EEELi512ENS_10bfloat16_tEfNS_4arch4Sm90ELb1ELb0ELb1ELb1ELb0ELb1ELb1ELb0ELb0ELb0ELb0ELb0EEENS1_21CollectiveEpilogueFwdINS6_IJSA_NS7_ILi512EEESA_EEES9_SC_SE_Li256ELb1ELb0ELb0ELb0EEENS1_36VarlenDynamicPersistentTileSchedulerILi64ELi64ELi256ELi32ELb0ELb0ELb1ELb1ELb1ELb1EEEEEEEEEvNT_6ParamsE,@function
        .size           _ZN7cutlass13device_kernelIN5flash11enable_sm90INS1_16FlashAttnFwdSm90INS1_25CollectiveMainloopFwdSm90ILi2EN4cute5tupleIJNS5_1CILi1EEES8_S8_EEENS6_IJNS7_ILi64EEESA_SA_EEELi512ENS_10bfloat16_tEfNS_4arch4Sm90ELb1ELb0ELb1ELb1ELb0ELb1ELb1ELb0ELb0ELb0ELb0ELb0EEENS1_21CollectiveEpilogueFwdINS6_IJSA_NS7_ILi512EEESA_EEES9_SC_SE_Li256ELb1ELb0ELb0ELb0EEENS1_36VarlenDynamicPersistentTileSchedulerILi64ELi64ELi256ELi32ELb0ELb0ELb1ELb1ELb1ELb1EEEEEEEEEvNT_6ParamsE,(.L_x_73 - _ZN7cutlass13device_kernelIN5flash11enable_sm90INS1_16FlashAttnFwdSm90INS1_25CollectiveMainloopFwdSm90ILi2EN4cute5tupleIJNS5_1CILi1EEES8_S8_EEENS6_IJNS7_ILi64EEESA_SA_EEELi512ENS_10bfloat16_tEfNS_4arch4Sm90ELb1ELb0ELb1ELb1ELb0ELb1ELb1ELb0ELb0ELb0ELb0ELb0EEENS1_21CollectiveEpilogueFwdINS6_IJSA_NS7_ILi512EEESA_EEES9_SC_SE_Li256ELb1ELb0ELb0ELb0EEENS1_36VarlenDynamicPersistentTileSchedulerILi64ELi64ELi256ELi32ELb0ELb0ELb1ELb1ELb1ELb1EEEEEEEEEvNT_6ParamsE)
        .other          _ZN7cutlass13device_kernelIN5flash11enable_sm90INS1_16FlashAttnFwdSm90INS1_25CollectiveMainloopFwdSm90ILi2EN4cute5tupleIJNS5_1CILi1EEES8_S8_EEENS6_IJNS7_ILi64EEESA_SA_EEELi512ENS_10bfloat16_tEfNS_4arch4Sm90ELb1ELb0ELb1ELb1ELb0ELb1ELb1ELb0ELb0ELb0ELb0ELb0EEENS1_21CollectiveEpilogueFwdINS6_IJSA_NS7_ILi512EEESA_EEES9_SC_SE_Li256ELb1ELb0ELb0ELb0EEENS1_36VarlenDynamicPersistentTileSchedulerILi64ELi64ELi256ELi32ELb0ELb0ELb1ELb1ELb1ELb1EEEEEEEEEvNT_6ParamsE,@"STO_CUDA_ENTRY STV_DEFAULT"
_ZN7cutlass13device_kernelIN5flash11enable_sm90INS1_16FlashAttnFwdSm90INS1_25CollectiveMainloopFwdSm90ILi2EN4cute5tupleIJNS5_1CILi1EEES8_S8_EEENS6_IJNS7_ILi64EEESA_SA_EEELi512ENS_10bfloat16_tEfNS_4arch4Sm90ELb1ELb0ELb1ELb1ELb0ELb1ELb1ELb0ELb0ELb0ELb0ELb0EEENS1_21CollectiveEpilogueFwdINS6_IJSA_NS7_ILi512EEESA_EEES9_SC_SE_Li256ELb1ELb0ELb0ELb0EEENS1_36VarlenDynamicPersistentTileSchedulerILi64ELi64ELi256ELi32ELb0ELb0ELb1ELb1ELb1ELb1EEEEEEEEEvNT_6ParamsE:
[----:B------:R-:W-:Y:S01]  /*0000*/  LDC R1, c[0x0][0x37c] ;  /* 0x0000df00ff017b82 */ /* 0x000fe20000000800 */
[----:B------:R-:W-:Y:S05]  /*0010*/  EXIT ;  /* 0x000000000000794d */ /* 0x000fea0003800000 */
.L_x_27:
        /* <DEDUP_REMOVED lines=14> */
.L_x_73:


//--------------------- .text._ZN7cutlass13device_kernelIN5flash11enable_sm90INS1_16FlashAttnFwdSm90INS1_25CollectiveMainloopFwdSm90ILi2EN4cute5tupleIJNS5_1CILi1EEES8_S8_EEENS6_IJNS7_ILi128EEENS7_ILi96EEENS7_ILi64EEEEEELi256ENS_10bfloat16_tEfNS_4arch4Sm90ELb0ELb0ELb1ELb0ELb0ELb0ELb0ELb1ELb0ELb0ELb0ELb0EEENS1_21CollectiveEpilogueFwdINS6_IJSA_NS7_ILi256EEESB_EEES9_SE_SG_Li256ELb0ELb0ELb0ELb0EEENS1_29StaticPersistentTileSchedulerILb0EEEEEEEEEvNT_6ParamsE --------------------------
	.section	.text._ZN7cutlass13device_kernelIN5flash11enable_sm90INS1_16FlashAttnFwdSm90INS1_25CollectiveMainloopFwdSm90ILi2EN4cute5tupleIJNS5_1CILi1EEES8_S8_EEENS6_IJNS7_ILi128EEENS7_ILi96EEENS7_ILi64EEEEEELi256ENS_10bfloat16_tEfNS_4arch4Sm90ELb0ELb0ELb1ELb0ELb0ELb0ELb0ELb1ELb0ELb0ELb0ELb0EEENS1_21CollectiveEpilogueFwdINS6_IJSA_NS7_ILi256EEESB_EEES9_SE_SG_Li256ELb0ELb0ELb0ELb0EEENS1_29StaticPersistentTileSchedulerILb0EEEEEEEEEvNT_6ParamsE,"ax",@progbits
	.align	128
.text._ZN7cutlass13device_kernelIN5flash11enable_sm90INS1_16FlashAttnFwdSm90INS1_25CollectiveMainloopFwdSm90ILi2EN4cute5tupleIJNS5_1CILi1EEES8_S8_EEENS6_IJNS7_ILi128EEENS7_ILi96EEENS7_ILi64EEEEEELi256ENS_10bfloat16_tEfNS_4arch4Sm90ELb0ELb0ELb1ELb0ELb0ELb0ELb0ELb1ELb0ELb0ELb0ELb0EEENS1_21CollectiveEpilogueFwdINS6_IJSA_NS7_ILi256EEESB_EEES9_SE_SG_Li256ELb0ELb0ELb0ELb0EEENS1_29StaticPersistentTileSchedulerILb0EEEEEEEEEvNT_6ParamsE:
        .type           _ZN7cutlass13device_kernelIN5flash11enable_sm90INS1_16FlashAttnFwdSm90INS1_25CollectiveMainloopFwdSm90ILi2EN4cute5tupleIJNS5_1CILi1EEES8_S8_EEENS6_IJNS7_ILi128EEENS7_ILi96EEENS7_ILi64EEEEEELi256ENS_10bfloat16_tEfNS_4arch4Sm90ELb0ELb0ELb1ELb0ELb0ELb0ELb0ELb1ELb0ELb0ELb0ELb0EEENS1_21CollectiveEpilogueFwdINS6_IJSA_NS7_ILi256EEESB_EEES9_SE_SG_Li256ELb0ELb0ELb0ELb0EEENS1_29StaticPersistentTileSchedulerILb0EEEEEEEEEvNT_6ParamsE,@function
        .size           _ZN7cutlass13device_kernelIN5flash11enable_sm90INS1_16FlashAttnFwdSm90INS1_25CollectiveMainloopFwdSm90ILi2EN4cute5tupleIJNS5_1CILi1EEES8_S8_EEENS6_IJNS7_ILi128EEENS7_ILi96EEENS7_ILi64EEEEEELi256ENS_10bfloat16_tEfNS_4arch4Sm90ELb0ELb0ELb1ELb0ELb0ELb0ELb0ELb1ELb0ELb0ELb0ELb0EEENS1_21CollectiveEpilogueFwdINS6_IJSA_NS7_ILi256EEESB_EEES9_SE_SG_Li256ELb0ELb0ELb0ELb0EEENS1_29StaticPersistentTileSchedulerILb0EEEEEEEEEvNT_6ParamsE,(.L_x_74 - _ZN7cutlass13device_kernelIN5flash11enable_sm90INS1_16FlashAttnFwdSm90INS1_25CollectiveMainloopFwdSm90ILi2EN4cute5tupleIJNS5_1CILi1EEES8_S8_EEENS6_IJNS7_ILi128EEENS7_ILi96EEENS7_ILi64EEEEEELi256ENS_10bfloat16_tEfNS_4arch4Sm90ELb0ELb0ELb1ELb0ELb0ELb0ELb0ELb1ELb0ELb0ELb0ELb0EEENS1_21CollectiveEpilogueFwdINS6_IJSA_NS7_ILi256EEESB_EEES9_SE_SG_Li256ELb0ELb0ELb0ELb0EEENS1_29StaticPersistentTileSchedulerILb0EEEEEEEEEvNT_6ParamsE)
        .other          _ZN7cutlass13device_kernelIN5flash11enable_sm90INS1_16FlashAttnFwdSm90INS1_25CollectiveMainloopFwdSm90ILi2EN4cute5tupleIJNS5_1CILi1EEES8_S8_EEENS6_IJNS7_ILi128EEENS7_ILi96EEENS7_ILi64EEEEEELi256ENS_10bfloat16_tEfNS_4arch4Sm90ELb0ELb0ELb1ELb0ELb0ELb0ELb0ELb1ELb0ELb0ELb0ELb0EEENS1_21CollectiveEpilogueFwdINS6_IJSA_NS7_ILi256EEESB_EEES9_SE_SG_Li256ELb0ELb0ELb0ELb0EEENS1_29StaticPersistentTileSchedulerILb0EEEEEEEEEvNT_6ParamsE,@"STO_CUDA_ENTRY STV_DEFAULT"
_ZN7cutlass13device_kernelIN5flash11enable_sm90INS1_16FlashAttnFwdSm90INS1_25CollectiveMainloopFwdSm90ILi2EN4cute5tupleIJNS5_1CILi1EEES8_S8_EEENS6_IJNS7_ILi128EEENS7_ILi96EEENS7_ILi64EEEEEELi256ENS_10bfloat16_tEfNS_4arch4Sm90ELb0ELb0ELb1ELb0ELb0ELb0ELb0ELb1ELb0ELb0ELb0ELb0EEENS1_21CollectiveEpilogueFwdINS6_IJSA_NS7_ILi256EEESB_EEES9_SE_SG_Li256ELb0ELb0ELb0ELb0EEENS1_29StaticPersistentTileSchedulerILb0EEEEEEEEEvNT_6ParamsE:
[----:B------:R-:W-:Y:S01]  /*0000*/  LDC R1, c[0x0][0x37c] ;  /* 0x0000df00ff017b82 */ /* 0x000fe20000000800 */
[----:B------:R-:W-:Y:S05]  /*0010*/  EXIT ;  /* 0x000000000000794d */ /* 0x000fea0003800000 */
.L_x_28:
        /* <DEDUP_REMOVED lines=14> */
.L_x_74:


//--------------------- .text._ZN7cutlass13device_kernelIN5flash11enable_sm90INS1_16FlashAttnFwdSm90INS1_25CollectiveMainloopFwdSm90ILi2EN4cute5tupleIJNS5_1CILi1EEES8_S8_EEENS6_IJNS7_ILi128EEENS7_ILi96EEENS7_ILi64EEEEEELi256ENS_10bfloat16_tEfNS_4arch4Sm90ELb0ELb0ELb1ELb0ELb0ELb0ELb1ELb1ELb0ELb0ELb0ELb0EEENS1_21CollectiveEpilogueFwdINS6_IJSA_NS7_ILi256EEESB_EEES9_SE_SG_Li256ELb0ELb0ELb0ELb0EEENS1_29StaticPersistentTileSchedulerILb0EEEEEEEEEvNT_6ParamsE --------------------------
	.section	.text._ZN7cutlass13device_kernelIN5flash11enable_sm90INS1_16FlashAttnFwdSm90INS1_25CollectiveMainloopFwdSm90ILi2EN4cute5tupleIJNS5_1CILi1EEES8_S8_EEENS6_IJNS7_ILi128EEENS7_ILi96EEENS7_ILi64EEEEEELi256ENS_10bfloat16_tEfNS_4arch4Sm90ELb0ELb0ELb1ELb0ELb0ELb0ELb1ELb1ELb0ELb0ELb0ELb0EEENS1_21CollectiveEpilogueFwdINS6_IJSA_NS7_ILi256EEESB_EEES9_SE_SG_Li256ELb0ELb0ELb0ELb0EEENS1_29StaticPersistentTileSchedulerILb0EEEEEEEEEvNT_6ParamsE,"ax",@progbits
	.align	128
.text._ZN7cutlass13device_kernelIN5flash11enable_sm90INS1_16FlashAttnFwdSm90INS1_25CollectiveMainloopFwdSm90ILi2EN4cute5tupleIJNS5_1CILi1EEES8_S8_EEENS6_IJNS7_ILi128EEENS7_ILi96EEENS7_ILi64EEEEEELi256ENS_10bfloat16_tEfNS_4arch4Sm90ELb0ELb0ELb1ELb0ELb0ELb0ELb1ELb1ELb0ELb0ELb0ELb0EEENS1_21CollectiveEpilogueFwdINS6_IJSA_NS7_ILi256EEESB_EEES9_SE_SG_Li256ELb0ELb0ELb0ELb0EEENS1_29StaticPersistentTileSchedulerILb0EEEEEEEEEvNT_6ParamsE:
        .type           _ZN7cutlass13device_kernelIN5flash11enable_sm90INS1_16FlashAttnFwdSm90INS1_25CollectiveMainloopFwdSm90ILi2EN4cute5tupleIJNS5_1CILi1EEES8_S8_EEENS6_IJNS7_ILi128EEENS7_ILi96EEENS7_ILi64EEEEEELi256ENS_10bfloat16_tEfNS_4arch4Sm90ELb0ELb0ELb1ELb0ELb0ELb0ELb1ELb1ELb0ELb0ELb0ELb0EEENS1_21CollectiveEpilogueFwdINS6_IJSA_NS7_ILi256EEESB_EEES9_SE_SG_Li256ELb0ELb0ELb0ELb0EEENS1_29StaticPersistentTileSchedulerILb0EEEEEEEEEvNT_6ParamsE,@function
        .size           _ZN7cutlass13device_kernelIN5flash11enable_sm90INS1_16FlashAttnFwdSm90INS1_25CollectiveMainloopFwdSm90ILi2EN4cute5tupleIJNS5_1CILi1EEES8_S8_EEENS6_IJNS7_ILi128EEENS7_ILi96EEENS7_ILi64EEEEEELi256ENS_10bfloat16_tEfNS_4arch4Sm90ELb0ELb0ELb1ELb0ELb0ELb0ELb1ELb1ELb0ELb0ELb0ELb0EEENS1_21CollectiveEpilogueFwdINS6_IJSA_NS7_ILi256EEESB_EEES9_SE_SG_Li256ELb0ELb0ELb0ELb0EEENS1_29StaticPersistentTileSchedulerILb0EEEEEEEEEvNT_6ParamsE,(.L_x_75 - _ZN7cutlass13device_kernelIN5flash11enable_sm90INS1_16FlashAttnFwdSm90INS1_25CollectiveMainloopFwdSm90ILi2EN4cute5tupleIJNS5_1CILi1EEES8_S8_EEENS6_IJNS7_ILi128EEENS7_ILi96EEENS7_ILi64EEEEEELi256ENS_10bfloat16_tEfNS_4arch4Sm90ELb0ELb0ELb1ELb0ELb0ELb0ELb1ELb1ELb0ELb0ELb0ELb0EEENS1_21CollectiveEpilogueFwdINS6_IJSA_NS7_ILi256EEESB_EEES9_SE_SG_Li256ELb0ELb0ELb0ELb0EEENS1_29StaticPersistentTileSchedulerILb0EEEEEEEEEvNT_6ParamsE)
        .other          _ZN7cutlass13device_kernelIN5flash11enable_sm90INS1_16FlashAttnFwdSm90INS1_25CollectiveMainloopFwdSm90ILi2EN4cute5tupleIJNS5_1CILi1EEES8_S8_EEENS6_IJNS7_ILi128EEENS7_ILi96EEENS7_ILi64EEEEEELi256ENS_10bfloat16_tEfNS_4arch4Sm90ELb0ELb0ELb1ELb0ELb0ELb0ELb1ELb1ELb0ELb0ELb0ELb0EEENS1_21CollectiveEpilogueFwdINS6_IJSA_NS7_ILi256EEESB_EEES9_SE_SG_Li256ELb0ELb0ELb0ELb0EEENS1_29StaticPersistentTileSchedulerILb0EEEEEEEEEvNT_6ParamsE,@"STO_CUDA_ENTRY STV_DEFAULT"
_ZN7cutlass13device_kernelIN5flash11enable_sm90INS1_16FlashAttnFwdSm90INS1_25CollectiveMainloopFwdSm90ILi2EN4cute5tupleIJNS5_1CILi1EEES8_S8_EEENS6_IJNS7_ILi128EEENS7_ILi96EEENS7_ILi64EEEEEELi256ENS_10bfloat16_tEfNS_4arch4Sm90ELb0ELb0ELb1ELb0ELb0ELb0ELb1ELb1ELb0ELb0ELb0ELb0EEENS1_21CollectiveEpilogueFwdINS6_IJSA_NS7_ILi256EEESB_EEES9_SE_SG_Li256ELb0ELb0ELb0ELb0EEENS1_29StaticPersistentTileSchedulerILb0EEEEEEEEEvNT_6ParamsE:
[----:B------:R-:W-:Y:S01]  /*0000*/  LDC R1, c[0x0][0x37c] ;  /* 0x0000df00ff017b82 */ /* 0x000fe20000000800 */
[----:B------:R-:W-:Y:S05]  /*0010*/  EXIT ;  /* 0x000000000000794d */ /* 0x000fea0003800000 */
.L_x_29:
        /* <DEDUP_REMOVED lines=14> */
.L_x_75:


//--------------------- .text._ZN7cutlass13device_kernelIN5flash11enable_sm90INS1_16FlashAttnFwdSm90INS1_25CollectiveMainloopFwdSm90ILi2EN4cute5tupleIJNS5_1CILi1EEES8_S8_EEENS6_IJNS7_ILi128EEENS7_ILi96EEENS7_ILi64EEEEEELi256ENS_10bfloat16_tEfNS_4arch4Sm90ELb0ELb0ELb1ELb1ELb0ELb0ELb0ELb1ELb0ELb0ELb0ELb0EEENS1_21CollectiveEpilogueFwdINS6_IJSA_NS7_ILi256EEESB_EEES9_SE_SG_Li256ELb1ELb0ELb0ELb0EEENS1_36VarlenDynamicPersistentTileSchedulerILi128ELi96ELi256ELi32ELb0ELb0ELb1ELb0ELb1ELb1EEEEEEEEEvNT_6ParamsE --------------------------
	.section	.text._ZN7cutlass13device_kernelIN5flash11enable_sm90INS1_16FlashAttnFwdSm90INS1_25CollectiveMainloopFwdSm90ILi2EN4cute5tupleIJNS5_1CILi1EEES8_S8_EEENS6_IJNS7_ILi128EEENS7_ILi96EEENS7_ILi64EEEEEELi256ENS_10bfloat16_tEfNS_4arch4Sm90ELb0ELb0ELb1ELb1ELb0ELb0ELb0ELb1ELb0ELb0ELb0ELb0EEENS1_21CollectiveEpilogueFwdINS6_IJSA_NS7_ILi256EEESB_EEES9_SE_SG_Li256ELb1ELb0ELb0ELb0EEENS1_36VarlenDynamicPersistentTileSchedulerILi128ELi96ELi256ELi32ELb0ELb0ELb1ELb0ELb1ELb1EEEEEEEEEvNT_6ParamsE,"ax",@progbits
	.align	128
.text._ZN7cutlass13device_kernelIN5flash11enable_sm90INS1_16FlashAttnFwdSm90INS1_25CollectiveMainloopFwdSm90ILi2EN4cute5tupleIJNS5_1CILi1EEES8_S8_EEENS6_IJNS7_ILi128EEENS7_ILi96EEENS7_ILi64EEEEEELi256ENS_10bfloat16_tEfNS_4arch4Sm90ELb0ELb0ELb1ELb1ELb0ELb0ELb0ELb1ELb0ELb0ELb0ELb0EEENS1_21CollectiveEpilogueFwdINS6_IJSA_NS7_ILi256EEESB_EEES9_SE_SG_Li256ELb1ELb0ELb0ELb0EEENS1_36VarlenDynamicPersistentTileSchedulerILi128ELi96ELi256ELi32ELb0ELb0ELb1ELb0ELb1ELb1EEEEEEEEEvNT_6ParamsE:
        .type           _ZN7cutlass13device_kernelIN5flash11enable_sm90INS1_16FlashAttnFwdSm90INS1_25CollectiveMainloopFwdSm90ILi2EN4cute5tupleIJNS5_1CILi1EEES8_S8_EEENS6_IJNS7_ILi128EEENS7_ILi96EEENS7_ILi64EEEEEELi256ENS_10bfloat16_tEfNS_4arch4Sm90ELb0ELb0ELb1ELb1ELb0ELb0ELb0ELb1ELb0ELb0ELb0ELb0EEENS1_21CollectiveEpilogueFwdINS6_IJSA_NS7_ILi256EEESB_EEES9_SE_SG_Li256ELb1ELb0ELb0ELb0EEENS1_36VarlenDynamicPersistentTileSchedulerILi128ELi96ELi256ELi32ELb0ELb0ELb1ELb0ELb1ELb1EEEEEEEEEvNT_6ParamsE,@function
        .size           _ZN7cutlass13device_kernelIN5flash11enable_sm90INS1_16FlashAttnFwdSm90INS1_25CollectiveMainloopFwdSm90ILi2EN4cute5tupleIJNS5_1CILi1EEES8_S8_EEENS6_IJNS7_ILi128EEENS7_ILi96EEENS7_ILi64EEEEEELi256ENS_10bfloat16_tEfNS_4arch4Sm90ELb0ELb0ELb1ELb1ELb0ELb0ELb0ELb1ELb0ELb0ELb0ELb0EEENS1_21CollectiveEpilogueFwdINS6_IJSA_NS7_ILi256EEESB_EEES9_SE_SG_Li256ELb1ELb0ELb0ELb0EEENS1_36VarlenDynamicPersistentTileSchedulerILi128ELi96ELi256ELi32ELb0ELb0ELb1ELb0ELb1ELb1EEEEEEEEEvNT_6ParamsE,(.L_x_76 - _ZN7cutlass13device_kernelIN5flash11enable_sm90INS1_16FlashAttnFwdSm90INS1_25CollectiveMainloopFwdSm90ILi2EN4cute5tupleIJNS5_1CILi1EEES8_S8_EEENS6_IJNS7_ILi128EEENS7_ILi96EEENS7_ILi64EEEEEELi256ENS_10bfloat16_tEfNS_4arch4Sm90ELb0ELb0ELb1ELb1ELb0ELb0ELb0ELb1ELb0ELb0ELb0ELb0EEENS1_21CollectiveEpilogueFwdINS6_IJSA_NS7_ILi256EEESB_EEES9_SE_SG_Li256ELb1ELb0ELb0ELb0EEENS1_36VarlenDynamicPersistentTileSchedulerILi128ELi96ELi256ELi32ELb0ELb0ELb1ELb0ELb1ELb1EEEEEEEEEvNT_6ParamsE)
        .other          _ZN7cutlass13device_kernelIN5flash11enable_sm90INS1_16FlashAttnFwdSm90INS1_25CollectiveMainloopFwdSm90ILi2EN4cute5tupleIJNS5_1CILi1EEES8_S8_EEENS6_IJNS7_ILi128EEENS7_ILi96EEENS7_ILi64EEEEEELi256ENS_10bfloat16_tEfNS_4arch4Sm90ELb0ELb0ELb1ELb1ELb0ELb0ELb0ELb1ELb0ELb0ELb0ELb0EEENS1_21CollectiveEpilogueFwdINS6_IJSA_NS7_ILi256EEESB_EEES9_SE_SG_Li256ELb1ELb0ELb0ELb0EEENS1_36VarlenDynamicPersistentTileSchedulerILi128ELi96ELi256ELi32ELb0ELb0ELb1ELb0ELb1ELb1EEEEEEEEEvNT_6ParamsE,@"STO_CUDA_ENTRY STV_DEFAULT"
_ZN7cutlass13device_kernelIN5flash11enable_sm90INS1_16FlashAttnFwdSm90INS1_25CollectiveMainloopFwdSm90ILi2EN4cute5tupleIJNS5_1CILi1EEES8_S8_EEENS6_IJNS7_ILi128EEENS7_ILi96EEENS7_ILi64EEEEEELi256ENS_10bfloat16_tEfNS_4arch4Sm90ELb0ELb0ELb1ELb1ELb0ELb0ELb0ELb1ELb0ELb0ELb0ELb0EEENS1_21CollectiveEpilogueFwdINS6_IJSA_NS7_ILi256EEESB_EEES9_SE_SG_Li256ELb1ELb0ELb0ELb0EEENS1_36VarlenDynamicPersistentTileSchedulerILi128ELi96ELi256ELi32ELb0ELb0ELb1ELb0ELb1ELb1EEEEEEEEEvNT_6ParamsE:
[----:B------:R-:W-:Y:S01]  /*0000*/  LDC R1, c[0x0][0x37c] ;  /* 0x0000df00ff017b82 */ /* 0x000fe20000000800 */
[----:B------:R-:W-:Y:S05]  /*0010*/  EXIT ;  /* 0x000000000000794d */ /* 0x000fea0003800000 */
.L_x_30:
        /* <DEDUP_REMOVED lines=14> */
.L_x_76:


//--------------------- .text._ZN7cutlass13device_kernelIN5flash11enable_sm90INS1_16FlashAttnFwdSm90INS1_25CollectiveMainloopFwdSm90ILi2EN4cute5tupleIJNS5_1CILi1EEES8_S8_EEENS6_IJNS7_ILi128EEENS7_ILi96EEENS7_ILi64EEEEEELi256ENS_10bfloat16_tEfNS_4arch4Sm90ELb0ELb0ELb1ELb1ELb0ELb1ELb0ELb1ELb0ELb0ELb0ELb0EEENS1_21CollectiveEpilogueFwdINS6_IJSA_NS7_ILi256EEESB_EEES9_SE_SG_Li256ELb1ELb0ELb0ELb0EEENS1_36VarlenDynamicPersistentTileSchedulerILi128ELi96ELi256ELi32ELb0ELb0ELb1ELb0ELb1ELb1EEEEEEEEEvNT_6ParamsE --------------------------
	.section	.text._ZN7cutlass13device_kernelIN5flash11enable_sm90INS1_16FlashAttnFwdSm90INS1_25CollectiveMainloopFwdSm90ILi2EN4cute5tupleIJNS5_1CILi1EEES8_S8_EEENS6_IJNS7_ILi128EEENS7_ILi96EEENS7_ILi64EEEEEELi256ENS_10bfloat16_tEfNS_4arch4Sm90ELb0ELb0ELb1ELb1ELb0ELb1ELb0ELb1ELb0ELb0ELb0ELb0EEENS1_21CollectiveEpilogueFwdINS6_IJSA_NS7_ILi256EEESB_EEES9_SE_SG_Li256ELb1ELb0ELb0ELb0EEENS1_36VarlenDynamicPersistentTileSchedulerILi128ELi96ELi256ELi32ELb0ELb0ELb1ELb0ELb1ELb1EEEEEEEEEvNT_6ParamsE,"ax",@progbits
	.align	128
.text._ZN7cutlass13device_kernelIN5flash11enable_sm90INS1_16FlashAttnFwdSm90INS1_25CollectiveMainloopFwdSm90ILi2EN4cute5tupleIJNS5_1CILi1EEES8_S8_EEENS6_IJNS7_ILi128EEENS7_ILi96EEENS7_ILi64EEEEEELi256ENS_10bfloat16_tEfNS_4arch4Sm90ELb0ELb0ELb1ELb1ELb0ELb1ELb0ELb1ELb0ELb0ELb0ELb0EEENS1_21CollectiveEpilogueFwdINS6_IJSA_NS7_ILi256EEESB_EEES9_SE_SG_Li256ELb1ELb0ELb0ELb0EEENS1_36VarlenDynamicPersistentTileSchedulerILi128ELi96ELi256ELi32ELb0ELb0ELb1ELb0ELb1ELb1EEEEEEEEEvNT_6ParamsE:
        .type           _ZN7cutlass13device_kernelIN5flash11enable_sm90INS1_16FlashAttnFwdSm90INS1_25CollectiveMainloopFwdSm90ILi2EN4cute5tupleIJNS5_1CILi1EEES8_S8_EEENS6_IJNS7_ILi128EEENS7_ILi96EEENS7_ILi64EEEEEELi256ENS_10bfloat16_tEfNS_4arch4Sm90ELb0ELb0ELb1ELb1ELb0ELb1ELb0ELb1ELb0ELb0ELb0ELb0EEENS1_21CollectiveEpilogueFwdINS6_IJSA_NS7_ILi256EEESB_EEES9_SE_SG_Li256ELb1ELb0ELb0ELb0EEENS1_36VarlenDynamicPersistentTileSchedulerILi128ELi96ELi256ELi32ELb0ELb0ELb1ELb0ELb1ELb1EEEEEEEEEvNT_6ParamsE,@function
        .size           _ZN7cutlass13device_kernelIN5flash11enable_sm90INS1_16FlashAttnFwdSm90INS1_25CollectiveMainloopFwdSm90ILi2EN4cute5tupleIJNS5_1CILi1EEES8_S8_EEENS6_IJNS7_ILi128EEENS7_ILi96EEENS7_ILi64EEEEEELi256ENS_10bfloat16_tEfNS_4arch4Sm90ELb0ELb0ELb1ELb1ELb0ELb1ELb0ELb1ELb0ELb0ELb0ELb0EEENS1_21CollectiveEpilogueFwdINS6_IJSA_NS7_ILi256EEESB_EEES9_SE_SG_Li256ELb1ELb0ELb0ELb0EEENS1_36VarlenDynamicPersistentTileSchedulerILi128ELi96ELi256ELi32ELb0ELb0ELb1ELb0ELb1ELb1EEEEEEEEEvNT_6ParamsE,(.L_x_77 - _ZN7cutlass13device_kernelIN5flash11enable_sm90INS1_16FlashAttnFwdSm90INS1_25CollectiveMainloopFwdSm90ILi2EN4cute5tupleIJNS5_1CILi1EEES8_S8_EEENS6_IJNS7_ILi128EEENS7_ILi96EEENS7_ILi64EEEEEELi256ENS_10bfloat16_tEfNS_4arch4Sm90ELb0ELb0ELb1ELb1ELb0ELb1ELb0ELb1ELb0ELb0ELb0ELb0EEENS1_21CollectiveEpilogueFwdINS6_IJSA_NS7_ILi256EEESB_EEES9_SE_SG_Li256ELb1ELb0ELb0ELb0EEENS1_36VarlenDynamicPersistentTileSchedulerILi128ELi96ELi256ELi32ELb0ELb0ELb1ELb0ELb1ELb1EEEEEEEEEvNT_6ParamsE)
        .other          _ZN7cutlass13device_kernelIN5flash11enable_sm90INS1_16FlashAttnFwdSm90INS1_25CollectiveMainloopFwdSm90ILi2EN4cute5tupleIJNS5_1CILi1EEES8_S8_EEENS6_IJNS7_ILi128EEENS7_ILi96EEENS7_ILi64EEEEEELi256ENS_10bfloat16_tEfNS_4arch4Sm90ELb0ELb0ELb1ELb1ELb0ELb1ELb0ELb1ELb0ELb0ELb0ELb0EEENS1_21CollectiveEpilogueFwdINS6_IJSA_NS7_ILi256EEESB_EEES9_SE_SG_Li256ELb1ELb0ELb0ELb0EEENS1_36VarlenDynamicPersistentTileSchedulerILi128ELi96ELi256ELi32ELb0ELb0ELb1ELb0ELb1ELb1EEEEEEEEEvNT_6ParamsE,@"STO_CUDA_ENTRY STV_DEFAULT"
_ZN7cutlass13device_kernelIN5flash11enable_sm90INS1_16FlashAttnFwdSm90INS1_25CollectiveMainloopFwdSm90ILi2EN4cute5tupleIJNS5_1CILi1EEES8_S8_EEENS6_IJNS7_ILi128EEENS7_ILi96EEENS7_ILi64EEEEEELi256ENS_10bfloat16_tEfNS_4arch4Sm90ELb0ELb0ELb1ELb1ELb0ELb1ELb0ELb1ELb0ELb0ELb0ELb0EEENS1_21CollectiveEpilogueFwdINS6_IJSA_NS7_ILi256EEESB_EEES9_SE_SG_Li256ELb1ELb0ELb0ELb0EEENS1_36VarlenDynamicPersistentTileSchedulerILi128ELi96ELi256ELi32ELb0ELb0ELb1ELb0ELb1ELb1EEEEEEEEEvNT_6ParamsE:
[----:B------:R-:W-:Y:S01]  /*0000*/  LDC R1, c[0x0][0x37c] ;  /* 0x0000df00ff017b82 */ /* 0x000fe20000000800 */
[----:B------:R-:W-:Y:S05]  /*0010*/  EXIT ;  /* 0x000000000000794d */ /* 0x000fea0003800000 */
.L_x_31:
        /* <DEDUP_REMOVED lines=14> */
.L_x_77:


//--------------------- .text._ZN7cutlass13device_kernelIN5flash11enable_sm90INS1_16FlashAttnFwdSm90INS1_25CollectiveMainloopFwdSm90ILi2EN4cute5tupleIJNS5_1CILi1EEES8_S8_EEENS6_IJNS7_ILi128EEENS7_ILi96EEENS7_ILi64EEEEEELi256ENS_10bfloat16_tEfNS_4arch4Sm90ELb0ELb0ELb1ELb1ELb0ELb0ELb1ELb1ELb0ELb0ELb0ELb0EEENS1_21CollectiveEpilogueFwdINS6_IJSA_NS7_ILi256EEESB_EEES9_SE_SG_Li256ELb1ELb0ELb0ELb0EEENS1_36VarlenDynamicPersistentTileSchedulerILi128ELi96ELi256ELi32ELb0ELb0ELb1ELb0ELb1ELb1EEEEEEEEEvNT_6ParamsE --------------------------
	.section	.text._ZN7cutlass13device_kernelIN5flash11enable_sm90INS1_16FlashAttnFwdSm90INS1_25CollectiveMainloopFwdSm90ILi2EN4cute5tupleIJNS5_1CILi1EEES8_S8_EEENS6_IJNS7_ILi128EEENS7_ILi96EEENS7_ILi64EEEEEELi256ENS_10bfloat16_tEfNS_4arch4Sm90ELb0ELb0ELb1ELb1ELb0ELb0ELb1ELb1ELb0ELb0ELb0ELb0EEENS1_21CollectiveEpilogueFwdINS6_IJSA_NS7_ILi256EEESB_EEES9_SE_SG_Li256ELb1ELb0ELb0ELb0EEENS1_36VarlenDynamicPersistentTileSchedulerILi128ELi96ELi256ELi32ELb0ELb0ELb1ELb0ELb1ELb1EEEEEEEEEvNT_6ParamsE,"ax",@progbits
	.align	128
.text._ZN7cutlass13device_kernelIN5flash11enable_sm90INS1_16FlashAttnFwdSm90INS1_25CollectiveMainloopFwdSm90ILi2EN4cute5tupleIJNS5_1CILi1EEES8_S8_EEENS6_IJNS7_ILi128EEENS7_ILi96EEENS7_ILi64EEEEEELi256ENS_10bfloat16_tEfNS_4arch4Sm90ELb0ELb0ELb1ELb1ELb0ELb0ELb1ELb1ELb0ELb0ELb0ELb0EEENS1_21CollectiveEpilogueFwdINS6_IJSA_NS7_ILi256EEESB_EEES9_SE_SG_Li256ELb1ELb0ELb0ELb0EEENS1_36VarlenDynamicPersistentTileSchedulerILi128ELi96ELi256ELi32ELb0ELb0ELb1ELb0ELb1ELb1EEEEEEEEEvNT_6ParamsE:
        .type           _ZN7cutlass13device_kernelIN5flash11enable_sm90INS1_16FlashAttnFwdSm90INS1_25CollectiveMainloopFwdSm90ILi2EN4cute5tupleIJNS5_1CILi1EEES8_S8_EEENS6_IJNS7_ILi128EEENS7_ILi96EEENS7_ILi64EEEEEELi256ENS_10bfloat16_tEfNS_4arch4Sm90ELb0ELb0ELb1ELb1ELb0ELb0ELb1ELb1ELb0ELb0ELb0ELb0EEENS1_21CollectiveEpilogueFwdINS6_IJSA_NS7_ILi256EEESB_EEES9_SE_SG_Li256ELb1ELb0ELb0ELb0EEENS1_36VarlenDynamicPersistentTileSchedulerILi128ELi96ELi256ELi32ELb0ELb0ELb1ELb0ELb1ELb1EEEEEEEEEvNT_6ParamsE,@function
        .size           _ZN7cutlass13device_kernelIN5flash11enable_sm90INS1_16FlashAttnFwdSm90INS1_25CollectiveMainloopFwdSm90ILi2EN4cute5tupleIJNS5_1CILi1EEES8_S8_EEENS6_IJNS7_ILi128EEENS7_ILi96EEENS7_ILi64EEEEEELi256ENS_10bfloat16_tEfNS_4arch4Sm90ELb0ELb0ELb1ELb1ELb0ELb0ELb1ELb1ELb0ELb0ELb0ELb0EEENS1_21CollectiveEpilogueFwdINS6_IJSA_NS7_ILi256EEESB_EEES9_SE_SG_Li256ELb1ELb0ELb0ELb0EEENS1_36VarlenDynamicPersistentTileSchedulerILi128ELi96ELi256ELi32ELb0ELb0ELb1ELb0ELb1ELb1EEEEEEEEEvNT_6ParamsE,(.L_x_78 - _ZN7cutlass13device_kernelIN5flash11enable_sm90INS1_16FlashAttnFwdSm90INS1_25CollectiveMainloopFwdSm90ILi2EN4cute5tupleIJNS5_1CILi1EEES8_S8_EEENS6_IJNS7_ILi128EEENS7_ILi96EEENS7_ILi64EEEEEELi256ENS_10bfloat16_tEfNS_4arch4Sm90ELb0ELb0ELb1ELb1ELb0ELb0ELb1ELb1ELb0ELb0ELb0ELb0EEENS1_21CollectiveEpilogueFwdINS6_IJSA_NS7_ILi256EEESB_EEES9_SE_SG_Li256ELb1ELb0ELb0ELb0EEENS1_36VarlenDynamicPersistentTileSchedulerILi128ELi96ELi256ELi32ELb0ELb0ELb1ELb0ELb1ELb1EEEEEEEEEvNT_6ParamsE)
        .other          _ZN7cutlass13device_kernelIN5flash11enable_sm90INS1_16FlashAttnFwdSm90INS1_25CollectiveMainloopFwdSm90ILi2EN4cute5tupleIJNS5_1CILi1EEES8_S8_EEENS6_IJNS7_ILi128EEENS7_ILi96EEENS7_ILi64EEEEEELi256ENS_10bfloat16_tEfNS_4arch4Sm90ELb0ELb0ELb1ELb1ELb0ELb0ELb1ELb1ELb0ELb0ELb0ELb0EEENS1_21CollectiveEpilogueFwdINS6_IJSA_NS7_ILi256EEESB_EEES9_SE_SG_Li256ELb1ELb0ELb0ELb0EEENS1_36VarlenDynamicPersistentTileSchedulerILi128ELi96ELi256ELi32ELb0ELb0ELb1ELb0ELb1ELb1EEEEEEEEEvNT_6ParamsE,@"STO_CUDA_ENTRY STV_DEFAULT"
_ZN7cutlass13device_kernelIN5flash11enable_sm90INS1_16FlashAttnFwdSm90INS1_25CollectiveMainloopFwdSm90ILi2EN4cute5tupleIJNS5_1CILi1EEES8_S8_EEENS6_IJNS7_ILi128EEENS7_ILi96EEENS7_ILi64EEEEEELi256ENS_10bfloat16_tEfNS_4arch4Sm90ELb0ELb0ELb1ELb1ELb0ELb0ELb1ELb1ELb0ELb0ELb0ELb0EEENS1_21CollectiveEpilogueFwdINS6_IJSA_NS7_ILi256EEESB_EEES9_SE_SG_Li256ELb1ELb0ELb0ELb0EEENS1_36VarlenDynamicPersistentTileSchedulerILi128ELi96ELi256ELi32ELb0ELb0ELb1ELb0ELb1ELb1EEEEEEEEEvNT_6ParamsE:
[----:B------:R-:W-:Y:S01]  /*0000*/  LDC R1, c[0x0][0x37c] ;  /* 0x0000df00ff017b82 */ /* 0x000fe20000000800 */
[----:B------:R-:W-:Y:S05]  /*0010*/  EXIT ;  /* 0x000000000000794d */ /* 0x000fea0003800000 */
.L_x_32:
        /* <DEDUP_REMOVED lines=14> */
.L_x_78:


//--------------------- .text._ZN7cutlass13device_kernelIN5flash11enable_sm90INS1_16FlashAttnFwdSm90INS1_25CollectiveMainloopFwdSm90ILi2EN4cute5tupleIJNS5_1CILi1EEES8_S8_EEENS6_IJNS7_ILi128EEENS7_ILi96EEENS7_ILi64EEEEEELi256ENS_10bfloat16_tEfNS_4arch4Sm90ELb0ELb0ELb1ELb1ELb0ELb1ELb1ELb1ELb0ELb0ELb0ELb0EEENS1_21CollectiveEpilogueFwdINS6_IJSA_NS7_ILi256EEESB_EEES9_SE_SG_Li256ELb1ELb0ELb0ELb0EEENS1_36VarlenDynamicPersistentTileSchedulerILi128ELi96ELi256ELi32ELb0ELb0ELb1ELb0ELb1ELb1EEEEEEEEEvNT_6ParamsE --------------------------
	.section	.text._ZN7cutlass13device_kernelIN5flash11enable_sm90INS1_16FlashAttnFwdSm90INS1_25CollectiveMainloopFwdSm90ILi2EN4cute5tupleIJNS5_1CILi1EEES8_S8_EEENS6_IJNS7_ILi128EEENS7_ILi96EEENS7_ILi64EEEEEELi256ENS_10bfloat16_tEfNS_4arch4Sm90ELb0ELb0ELb1ELb1ELb0ELb1ELb1ELb1ELb0ELb0ELb0ELb0EEENS1_21CollectiveEpilogueFwdINS6_IJSA_NS7_ILi256EEESB_EEES9_SE_SG_Li256ELb1ELb0ELb0ELb0EEENS1_36VarlenDynamicPersistentTileSchedulerILi128ELi96ELi256ELi32ELb0ELb0ELb1ELb0ELb1ELb1EEEEEEEEEvNT_6ParamsE,"ax",@progbits
	.align	128
.text._ZN7cutlass13device_kernelIN5flash11enable_sm90INS1_16FlashAttnFwdSm90INS1_25CollectiveMainloopFwdSm90ILi2EN4cute5tupleIJNS5_1CILi1EEES8_S8_EEENS6_IJNS7_ILi128EEENS7_ILi96EEENS7_ILi64EEEEEELi256ENS_10bfloat16_tEfNS_4arch4Sm90ELb0ELb0ELb1ELb1ELb0ELb1ELb1ELb1ELb0ELb0ELb0ELb0EEENS1_21CollectiveEpilogueFwdINS6_IJSA_NS7_ILi256EEESB_EEES9_SE_SG_Li256ELb1ELb0ELb0ELb0EEENS1_36VarlenDynamicPersistentTileSchedulerILi128ELi96ELi256ELi32ELb0ELb0ELb1ELb0ELb1ELb1EEEEEEEEEvNT_6ParamsE:
        .type           _ZN7cutlass13device_kernelIN5flash11enable_sm90INS1_16FlashAttnFwdSm90INS1_25CollectiveMainloopFwdSm90ILi2EN4cute5tupleIJNS5_1CILi1EEES8_S8_EEENS6_IJNS7_ILi128EEENS7_ILi96EEENS7_ILi64EEEEEELi256ENS_10bfloat16_tEfNS_4arch4Sm90ELb0ELb0ELb1ELb1ELb0ELb1ELb1ELb1ELb0ELb0ELb0ELb0EEENS1_21CollectiveEpilogueFwdINS6_IJSA_NS7_ILi256EEESB_EEES9_SE_SG_Li256ELb1ELb0ELb0ELb0EEENS1_36VarlenDynamicPersistentTileSchedulerILi128ELi96ELi256ELi32ELb0ELb0ELb1ELb0ELb1ELb1EEEEEEEEEvNT_6ParamsE,@function
        .size           _ZN7cutlass13device_kernelIN5flash11enable_sm90INS1_16FlashAttnFwdSm90INS1_25CollectiveMainloopFwdSm90ILi2EN4cute5tupleIJNS5_1CILi1EEES8_S8_EEENS6_IJNS7_ILi128EEENS7_ILi96EEENS7_ILi64EEEEEELi256ENS_10bfloat16_tEfNS_4arch4Sm90ELb0ELb0ELb1ELb1ELb0ELb1ELb1ELb1ELb0ELb0ELb0ELb0EEENS1_21CollectiveEpilogueFwdINS6_IJSA_NS7_ILi256EEESB_EEES9_SE_SG_Li256ELb1ELb0ELb0ELb0EEENS1_36VarlenDynamicPersistentTileSchedulerILi128ELi96ELi256ELi32ELb0ELb0ELb1ELb0ELb1ELb1EEEEEEEEEvNT_6ParamsE,(.L_x_79 - _ZN7cutlass13device_kernelIN5flash11enable_sm90INS1_16FlashAttnFwdSm90INS1_25CollectiveMainloopFwdSm90ILi2EN4cute5tupleIJNS5_1CILi1EEES8_S8_EEENS6_IJNS7_ILi128EEENS7_ILi96EEENS7_ILi64EEEEEELi256ENS_10bfloat16_tEfNS_4arch4Sm90ELb0ELb0ELb1ELb1ELb0ELb1ELb1ELb1ELb0ELb0ELb0ELb0EEENS1_21CollectiveEpilogueFwdINS6_IJSA_NS7_ILi256EEESB_EEES9_SE_SG_Li256ELb1ELb0ELb0ELb0EEENS1_36VarlenDynamicPersistentTileSchedulerILi128ELi96ELi256ELi32ELb0ELb0ELb1ELb0ELb1ELb1EEEEEEEEEvNT_6ParamsE)
        .other          _ZN7cutlass13device_kernelIN5flash11enable_sm90INS1_16FlashAttnFwdSm90INS1_25CollectiveMainloopFwdSm90ILi2EN4cute5tupleIJNS5_1CILi1EEES8_S8_EEENS6_IJNS7_ILi128EEENS7_ILi96EEENS7_ILi64EEEEEELi256ENS_10bfloat16_tEfNS_4arch4Sm90ELb0ELb0ELb1ELb1ELb0ELb1ELb1ELb1ELb0ELb0ELb0ELb0EEENS1_21CollectiveEpilogueFwdINS6_IJSA_NS7_ILi256EEESB_EEES9_SE_SG_Li256ELb1ELb0ELb0ELb0EEENS1_36VarlenDynamicPersistentTileSchedulerILi128ELi96ELi256ELi32ELb0ELb0ELb1ELb0ELb1ELb1EEEEEEEEEvNT_6ParamsE,@"STO_CUDA_ENTRY STV_DEFAULT"
_ZN7cutlass13device_kernelIN5flash11enable_sm90INS1_16FlashAttnFwdSm90INS1_25CollectiveMainloopFwdSm90ILi2EN4cute5tupleIJNS5_1CILi1EEES8_S8_EEENS6_IJNS7_ILi128EEENS7_ILi96EEENS7_ILi64EEEEEELi256ENS_10bfloat16_tEfNS_4arch4Sm90ELb0ELb0ELb1ELb1ELb0ELb1ELb1ELb1ELb0ELb0ELb0ELb0EEENS1_21CollectiveEpilogueFwdINS6_IJSA_NS7_ILi256EEESB_EEES9_SE_SG_Li256ELb1ELb0ELb0ELb0EEENS1_36VarlenDynamicPersistentTileSchedulerILi128ELi96ELi256ELi32ELb0ELb0ELb1ELb0ELb1ELb1EEEEEEEEEvNT_6ParamsE:
[----:B------:R-:W-:Y:S01]  /*0000*/  LDC R1, c[0x0][0x37c] ;  /* 0x0000df00ff017b82 */ /* 0x000fe20000000800 */
[----:B------:R-:W-:Y:S05]  /*0010*/  EXIT ;  /* 0x000000000000794d */ /* 0x000fea0003800000 */
.L_x_33:
        /* <DEDUP_REMOVED lines=14> */
.L_x_79:


//--------------------- .text._ZN7cutlass13device_kernelIN5flash11enable_sm90INS1_16FlashAttnFwdSm90INS1_25CollectiveMainloopFwdSm90ILi2EN4cute5tupleIJNS5_1CILi1EEES8_S8_EEENS6_IJNS7_ILi128EEENS7_ILi96EEENS7_ILi64EEEEEELi256ENS_10bfloat16_tEfNS_4arch4Sm90ELb0ELb1ELb1ELb0ELb0ELb0ELb0ELb1ELb0ELb0ELb0ELb0EEENS1_21CollectiveEpilogueFwdINS6_IJSA_NS7_ILi256EEESB_EEES9_SE_SG_Li256ELb0ELb0ELb0ELb0EEENS1_30DynamicPersistentTileSchedulerILi256ELi32ELb0ELb0ELb1EEEEEEEEEvNT_6ParamsE --------------------------
	.section	.text._ZN7cutlass13device_kernelIN5flash11enable_sm90INS1_16FlashAttnFwdSm90INS1_25CollectiveMainloopFwdSm90ILi2EN4cute5tupleIJNS5_1CILi1EEES8_S8_EEENS6_IJNS7_ILi128EEENS7_ILi96EEENS7_ILi64EEEEEELi256ENS_10bfloat16_tEfNS_4arch4Sm90ELb0ELb1ELb1ELb0ELb0ELb0ELb0ELb1ELb0ELb0ELb0ELb0EEENS1_21CollectiveEpilogueFwdINS6_IJSA_NS7_ILi256EEESB_EEES9_SE_SG_Li256ELb0ELb0ELb0ELb0EEENS1_30DynamicPersistentTileSchedulerILi256ELi32ELb0ELb0ELb1EEEEEEEEEvNT_6ParamsE,"ax",@progbits
	.align	128
.text._ZN7cutlass13device_kernelIN5flash11enable_sm90INS1_16FlashAttnFwdSm90INS1_25CollectiveMainloopFwdSm90ILi2EN4cute5tupleIJNS5_1CILi1EEES8_S8_EEENS6_IJNS7_ILi128EEENS7_ILi96EEENS7_ILi64EEEEEELi256ENS_10bfloat16_tEfNS_4arch4Sm90ELb0ELb1ELb1ELb0ELb0ELb0ELb0ELb1ELb0ELb0ELb0ELb0EEENS1_21CollectiveEpilogueFwdINS6_IJSA_NS7_ILi256EEESB_EEES9_SE_SG_Li256ELb0ELb0ELb0ELb0EEENS1_30DynamicPersistentTileSchedulerILi256ELi32ELb0ELb0ELb1EEEEEEEEEvNT_6ParamsE:
        .type           _ZN7cutlass13device_kernelIN5flash11enable_sm90INS1_16FlashAttnFwdSm90INS1_25CollectiveMainloopFwdSm90ILi2EN4cute5tupleIJNS5_1CILi1EEES8_S8_EEENS6_IJNS7_ILi128EEENS7_ILi96EEENS7_ILi64EEEEEELi256ENS_10bfloat16_tEfNS_4arch4Sm90ELb0ELb1ELb1ELb0ELb0ELb0ELb0ELb1ELb0ELb0ELb0ELb0EEENS1_21CollectiveEpilogueFwdINS6_IJSA_NS7_ILi256EEESB_EEES9_SE_SG_Li256ELb0ELb0ELb0ELb0EEENS1_30DynamicPersistentTileSchedulerILi256ELi32ELb0ELb0ELb1EEEEEEEEEvNT_6ParamsE,@function
        .size           _ZN7cutlass13device_kernelIN5flash11enable_sm90INS1_16FlashAttnFwdSm90INS1_25CollectiveMainloopFwdSm90ILi2EN4cute5tupleIJNS5_1CILi1EEES8_S8_EEENS6_IJNS7_ILi128EEENS7_ILi96EEENS7_ILi64EEEEEELi256ENS_10bfloat16_tEfNS_4arch4Sm90ELb0ELb1ELb1ELb0ELb0ELb0ELb0ELb1ELb0ELb0ELb0ELb0EEENS1_21CollectiveEpilogueFwdINS6_IJSA_NS7_ILi256EEESB_EEES9_SE_SG_Li256ELb0ELb0ELb0ELb0EEENS1_30DynamicPersistentTileSchedulerILi256ELi32ELb0ELb0ELb1EEEEEEEEEvNT_6ParamsE,(.L_x_80 - _ZN7cutlass13device_kernelIN5flash11enable_sm90INS1_16FlashAttnFwdSm90INS1_25CollectiveMainloopFwdSm90ILi2EN4cute5tupleIJNS5_1CILi1EEES8_S8_EEENS6_IJNS7_ILi128EEENS7_ILi96EEENS7_ILi64EEEEEELi256ENS_10bfloat16_tEfNS_4arch4Sm90ELb0ELb1ELb1ELb0ELb0ELb0ELb0ELb1ELb0ELb0ELb0ELb0EEENS1_21CollectiveEpilogueFwdINS6_IJSA_NS7_ILi256EEESB_EEES9_SE_SG_Li256ELb0ELb0ELb0ELb0EEENS1_30DynamicPersistentTileSchedulerILi256ELi32ELb0ELb0ELb1EEEEEEEEEvNT_6ParamsE)
        .other          _ZN7cutlass13device_kernelIN5flash11enable_sm90INS1_16FlashAttnFwdSm90INS1_25CollectiveMainloopFwdSm90ILi2EN4cute5tupleIJNS5_1CILi1EEES8_S8_EEENS6_IJNS7_ILi128EEENS7_ILi96EEENS7_ILi64EEEEEELi256ENS_10bfloat16_tEfNS_4arch4Sm90ELb0ELb1ELb1ELb0ELb0ELb0ELb0ELb1ELb0ELb0ELb0ELb0EEENS1_21CollectiveEpilogueFwdINS6_IJSA_NS7_ILi256EEESB_EEES9_SE_SG_Li256ELb0ELb0ELb0ELb0EEENS1_30DynamicPersistentTileSchedulerILi256ELi32ELb0ELb0ELb1EEEEEEEEEvNT_6ParamsE,@"STO_CUDA_ENTRY STV_DEFAULT"
_ZN7cutlass13device_kernelIN5flash11enable_sm90INS1_16FlashAttnFwdSm90INS1_25CollectiveMainloopFwdSm90ILi2EN4cute5tupleIJNS5_1CILi1EEES8_S8_EEENS6_IJNS7_ILi128EEENS7_ILi96EEENS7_ILi64EEEEEELi256ENS_10bfloat16_tEfNS_4arch4Sm90ELb0ELb1ELb1ELb0ELb0ELb0ELb0ELb1ELb0ELb0ELb0ELb0EEENS1_21CollectiveEpilogueFwdINS6_IJSA_NS7_ILi256EEESB_EEES9_SE_SG_Li256ELb0ELb0ELb0ELb0EEENS1_30DynamicPersistentTileSchedulerILi256ELi32ELb0ELb0ELb1EEEEEEEEEvNT_6ParamsE:
[----:B------:R-:W-:Y:S01]  /*0000*/  LDC R1, c[0x0][0x37c] ;  /* 0x0000df00ff017b82 */ /* 0x000fe20000000800 */
[----:B------:R-:W-:Y:S05]  /*0010*/  EXIT ;  /* 0x000000000000794d */ /* 0x000fea0003800000 */
.L_x_34:
        /* <DEDUP_REMOVED lines=14> */
.L_x_80:


//--------------------- .text._ZN7cutlass13device_kernelIN5flash11enable_sm90INS1_16FlashAttnFwdSm90INS1_25CollectiveMainloopFwdSm90ILi2EN4cute5tupleIJNS5_1CILi1EEES8_S8_EEENS6_IJNS7_ILi128EEENS7_ILi96EEENS7_ILi64EEEEEELi256ENS_10bfloat16_tEfNS_4arch4Sm90ELb0ELb1ELb1ELb0ELb0ELb0ELb1ELb1ELb0ELb0ELb0ELb0EEENS1_21CollectiveEpilogueFwdINS6_IJSA_NS7_ILi256EEESB_EEES9_SE_SG_Li256ELb0ELb0ELb0ELb0EEENS1_30DynamicPersistentTileSchedulerILi256ELi32ELb0ELb0ELb1EEEEEEEEEvNT_6ParamsE --------------------------
	.section	.text._ZN7cutlass13device_kernelIN5flash11enable_sm90INS1_16FlashAttnFwdSm90INS1_25CollectiveMainloopFwdSm90ILi2EN4cute5tupleIJNS5_1CILi1EEES8_S8_EEENS6_IJNS7_ILi128EEENS7_ILi96EEENS7_ILi64EEEEEELi256ENS_10bfloat16_tEfNS_4arch4Sm90ELb0ELb1ELb1ELb0ELb0ELb0ELb1ELb1ELb0ELb0ELb0ELb0EEENS1_21CollectiveEpilogueFwdINS6_IJSA_NS7_ILi256EEESB_EEES9_SE_SG_Li256ELb0ELb0ELb0ELb0EEENS1_30DynamicPersistentTileSchedulerILi256ELi32ELb0ELb0ELb1EEEEEEEEEvNT_6ParamsE,"ax",@progbits
	.align	128
.text._ZN7cutlass13device_kernelIN5flash11enable_sm90INS1_16FlashAttnFwdSm90INS1_25CollectiveMainloopFwdSm90ILi2EN4cute5tupleIJNS5_1CILi1EEES8_S8_EEENS6_IJNS7_ILi128EEENS7_ILi96EEENS7_ILi64EEEEEELi256ENS_10bfloat16_tEfNS_4arch4Sm90ELb0ELb1ELb1ELb0ELb0ELb0ELb1ELb1ELb0ELb0ELb0ELb0EEENS1_21CollectiveEpilogueFwdINS6_IJSA_NS7_ILi256EEESB_EEES9_SE_SG_Li256ELb0ELb0ELb0ELb0EEENS1_30DynamicPersistentTileSchedulerILi256ELi32ELb0ELb0ELb1EEEEEEEEEvNT_6ParamsE:
        .type           _ZN7cutlass13device_kernelIN5flash11enable_sm90INS1_16FlashAttnFwdSm90INS1_25CollectiveMainloopFwdSm90ILi2EN4cute5tupleIJNS5_1CILi1EEES8_S8_EEENS6_IJNS7_ILi128EEENS7_ILi96EEENS7_ILi64EEEEEELi256ENS_10bfloat16_tEfNS_4arch4Sm90ELb0ELb1ELb1ELb0ELb0ELb0ELb1ELb1ELb0ELb0ELb0ELb0EEENS1_21CollectiveEpilogueFwdINS6_IJSA_NS7_ILi256EEESB_EEES9_SE_SG_Li256ELb0ELb0ELb0ELb0EEENS1_30DynamicPersistentTileSchedulerILi256ELi32ELb0ELb0ELb1EEEEEEEEEvNT_6ParamsE,@function
        .size           _ZN7cutlass13device_kernelIN5flash11enable_sm90INS1_16FlashAttnFwdSm90INS1_25CollectiveMainloopFwdSm90ILi2EN4cute5tupleIJNS5_1CILi1EEES8_S8_EEENS6_IJNS7_ILi128EEENS7_ILi96EEENS7_ILi64EEEEEELi256ENS_10bfloat16_tEfNS_4arch4Sm90ELb0ELb1ELb1ELb0ELb0ELb0ELb1ELb1ELb0ELb0ELb0ELb0EEENS1_21CollectiveEpilogueFwdINS6_IJSA_NS7_ILi256EEESB_EEES9_SE_SG_Li256ELb0ELb0ELb0ELb0EEENS1_30DynamicPersistentTileSchedulerILi256ELi32ELb0ELb0ELb1EEEEEEEEEvNT_6ParamsE,(.L_x_81 - _ZN7cutlass13device_kernelIN5flash11enable_sm90INS1_16FlashAttnFwdSm90INS1_25CollectiveMainloopFwdSm90ILi2EN4cute5tupleIJNS5_1CILi1EEES8_S8_EEENS6_IJNS7_ILi128EEENS7_ILi96EEENS7_ILi64EEEEEELi256ENS_10bfloat16_tEfNS_4arch4Sm90ELb0ELb1ELb1ELb0ELb0ELb0ELb1ELb1ELb0ELb0ELb0ELb0EEENS1_21CollectiveEpilogueFwdINS6_IJSA_NS7_ILi256EEESB_EEES9_SE_SG_Li256ELb0ELb0ELb0ELb0EEENS1_30DynamicPersistentTileSchedulerILi256ELi32ELb0ELb0ELb1EEEEEEEEEvNT_6ParamsE)
        .other          _ZN7cutlass13device_kernelIN5flash11enable_sm90INS1_16FlashAttnFwdSm90INS1_25CollectiveMainloopFwdSm90ILi2EN4cute5tupleIJNS5_1CILi1EEES8_S8_EEENS6_IJNS7_ILi128EEENS7_ILi96EEENS7_ILi64EEEEEELi256ENS_10bfloat16_tEfNS_4arch4Sm90ELb0ELb1ELb1ELb0ELb0ELb0ELb1ELb1ELb0ELb0ELb0ELb0EEENS1_21CollectiveEpilogueFwdINS6_IJSA_NS7_ILi256EEESB_EEES9_SE_SG_Li256ELb0ELb0ELb0ELb0EEENS1_30DynamicPersistentTileSchedulerILi256ELi32ELb0ELb0ELb1EEEEEEEEEvNT_6ParamsE,@"STO_CUDA_ENTRY STV_DEFAULT"
_ZN7cutlass13device_kernelIN5flash11enable_sm90INS1_16FlashAttnFwdSm90INS1_25CollectiveMainloopFwdSm90ILi2EN4cute5tupleIJNS5_1CILi1EEES8_S8_EEENS6_IJNS7_ILi128EEENS7_ILi96EEENS7_ILi64EEEEEELi256ENS_10bfloat16_tEfNS_4arch4Sm90ELb0ELb1ELb1ELb0ELb0ELb0ELb1ELb1ELb0ELb0ELb0ELb0EEENS1_21CollectiveEpilogueFwdINS6_IJSA_NS7_ILi256EEESB_EEES9_SE_SG_Li256ELb0ELb0ELb0ELb0EEENS1_30DynamicPersistentTileSchedulerILi256ELi32ELb0ELb0ELb1EEEEEEEEEvNT_6ParamsE:
[----:B------:R-:W-:Y:S01]  /*0000*/  LDC R1, c[0x0][0x37c] ;  /* 0x0000df00ff017b82 */ /* 0x000fe20000000800 */
[----:B------:R-:W-:Y:S05]  /*0010*/  EXIT ;  /* 0x000000000000794d */ /* 0x000fea0003800000 */
.L_x_35:
        /* <DEDUP_REMOVED lines=14> */
.L_x_81:


//--------------------- .text._ZN7cutlass13device_kernelIN5flash11enable_sm90INS1_16FlashAttnFwdSm90INS1_25CollectiveMainloopFwdSm90ILi2EN4cute5tupleIJNS5_1CILi1EEES8_S8_EEENS6_IJNS7_ILi128EEENS7_ILi96EEENS7_ILi64EEEEEELi256ENS_10bfloat16_tEfNS_4arch4Sm90ELb0ELb1ELb1ELb1ELb0ELb0ELb0ELb1ELb0ELb0ELb0ELb0EEENS1_21CollectiveEpilogueFwdINS6_IJSA_NS7_ILi256EEESB_EEES9_SE_SG_Li256ELb1ELb0ELb0ELb0EEENS1_36VarlenDynamicPersistentTileSchedulerILi128ELi96ELi256ELi32ELb0ELb0ELb1ELb1ELb0ELb1EEEEEEEEEvNT_6ParamsE --------------------------
	.section	.text._ZN7cutlass13device_kernelIN5flash11enable_sm90INS1_16FlashAttnFwdSm90INS1_25CollectiveMainloopFwdSm90ILi2EN4cute5tupleIJNS5_1CILi1EEES8_S8_EEENS6_IJNS7_ILi128EEENS7_ILi96EEENS7_ILi64EEEEEELi256ENS_10bfloat16_tEfNS_4arch4Sm90ELb0ELb1ELb1ELb1ELb0ELb0ELb0ELb1ELb0ELb0ELb0ELb0EEENS1_21CollectiveEpilogueFwdINS6_IJSA_NS7_ILi256EEESB_EEES9_SE_SG_Li256ELb1ELb0ELb0ELb0EEENS1_36VarlenDynamicPersistentTileSchedulerILi128ELi96ELi256ELi32ELb0ELb0ELb1ELb1ELb0ELb1EEEEEEEEEvNT_6ParamsE,"ax",@progbits
	.align	128
.text._ZN7cutlass13device_kernelIN5flash11enable_sm90INS1_16FlashAttnFwdSm90INS1_25CollectiveMainloopFwdSm90ILi2EN4cute5tupleIJNS5_1CILi1EEES8_S8_EEENS6_IJNS7_ILi128EEENS7_ILi96EEENS7_ILi64EEEEEELi256ENS_10bfloat16_tEfNS_4arch4Sm90ELb0ELb1ELb1ELb1ELb0ELb0ELb0ELb1ELb0ELb0ELb0ELb0EEENS1_21CollectiveEpilogueFwdINS6_IJSA_NS7_ILi256EEESB_EEES9_SE_SG_Li256ELb1ELb0ELb0ELb0EEENS1_36VarlenDynamicPersistentTileSchedulerILi128ELi96ELi256ELi32ELb0ELb0ELb1ELb1ELb0ELb1EEEEEEEEEvNT_6ParamsE:
        .type           _ZN7cutlass13device_kernelIN5flash11enable_sm90INS1_16FlashAttnFwdSm90INS1_25CollectiveMainloopFwdSm90ILi2EN4cute5tupleIJNS5_1CILi1EEES8_S8_EEENS6_IJNS7_ILi128EEENS7_ILi96EEENS7_ILi64EEEEEELi256ENS_10bfloat16_tEfNS_4arch4Sm90ELb0ELb1ELb1ELb1ELb0ELb0ELb0ELb1ELb0ELb0ELb0ELb0EEENS1_21CollectiveEpilogueFwdINS6_IJSA_NS7_ILi256EEESB_EEES9_SE_SG_Li256ELb1ELb0ELb0ELb0EEENS1_36VarlenDynamicPersistentTileSchedulerILi128ELi96ELi256ELi32ELb0ELb0ELb1ELb1ELb0ELb1EEEEEEEEEvNT_6ParamsE,@function
        .size           _ZN7cutlass13device_kernelIN5flash11enable_sm90INS1_16FlashAttnFwdSm90INS1_25CollectiveMainloopFwdSm90ILi2EN4cute5tupleIJNS5_1CILi1EEES8_S8_EEENS6_IJNS7_ILi128EEENS7_ILi96EEENS7_ILi64EEEEEELi256ENS_10bfloat16_tEfNS_4arch4Sm90ELb0ELb1ELb1ELb1ELb0ELb0ELb0ELb1ELb0ELb0ELb0ELb0EEENS1_21CollectiveEpilogueFwdINS6_IJSA_NS7_ILi256EEESB_EEES9_SE_SG_Li256ELb1ELb0ELb0ELb0EEENS1_36VarlenDynamicPersistentTileSchedulerILi128ELi96ELi256ELi32ELb0ELb0ELb1ELb1ELb0ELb1EEEEEEEEEvNT_6ParamsE,(.L_x_82 - _ZN7cutlass13device_kernelIN5flash11enable_sm90INS1_16FlashAttnFwdSm90INS1_25CollectiveMainloopFwdSm90ILi2EN4cute5tupleIJNS5_1CILi1EEES8_S8_EEENS6_IJNS7_ILi128EEENS7_ILi96EEENS7_ILi64EEEEEELi256ENS_10bfloat16_tEfNS_4arch4Sm90ELb0ELb1ELb1ELb1ELb0ELb0ELb0ELb1ELb0ELb0ELb0ELb0EEENS1_21CollectiveEpilogueFwdINS6_IJSA_NS7_ILi256EEESB_EEES9_SE_SG_Li256ELb1ELb0ELb0ELb0EEENS1_36VarlenDynamicPersistentTileSchedulerILi128ELi96ELi256ELi32ELb0ELb0ELb1ELb1ELb0ELb1EEEEEEEEEvNT_6ParamsE)
        .other          _ZN7cutlass13device_kernelIN5flash11enable_sm90INS1_16FlashAttnFwdSm90INS1_25CollectiveMainloopFwdSm90ILi2EN4cute5tupleIJNS5_1CILi1EEES8_S8_EEENS6_IJNS7_ILi128EEENS7_ILi96EEENS7_ILi64EEEEEELi256ENS_10bfloat16_tEfNS_4arch4Sm90ELb0ELb1ELb1ELb1ELb0ELb0ELb0ELb1ELb0ELb0ELb0ELb0EEENS1_21CollectiveEpilogueFwdINS6_IJSA_NS7_ILi256EEESB_EEES9_SE_SG_Li256ELb1ELb0ELb0ELb0EEENS1_36VarlenDynamicPersistentTileSchedulerILi128ELi96ELi256ELi32ELb0ELb0ELb1ELb1ELb0ELb1EEEEEEEEEvNT_6ParamsE,@"STO_CUDA_ENTRY STV_DEFAULT"
_ZN7cutlass13device_kernelIN5flash11enable_sm90INS1_16FlashAttnFwdSm90INS1_25CollectiveMainloopFwdSm90ILi2EN4cute5tupleIJNS5_1CILi1EEES8_S8_EEENS6_IJNS7_ILi128EEENS7_ILi96EEENS7_ILi64EEEEEELi256ENS_10bfloat16_tEfNS_4arch4Sm90ELb0ELb1ELb1ELb1ELb0ELb0ELb0ELb1ELb0ELb0ELb0ELb0EEENS1_21CollectiveEpilogueFwdINS6_IJSA_NS7_ILi256EEESB_EEES9_SE_SG_Li256ELb1ELb0ELb0ELb0EEENS1_36VarlenDynamicPersistentTileSchedulerILi128ELi96ELi256ELi32ELb0ELb0ELb1ELb1ELb0ELb1EEEEEEEEEvNT_6ParamsE:
[----:B------:R-:W-:Y:S01]  /*0000*/  LDC R1, c[0x0][0x37c] ;  /* 0x0000df00ff017b82 */ /* 0x000fe20000000800 */
[----:B------:R-:W-:Y:S05]  /*0010*/  EXIT ;  /* 0x000000000000794d */ /* 0x000fea0003800000 */
.L_x_36:
        /* <DEDUP_REMOVED lines=14> */
.L_x_82:


//--------------------- .text._ZN7cutlass13device_kernelIN5flash11enable_sm90INS1_16FlashAttnFwdSm90INS1_25CollectiveMainloopFwdSm90ILi2EN4cute5tupleIJNS5_1CILi1EEES8_S8_EEENS6_IJNS7_ILi128EEENS7_ILi96EEENS7_ILi64EEEEEELi256ENS_10bfloat16_tEfNS_4arch4Sm90ELb0ELb1ELb1ELb1ELb0ELb1ELb0ELb1ELb0ELb0ELb0ELb0EEENS1_21CollectiveEpilogueFwdINS6_IJSA_NS7_ILi256EEESB_EEES9_SE_SG_Li256ELb1ELb0ELb0ELb0EEENS1_36VarlenDynamicPersistentTileSchedulerILi128ELi96ELi256ELi32ELb0ELb0ELb1ELb1ELb0ELb1EEEEEEEEEvNT_6ParamsE --------------------------
	.section	.text._ZN7cutlass13device_kernelIN5flash11enable_sm90INS1_16FlashAttnFwdSm90INS1_25CollectiveMainloopFwdSm90ILi2EN4cute5tupleIJNS5_1CILi1EEES8_S8_EEENS6_IJNS7_ILi128EEENS7_ILi96EEENS7_ILi64EEEEEELi256ENS_10bfloat16_tEfNS_4arch4Sm90ELb0ELb1ELb1ELb1ELb0ELb1ELb0ELb1ELb0ELb0ELb0ELb0EEENS1_21CollectiveEpilogueFwdINS6_IJSA_NS7_ILi256EEESB_EEES9_SE_SG_Li256ELb1ELb0ELb0ELb0EEENS1_36VarlenDynamicPersistentTileSchedulerILi128ELi96ELi256ELi32ELb0ELb0ELb1ELb1ELb0ELb1EEEEEEEEEvNT_6ParamsE,"ax",@progbits
	.align	128
.text._ZN7cutlass13device_kernelIN5flash11enable_sm90INS1_16FlashAttnFwdSm90INS1_25CollectiveMainloopFwdSm90ILi2EN4cute5tupleIJNS5_1CILi1EEES8_S8_EEENS6_IJNS7_ILi128EEENS7_ILi96EEENS7_ILi64EEEEEELi256ENS_10bfloat16_tEfNS_4arch4Sm90ELb0ELb1ELb1ELb1ELb0ELb1ELb0ELb1ELb0ELb0ELb0ELb0EEENS1_21CollectiveEpilogueFwdINS6_IJSA_NS7_ILi256EEESB_EEES9_SE_SG_Li256ELb1ELb0ELb0ELb0EEENS1_36VarlenDynamicPersistentTileSchedulerILi128ELi96ELi256ELi32ELb0ELb0ELb1ELb1ELb0ELb1EEEEEEEEEvNT_6ParamsE:
        .type           _ZN7cutlass13device_kernelIN5flash11enable_sm90INS1_16FlashAttnFwdSm90INS1_25CollectiveMainloopFwdSm90ILi2EN4cute5tupleIJNS5_1CILi1EEES8_S8_EEENS6_IJNS7_ILi128EEENS7_ILi96EEENS7_ILi64EEEEEELi256ENS_10bfloat16_tEfNS_4arch4Sm90ELb0ELb1ELb1ELb1ELb0ELb1ELb0ELb1ELb0ELb0ELb0ELb0EEENS1_21CollectiveEpilogueFwdINS6_IJSA_NS7_ILi256EEESB_EEES9_SE_SG_Li256ELb1ELb0ELb0ELb0EEENS1_36VarlenDynamicPersistentTileSchedulerILi128ELi96ELi256ELi32ELb0ELb0ELb1ELb1ELb0ELb1EEEEEEEEEvNT_6ParamsE,@function
        .size           _ZN7cutlass13device_kernelIN5flash11enable_sm90INS1_16FlashAttnFwdSm90INS1_25CollectiveMainloopFwdSm90ILi2EN4cute5tupleIJNS5_1CILi1EEES8_S8_EEENS6_IJNS7_ILi128EEENS7_ILi96EEENS7_ILi64EEEEEELi256ENS_10bfloat16_tEfNS_4arch4Sm90ELb0ELb1ELb1ELb1ELb0ELb1ELb0ELb1ELb0ELb0ELb0ELb0EEENS1_21CollectiveEpilogueFwdINS6_IJSA_NS7_ILi256EEESB_EEES9_SE_SG_Li256ELb1ELb0ELb0ELb0EEENS1_36VarlenDynamicPersistentTileSchedulerILi128ELi96ELi256ELi32ELb0ELb0ELb1ELb1ELb0ELb1EEEEEEEEEvNT_6ParamsE,(.L_x_83 - _ZN7cutlass13device_kernelIN5flash11enable_sm90INS1_16FlashAttnFwdSm90INS1_25CollectiveMainloopFwdSm90ILi2EN4cute5tupleIJNS5_1CILi1EEES8_S8_EEENS6_IJNS7_ILi128EEENS7_ILi96EEENS7_ILi64EEEEEELi256ENS_10bfloat16_tEfNS_4arch4Sm90ELb0ELb1ELb1ELb1ELb0ELb1ELb0ELb1ELb0ELb0ELb0ELb0EEENS1_21CollectiveEpilogueFwdINS6_IJSA_NS7_ILi256EEESB_EEES9_SE_SG_Li256ELb1ELb0ELb0ELb0EEENS1_36VarlenDynamicPersistentTileSchedulerILi128ELi96ELi256ELi32ELb0ELb0ELb1ELb1ELb0ELb1EEEEEEEEEvNT_6ParamsE)
        .other          _ZN7cutlass13device_kernelIN5flash11enable_sm90INS1_16FlashAttnFwdSm90INS1_25CollectiveMainloopFwdSm90ILi2EN4cute5tupleIJNS5_1CILi1EEES8_S8_EEENS6_IJNS7_ILi128EEENS7_ILi96EEENS7_ILi64EEEEEELi256ENS_10bfloat16_tEfNS_4arch4Sm90ELb0ELb1ELb1ELb1ELb0ELb1ELb0ELb1ELb0ELb0ELb0ELb0EEENS1_21CollectiveEpilogueFwdINS6_IJSA_NS7_ILi256EEESB_EEES9_SE_SG_Li256ELb1ELb0ELb0ELb0EEENS1_36VarlenDynamicPersistentTileSchedulerILi128ELi96ELi256ELi32ELb0ELb0ELb1ELb1ELb0ELb1EEEEEEEEEvNT_6ParamsE,@"STO_CUDA_ENTRY STV_DEFAULT"
_ZN7cutlass13device_kernelIN5flash11enable_sm90INS1_16FlashAttnFwdSm90INS1_25CollectiveMainloopFwdSm90ILi2EN4cute5tupleIJNS5_1CILi1EEES8_S8_EEENS6_IJNS7_ILi128EEENS7_ILi96EEENS7_ILi64EEEEEELi256ENS_10bfloat16_tEfNS_4arch4Sm90ELb0ELb1ELb1ELb1ELb0ELb1ELb0ELb1ELb0ELb0ELb0ELb0EEENS1_21CollectiveEpilogueFwdINS6_IJSA_NS7_ILi256EEESB_EEES9_SE_SG_Li256ELb1ELb0ELb0ELb0EEENS1_36VarlenDynamicPersistentTileSchedulerILi128ELi96ELi256ELi32ELb0ELb0ELb1ELb1ELb0ELb1EEEEEEEEEvNT_6ParamsE:
[----:B------:R-:W-:Y:S01]  /*0000*/  LDC R1, c[0x0][0x37c] ;  /* 0x0000df00ff017b82 */ /* 0x000fe20000000800 */
[----:B------:R-:W-:Y:S05]  /*0010*/  EXIT ;  /* 0x000000000000794d */ /* 0x000fea0003800000 */
.L_x_37:
        /* <DEDUP_REMOVED lines=14> */
.L_x_83:


//--------------------- .text._ZN7cutlass13device_kernelIN5flash11enable_sm90INS1_16FlashAttnFwdSm90INS1_25CollectiveMainloopFwdSm90ILi2EN4cute5tupleIJNS5_1CILi1EEES8_S8_EEENS6_IJNS7_ILi128EEENS7_ILi96EEENS7_ILi64EEEEEELi256ENS_10bfloat16_tEfNS_4arch4Sm90ELb0ELb1ELb1ELb1ELb0ELb0ELb1ELb1ELb0ELb0ELb0ELb0EEENS1_21CollectiveEpilogueFwdINS6_IJSA_NS7_ILi256EEESB_EEES9_SE_SG_Li256ELb1ELb0ELb0ELb0EEENS1_36VarlenDynamicPersistentTileSchedulerILi128ELi96ELi256ELi32ELb0ELb0ELb1ELb1ELb0ELb1EEEEEEEEEvNT_6ParamsE --------------------------
	.section	.text._ZN7cutlass13device_kernelIN5flash11enable_sm90INS1_16FlashAttnFwdSm90INS1_25CollectiveMainloopFwdSm90ILi2EN4cute5tupleIJNS5_1CILi1EEES8_S8_EEENS6_IJNS7_ILi128EEENS7_ILi96EEENS7_ILi64EEEEEELi256ENS_10bfloat16_tEfNS_4arch4Sm90ELb0ELb1ELb1ELb1ELb0ELb0ELb1ELb1ELb0ELb0ELb0ELb0EEENS1_21CollectiveEpilogueFwdINS6_IJSA_NS7_ILi256EEESB_EEES9_SE_SG_Li256ELb1ELb0ELb0ELb0EEENS1_36VarlenDynamicPersistentTileSchedulerILi128ELi96ELi256ELi32ELb0ELb0ELb1ELb1ELb0ELb1EEEEEEEEEvNT_6ParamsE,"ax",@progbits
	.align	128
.text._ZN7cutlass13device_kernelIN5flash11enable_sm90INS1_16FlashAttnFwdSm90INS1_25CollectiveMainloopFwdSm90ILi2EN4cute5tupleIJNS5_1CILi1EEES8_S8_EEENS6_IJNS7_ILi128EEENS7_ILi96EEENS7_ILi64EEEEEELi256ENS_10bfloat16_tEfNS_4arch4Sm90ELb0ELb1ELb1ELb1ELb0ELb0ELb1ELb1ELb0ELb0ELb0ELb0EEENS1_21CollectiveEpilogueFwdINS6_IJSA_NS7_ILi256EEESB_EEES9_SE_SG_Li256ELb1ELb0ELb0ELb0EEENS1_36VarlenDynamicPersistentTileSchedulerILi128ELi96ELi256ELi32ELb0ELb0ELb1ELb1ELb0ELb1EEEEEEEEEvNT_6ParamsE:
        .type           _ZN7cutlass13device_kernelIN5flash11enable_sm90INS1_16FlashAttnFwdSm90INS1_25CollectiveMainloopFwdSm90ILi2EN4cute5tupleIJNS5_1CILi1EEES8_S8_EEENS6_IJNS7_ILi128EEENS7_ILi96EEENS7_ILi64EEEEEELi256ENS_10bfloat16_tEfNS_4arch4Sm90ELb0ELb1ELb1ELb1ELb0ELb0ELb1ELb1ELb0ELb0ELb0ELb0EEENS1_21CollectiveEpilogueFwdINS6_IJSA_NS7_ILi256EEESB_EEES9_SE_SG_Li256ELb1ELb0ELb0ELb0EEENS1_36VarlenDynamicPersistentTileSchedulerILi128ELi96ELi256ELi32ELb0ELb0ELb1ELb1ELb0ELb1EEEEEEEEEvNT_6ParamsE,@function
        .size           _ZN7cutlass13device_kernelIN5flash11enable_sm90INS1_16FlashAttnFwdSm90INS1_25CollectiveMainloopFwdSm90ILi2EN4cute5tupleIJNS5_1CILi1EEES8_S8_EEENS6_IJNS7_ILi128EEENS7_ILi96EEENS7_ILi64EEEEEELi256ENS_10bfloat16_tEfNS_4arch4Sm90ELb0ELb1ELb1ELb1ELb0ELb0ELb1ELb1ELb0ELb0ELb0ELb0EEENS1_21CollectiveEpilogueFwdINS6_IJSA_NS7_ILi256EEESB_EEES9_SE_SG_Li256ELb1ELb0ELb0ELb0EEENS1_36VarlenDynamicPersistentTileSchedulerILi128ELi96ELi256ELi32ELb0ELb0ELb1ELb1ELb0ELb1EEEEEEEEEvNT_6ParamsE,(.L_x_84 - _ZN7cutlass13device_kernelIN5flash11enable_sm90INS1_16FlashAttnFwdSm90INS1_25CollectiveMainloopFwdSm90ILi2EN4cute5tupleIJNS5_1CILi1EEES8_S8_EEENS6_IJNS7_ILi128EEENS7_ILi96EEENS7_ILi64EEEEEELi256ENS_10bfloat16_tEfNS_4arch4Sm90ELb0ELb1ELb1ELb1ELb0ELb0ELb1ELb1ELb0ELb0ELb0ELb0EEENS1_21CollectiveEpilogueFwdINS6_IJSA_NS7_ILi256EEESB_EEES9_SE_SG_Li256ELb1ELb0ELb0ELb0EEENS1_36VarlenDynamicPersistentTileSchedulerILi128ELi96ELi256ELi32ELb0ELb0ELb1ELb1ELb0ELb1EEEEEEEEEvNT_6ParamsE)
        .other          _ZN7cutlass13device_kernelIN5flash11enable_sm90INS1_16FlashAttnFwdSm90INS1_25CollectiveMainloopFwdSm90ILi2EN4cute5tupleIJNS5_1CILi1EEES8_S8_EEENS6_IJNS7_ILi128EEENS7_ILi96EEENS7_ILi64EEEEEELi256ENS_10bfloat16_tEfNS_4arch4Sm90ELb0ELb1ELb1ELb1ELb0ELb0ELb1ELb1ELb0ELb0ELb0ELb0EEENS1_21CollectiveEpilogueFwdINS6_IJSA_NS7_ILi256EEESB_EEES9_SE_SG_Li256ELb1ELb0ELb0ELb0EEENS1_36VarlenDynamicPersistentTileSchedulerILi128ELi96ELi256ELi32ELb0ELb0ELb1ELb1ELb0ELb1EEEEEEEEEvNT_6ParamsE,@"STO_CUDA_ENTRY STV_DEFAULT"
_ZN7cutlass13device_kernelIN5flash11enable_sm90INS1_16FlashAttnFwdSm90INS1_25CollectiveMainloopFwdSm90ILi2EN4cute5tupleIJNS5_1CILi1EEES8_S8_EEENS6_IJNS7_ILi128EEENS7_ILi96EEENS7_ILi64EEEEEELi256ENS_10bfloat16_tEfNS_4arch4Sm90ELb0ELb1ELb1ELb1ELb0ELb0ELb1ELb1ELb0ELb0ELb0ELb0EEENS1_21CollectiveEpilogueFwdINS6_IJSA_NS7_ILi256EEESB_EEES9_SE_SG_Li256ELb1ELb0ELb0ELb0EEENS1_36VarlenDynamicPersistentTileSchedulerILi128ELi96ELi256ELi32ELb0ELb0ELb1ELb1ELb0ELb1EEEEEEEEEvNT_6ParamsE:
[----:B------:R-:W-:Y:S01]  /*0000*/  LDC R1, c[0x0][0x37c] ;  /* 0x0000df00ff017b82 */ /* 0x000fe20000000800 */
[----:B------:R-:W-:Y:S05]  /*0010*/  EXIT ;  /* 0x000000000000794d */ /* 0x000fea0003800000 */
.L_x_38:
        /* <DEDUP_REMOVED lines=14> */
.L_x_84:


//--------------------- .text._ZN7cutlass13device_kernelIN5flash11enable_sm90INS1_16FlashAttnFwdSm90INS1_25CollectiveMainloopFwdSm90ILi2EN4cute5tupleIJNS5_1CILi1EEES8_S8_EEENS6_IJNS7_ILi128EEENS7_ILi96EEENS7_ILi64EEEEEELi256ENS_10bfloat16_tEfNS_4arch4Sm90ELb0ELb1ELb1ELb1ELb0ELb1ELb1ELb1ELb0ELb0ELb0ELb0EEENS1_21CollectiveEpilogueFwdINS6_IJSA_NS7_ILi256EEESB_EEES9_SE_SG_Li256ELb1ELb0ELb0ELb0EEENS1_36VarlenDynamicPersistentTileSchedulerILi128ELi96ELi256ELi32ELb0ELb0ELb1ELb1ELb0ELb1EEEEEEEEEvNT_6ParamsE --------------------------
	.section	.text._ZN7cutlass13device_kernelIN5flash11enable_sm90INS1_16FlashAttnFwdSm90INS1_25CollectiveMainloopFwdSm90ILi2EN4cute5tupleIJNS5_1CILi1EEES8_S8_EEENS6_IJNS7_ILi128EEENS7_ILi96EEENS7_ILi64EEEEEELi256ENS_10bfloat16_tEfNS_4arch4Sm90ELb0ELb1ELb1ELb1ELb0ELb1ELb1ELb1ELb0ELb0ELb0ELb0EEENS1_21CollectiveEpilogueFwdINS6_IJSA_NS7_ILi256EEESB_EEES9_SE_SG_Li256ELb1ELb0ELb0ELb0EEENS1_36VarlenDynamicPersistentTileSchedulerILi128ELi96ELi256ELi32ELb0ELb0ELb1ELb1ELb0ELb1EEEEEEEEEvNT_6ParamsE,"ax",@progbits
	.align	128
.text._ZN7cutlass13device_kernelIN5flash11enable_sm90INS1_16FlashAttnFwdSm90INS1_25CollectiveMainloopFwdSm90ILi2EN4cute5tupleIJNS5_1CILi1EEES8_S8_EEENS6_IJNS7_ILi128EEENS7_ILi96EEENS7_ILi64EEEEEELi256ENS_10bfloat16_tEfNS_4arch4Sm90ELb0ELb1ELb1ELb1ELb0ELb1ELb1ELb1ELb0ELb0ELb0ELb0EEENS1_21CollectiveEpilogueFwdINS6_IJSA_NS7_ILi256EEESB_EEES9_SE_SG_Li256ELb1ELb0ELb0ELb0EEENS1_36VarlenDynamicPersistentTileSchedulerILi128ELi96ELi256ELi32ELb0ELb0ELb1ELb1ELb0ELb1EEEEEEEEEvNT_6ParamsE:
        .type           _ZN7cutlass13device_kernelIN5flash11enable_sm90INS1_16FlashAttnFwdSm90INS1_25CollectiveMainloopFwdSm90ILi2EN4cute5tupleIJNS5_1CILi1EEES8_S8_EEENS6_IJNS7_ILi128EEENS7_ILi96EEENS7_ILi64EEEEEELi256ENS_10bfloat16_tEfNS_4arch4Sm90ELb0ELb1ELb1ELb1ELb0ELb1ELb1ELb1ELb0ELb0ELb0ELb0EEENS1_21CollectiveEpilogueFwdINS6_IJSA_NS7_ILi256EEESB_EEES9_SE_SG_Li256ELb1ELb0ELb0ELb0EEENS1_36VarlenDynamicPersistentTileSchedulerILi128ELi96ELi256ELi32ELb0ELb0ELb1ELb1ELb0ELb1EEEEEEEEEvNT_6ParamsE,@function
        .size           _ZN7cutlass13device_kernelIN5flash11enable_sm90INS1_16FlashAttnFwdSm90INS1_25CollectiveMainloopFwdSm90ILi2EN4cute5tupleIJNS5_1CILi1EEES8_S8_EEENS6_IJNS7_ILi128EEENS7_ILi96EEENS7_ILi64EEEEEELi256ENS_10bfloat16_tEfNS_4arch4Sm90ELb0ELb1ELb1ELb1ELb0ELb1ELb1ELb1ELb0ELb0ELb0ELb0EEENS1_21CollectiveEpilogueFwdINS6_IJSA_NS7_ILi256EEESB_EEES9_SE_SG_Li256ELb1ELb0ELb0ELb0EEENS1_36VarlenDynamicPersistentTileSchedulerILi128ELi96ELi256ELi32ELb0ELb0ELb1ELb1ELb0ELb1EEEEEEEEEvNT_6ParamsE,(.L_x_85 - _ZN7cutlass13device_kernelIN5flash11enable_sm90INS1_16FlashAttnFwdSm90INS1_25CollectiveMainloopFwdSm90ILi2EN4cute5tupleIJNS5_1CILi1EEES8_S8_EEENS6_IJNS7_ILi128EEENS7_ILi96EEENS7_ILi64EEEEEELi256ENS_10bfloat16_tEfNS_4arch4Sm90ELb0ELb1ELb1ELb1ELb0ELb1ELb1ELb1ELb0ELb0ELb0ELb0EEENS1_21CollectiveEpilogueFwdINS6_IJSA_NS7_ILi256EEESB_EEES9_SE_SG_Li256ELb1ELb0ELb0ELb0EEENS1_36VarlenDynamicPersistentTileSchedulerILi128ELi96ELi256ELi32ELb0ELb0ELb1ELb1ELb0ELb1EEEEEEEEEvNT_6ParamsE)
        .other          _ZN7cutlass13device_kernelIN5flash11enable_sm90INS1_16FlashAttnFwdSm90INS1_25CollectiveMainloopFwdSm90ILi2EN4cute5tupleIJNS5_1CILi1EEES8_S8_EEENS6_IJNS7_ILi128EEENS7_ILi96EEENS7_ILi64EEEEEELi256ENS_10bfloat16_tEfNS_4arch4Sm90ELb0ELb1ELb1ELb1ELb0ELb1ELb1ELb1ELb0ELb0ELb0ELb0EEENS1_21CollectiveEpilogueFwdINS6_IJSA_NS7_ILi256EEESB_EEES9_SE_SG_Li256ELb1ELb0ELb0ELb0EEENS1_36VarlenDynamicPersistentTileSchedulerILi128ELi96ELi256ELi32ELb0ELb0ELb1ELb1ELb0ELb1EEEEEEEEEvNT_6ParamsE,@"STO_CUDA_ENTRY STV_DEFAULT"
_ZN7cutlass13device_kernelIN5flash11enable_sm90INS1_16FlashAttnFwdSm90INS1_25CollectiveMainloopFwdSm90ILi2EN4cute5tupleIJNS5_1CILi1EEES8_S8_EEENS6_IJNS7_ILi128EEENS7_ILi96EEENS7_ILi64EEEEEELi256ENS_10bfloat16_tEfNS_4arch4Sm90ELb0ELb1ELb1ELb1ELb0ELb1ELb1ELb1ELb0ELb0ELb0ELb0EEENS1_21CollectiveEpilogueFwdINS6_IJSA_NS7_ILi256EEESB_EEES9_SE_SG_Li256ELb1ELb0ELb0ELb0EEENS1_36VarlenDynamicPersistentTileSchedulerILi128ELi96ELi256ELi32ELb0ELb0ELb1ELb1ELb0ELb1EEEEEEEEEvNT_6ParamsE:
[----:B------:R-:W-:Y:S01]  /*0000*/  LDC R1, c[0x0][0x37c] ;  /* 0x0000df00ff017b82 */ /* 0x000fe20000000800 */
[----:B------:R-:W-:Y:S05]  /*0010*/  EXIT ;  /* 0x000000000000794d */ /* 0x000fea0003800000 */
.L_x_39:
        /* <DEDUP_REMOVED lines=14> */
.L_x_85:


//--------------------- .text._ZN7cutlass13device_kernelIN5flash11enable_sm90INS1_16FlashAttnFwdSm90INS1_25CollectiveMainloopFwdSm90ILi2EN4cute5tupleIJNS5_1CILi1EEES8_S8_EEENS6_IJNS7_ILi128EEENS7_ILi96EEENS7_ILi64EEEEEELi256ENS_10bfloat16_tEfNS_4arch4Sm90ELb1ELb0ELb1ELb0ELb0ELb0ELb0ELb1ELb0ELb0ELb0ELb0EEENS1_21CollectiveEpilogueFwdINS6_IJSA_NS7_ILi256EEESB_EEES9_SE_SG_Li256ELb0ELb0ELb0ELb0EEENS1_30DynamicPersistentTileSchedulerILi256ELi32ELb0ELb0ELb1EEEEEEEEEvNT_6ParamsE --------------------------
	.section	.text._ZN7cutlass13device_kernelIN5flash11enable_sm90INS1_16FlashAttnFwdSm90INS1_25CollectiveMainloopFwdSm90ILi2EN4cute5tupleIJNS5_1CILi1EEES8_S8_EEENS6_IJNS7_ILi128EEENS7_ILi96EEENS7_ILi64EEEEEELi256ENS_10bfloat16_tEfNS_4arch4Sm90ELb1ELb0ELb1ELb0ELb0ELb0ELb0ELb1ELb0ELb0ELb0ELb0EEENS1_21CollectiveEpilogueFwdINS6_IJSA_NS7_ILi256EEESB_EEES9_SE_SG_Li256ELb0ELb0ELb0ELb0EEENS1_30DynamicPersistentTileSchedulerILi256ELi32ELb0ELb0ELb1EEEEEEEEEvNT_6ParamsE,"ax",@progbits
	.align	128
.text._ZN7cutlass13device_kernelIN5flash11enable_sm90INS1_16FlashAttnFwdSm90INS1_25CollectiveMainloopFwdSm90ILi2EN4cute5tupleIJNS5_1CILi1EEES8_S8_EEENS6_IJNS7_ILi128EEENS7_ILi96EEENS7_ILi64EEEEEELi256ENS_10bfloat16_tEfNS_4arch4Sm90ELb1ELb0ELb1ELb0ELb0ELb0ELb0ELb1ELb0ELb0ELb0ELb0EEENS1_21CollectiveEpilogueFwdINS6_IJSA_NS7_ILi256EEESB_EEES9_SE_SG_Li256ELb0ELb0ELb0ELb0EEENS1_30DynamicPersistentTileSchedulerILi256ELi32ELb0ELb0ELb1EEEEEEEEEvNT_6ParamsE:
        .type           _ZN7cutlass13device_kernelIN5flash11enable_sm90INS1_16FlashAttnFwdSm90INS1_25CollectiveMainloopFwdSm90ILi2EN4cute5tupleIJNS5_1CILi1EEES8_S8_EEENS6_IJNS7_ILi128EEENS7_ILi96EEENS7_ILi64EEEEEELi256ENS_10bfloat16_tEfNS_4arch4Sm90ELb1ELb0ELb1ELb0ELb0ELb0ELb0ELb1ELb0ELb0ELb0ELb0EEENS1_21CollectiveEpilogueFwdINS6_IJSA_NS7_ILi256EEESB_EEES9_SE_SG_Li256ELb0ELb0ELb0ELb0EEENS1_30DynamicPersistentTileSchedulerILi256ELi32ELb0ELb0ELb1EEEEEEEEEvNT_6ParamsE,@function
        .size           _ZN7cutlass13device_kernelIN5flash11enable_sm90INS1_16FlashAttnFwdSm90INS1_25CollectiveMainloopFwdSm90ILi2EN4cute5tupleIJNS5_1CILi1EEES8_S8_EEENS6_IJNS7_ILi128EEENS7_ILi96EEENS7_ILi64EEEEEELi256ENS_10bfloat16_tEfNS_4arch4Sm90ELb1ELb0ELb1ELb0ELb0ELb0ELb0ELb1ELb0ELb0ELb0ELb0EEENS1_21CollectiveEpilogueFwdINS6_IJSA_NS7_ILi256EEESB_EEES9_SE_SG_Li256ELb0ELb0ELb0ELb0EEENS1_30DynamicPersistentTileSchedulerILi256ELi32ELb0ELb0ELb1EEEEEEEEEvNT_6ParamsE,(.L_x_86 - _ZN7cutlass13device_kernelIN5flash11enable_sm90INS1_16FlashAttnFwdSm90INS1_25CollectiveMainloopFwdSm90ILi2EN4cute5tupleIJNS5_1CILi1EEES8_S8_EEENS6_IJNS7_ILi128EEENS7_ILi96EEENS7_ILi64EEEEEELi256ENS_10bfloat16_tEfNS_4arch4Sm90ELb1ELb0ELb1ELb0ELb0ELb0ELb0ELb1ELb0ELb0ELb0ELb0EEENS1_21CollectiveEpilogueFwdINS6_IJSA_NS7_ILi256EEESB_EEES9_SE_SG_Li256ELb0ELb0ELb0ELb0EEENS1_30DynamicPersistentTileSchedulerILi256ELi32ELb0ELb0ELb1EEEEEEEEEvNT_6ParamsE)
        .other          _ZN7cutlass13device_kernelIN5flash11enable_sm90INS1_16FlashAttnFwdSm90INS1_25CollectiveMainloopFwdSm90ILi2EN4cute5tupleIJNS5_1CILi1EEES8_S8_EEENS6_IJNS7_ILi128EEENS7_ILi96EEENS7_ILi64EEEEEELi256ENS_10bfloat16_tEfNS_4arch4Sm90ELb1ELb0ELb1ELb0ELb0ELb0ELb0ELb1ELb0ELb0ELb0ELb0EEENS1_21CollectiveEpilogueFwdINS6_IJSA_NS7_ILi256EEESB_EEES9_SE_SG_Li256ELb0ELb0ELb0ELb0EEENS1_30DynamicPersistentTileSchedulerILi256ELi32ELb0ELb0ELb1EEEEEEEEEvNT_6ParamsE,@"STO_CUDA_ENTRY STV_DEFAULT"
_ZN7cutlass13device_kernelIN5flash11enable_sm90INS1_16FlashAttnFwdSm90INS1_25CollectiveMainloopFwdSm90ILi2EN4cute5tupleIJNS5_1CILi1EEES8_S8_EEENS6_IJNS7_ILi128EEENS7_ILi96EEENS7_ILi64EEEEEELi256ENS_10bfloat16_tEfNS_4arch4Sm90ELb1ELb0ELb1ELb0ELb0ELb0ELb0ELb1ELb0ELb0ELb0ELb0EEENS1_21CollectiveEpilogueFwdINS6_IJSA_NS7_ILi256EEESB_EEES9_SE_SG_Li256ELb0ELb0ELb0ELb0EEENS1_30DynamicPersistentTileSchedulerILi256ELi32ELb0ELb0ELb1EEEEEEEEEvNT_6ParamsE:
[----:B------:R-:W-:Y:S01]  /*0000*/  LDC R1, c[0x0][0x37c] ;  /* 0x0000df00ff017b82 */ /* 0x000fe20000000800 */
[----:B------:R-:W-:Y:S05]  /*0010*/  EXIT ;  /* 0x000000000000794d */ /* 0x000fea0003800000 */
.L_x_40:
        /* <DEDUP_REMOVED lines=14> */
.L_x_86:


//--------------------- .text._ZN7cutlass13device_kernelIN5flash11enable_sm90INS1_16FlashAttnFwdSm90INS1_25CollectiveMainloopFwdSm90ILi2EN4cute5tupleIJNS5_1CILi1EEES8_S8_EEENS6_IJNS7_ILi128EEENS7_ILi96EEENS7_ILi64EEEEEELi256ENS_10bfloat16_tEfNS_4arch4Sm90ELb1ELb0ELb1ELb0ELb0ELb0ELb1ELb1ELb0ELb0ELb0ELb0EEENS1_21CollectiveEpilogueFwdINS6_IJSA_NS7_ILi256EEESB_EEES9_SE_SG_Li256ELb0ELb0ELb0ELb0EEENS1_30DynamicPersistentTileSchedulerILi256ELi32ELb0ELb0ELb1EEEEEEEEEvNT_6ParamsE --------------------------
	.section	.text._ZN7cutlass13device_kernelIN5flash11enable_sm90INS1_16FlashAttnFwdSm90INS1_25CollectiveMainloopFwdSm90ILi2EN4cute5tupleIJNS5_1CILi1EEES8_S8_EEENS6_IJNS7_ILi128EEENS7_ILi96EEENS7_ILi64EEEEEELi256ENS_10bfloat16_tEfNS_4arch4Sm90ELb1ELb0ELb1ELb0ELb0ELb0ELb1ELb1ELb0ELb0ELb0ELb0EEENS1_21CollectiveEpilogueFwdINS6_IJSA_NS7_ILi256EEESB_EEES9_SE_SG_Li256ELb0ELb0ELb0ELb0EEENS1_30DynamicPersistentTileSchedulerILi256ELi32ELb0ELb0ELb1EEEEEEEEEvNT_6ParamsE,"ax",@progbits
	.align	128
.text._ZN7cutlass13device_kernelIN5flash11enable_sm90INS1_16FlashAttnFwdSm90INS1_25CollectiveMainloopFwdSm90ILi2EN4cute5tupleIJNS5_1CILi1EEES8_S8_EEENS6_IJNS7_ILi128EEENS7_ILi96EEENS7_ILi64EEEEEELi256ENS_10bfloat16_tEfNS_4arch4Sm90ELb1ELb0ELb1ELb0ELb0ELb0ELb1ELb1ELb0ELb0ELb0ELb0EEENS1_21CollectiveEpilogueFwdINS6_IJSA_NS7_ILi256EEESB_EEES9_SE_SG_Li256ELb0ELb0ELb0ELb0EEENS1_30DynamicPersistentTileSchedulerILi256ELi32ELb0ELb0ELb1EEEEEEEEEvNT_6ParamsE:
        .type           _ZN7cutlass13device_kernelIN5flash11enable_sm90INS1_16FlashAttnFwdSm90INS1_25CollectiveMainloopFwdSm90ILi2EN4cute5tupleIJNS5_1CILi1EEES8_S8_EEENS6_IJNS7_ILi128EEENS7_ILi96EEENS7_ILi64EEEEEELi256ENS_10bfloat16_tEfNS_4arch4Sm90ELb1ELb0ELb1ELb0ELb0ELb0ELb1ELb1ELb0ELb0ELb0ELb0EEENS1_21CollectiveEpilogueFwdINS6_IJSA_NS7_ILi256EEESB_EEES9_SE_SG_Li256ELb0ELb0ELb0ELb0EEENS1_30DynamicPersistentTileSchedulerILi256ELi32ELb0ELb0ELb1EEEEEEEEEvNT_6ParamsE,@function
        .size           _ZN7cutlass13device_kernelIN5flash11enable_sm90INS1_16FlashAttnFwdSm90INS1_25CollectiveMainloopFwdSm90ILi2EN4cute5tupleIJNS5_1CILi1EEES8_S8_EEENS6_IJNS7_ILi128EEENS7_ILi96EEENS7_ILi64EEEEEELi256ENS_10bfloat16_tEfNS_4arch4Sm90ELb1ELb0ELb1ELb0ELb0ELb0ELb1ELb1ELb0ELb0ELb0ELb0EEENS1_21CollectiveEpilogueFwdINS6_IJSA_NS7_ILi256EEESB_EEES9_SE_SG_Li256ELb0ELb0ELb0ELb0EEENS1_30DynamicPersistentTileSchedulerILi256ELi32ELb0ELb0ELb1EEEEEEEEEvNT_6ParamsE,(.L_x_87 - _ZN7cutlass13device_kernelIN5flash11enable_sm90INS1_16FlashAttnFwdSm90INS1_25CollectiveMainloopFwdSm90ILi2EN4cute5tupleIJNS5_1CILi1EEES8_S8_EEENS6_IJNS7_ILi128EEENS7_ILi96EEENS7_ILi64EEEEEELi256ENS_10bfloat16_tEfNS_4arch4Sm90ELb1ELb0ELb1ELb0ELb0ELb0ELb1ELb1ELb0ELb0ELb0ELb0EEENS1_21CollectiveEpilogueFwdINS6_IJSA_NS7_ILi256EEESB_EEES9_SE_SG_Li256ELb0ELb0ELb0ELb0EEENS1_30DynamicPersistentTileSchedulerILi256ELi32ELb0ELb0ELb1EEEEEEEEEvNT_6ParamsE)
        .other          _ZN7cutlass13device_kernelIN5flash11enable_sm90INS1_16FlashAttnFwdSm90INS1_25CollectiveMainloopFwdSm90ILi2EN4cute5tupleIJNS5_1CILi1EEES8_S8_EEENS6_IJNS7_ILi128EEENS7_ILi96EEENS7_ILi64EEEEEELi256ENS_10bfloat16_tEfNS_4arch4Sm90ELb1ELb0ELb1ELb0ELb0ELb0ELb1ELb1ELb0ELb0ELb0ELb0EEENS1_21CollectiveEpilogueFwdINS6_IJSA_NS7_ILi256EEESB_EEES9_SE_SG_Li256ELb0ELb0ELb0ELb0EEENS1_30DynamicPersistentTileSchedulerILi256ELi32ELb0ELb0ELb1EEEEEEEEEvNT_6ParamsE,@"STO_CUDA_ENTRY STV_DEFAULT"
_ZN7cutlass13device_kernelIN5flash11enable_sm90INS1_16FlashAttnFwdSm90INS1_25CollectiveMainloopFwdSm90ILi2EN4cute5tupleIJNS5_1CILi1EEES8_S8_EEENS6_IJNS7_ILi128EEENS7_ILi96EEENS7_ILi64EEEEEELi256ENS_10bfloat16_tEfNS_4arch4Sm90ELb1ELb0ELb1ELb0ELb0ELb0ELb1ELb1ELb0ELb0ELb0ELb0EEENS1_21CollectiveEpilogueFwdINS6_IJSA_NS7_ILi256EEESB_EEES9_SE_SG_Li256ELb0ELb0ELb0ELb0EEENS1_30DynamicPersistentTileSchedulerILi256ELi32ELb0ELb0ELb1EEEEEEEEEvNT_6ParamsE:
[----:B------:R-:W-:Y:S01]  /*0000*/  LDC R1, c[0x0][0x37c] ;  /* 0x0000df00ff017b82 */ /* 0x000fe20000000800 */
[----:B------:R-:W-:Y:S05]  /*0010*/  EXIT ;  /* 0x000000000000794d */ /* 0x000fea0003800000 */
.L_x_41:
        /* <DEDUP_REMOVED lines=14> */
.L_x_87:


//--------------------- .text._ZN7cutlass13device_kernelIN5flash11enable_sm90INS1_16FlashAttnFwdSm90INS1_25CollectiveMainloopFwdSm90ILi2EN4cute5tupleIJNS5_1CILi1EEES8_S8_EEENS6_IJNS7_ILi128EEENS7_ILi96EEENS7_ILi64EEEEEELi256ENS_10bfloat16_tEfNS_4arch4Sm90ELb1ELb0ELb1ELb1ELb0ELb0ELb0ELb1ELb0ELb0ELb0ELb0EEENS1_21CollectiveEpilogueFwdINS6_IJSA_NS7_ILi256EEESB_EEES9_SE_SG_Li256ELb1ELb0ELb0ELb0EEENS1_36VarlenDynamicPersistentTileSchedulerILi128ELi96ELi256ELi32ELb0ELb0ELb1ELb1ELb1ELb1EEEEEEEEEvNT_6ParamsE --------------------------
	.section	.text._ZN7cutlass13device_kernelIN5flash11enable_sm90INS1_16FlashAttnFwdSm90INS1_25CollectiveMainloopFwdSm90ILi2EN4cute5tupleIJNS5_1CILi1EEES8_S8_EEENS6_IJNS7_ILi128EEENS7_ILi96EEENS7_ILi64EEEEEELi256ENS_10bfloat16_tEfNS_4arch4Sm90ELb1ELb0ELb1ELb1ELb0ELb0ELb0ELb1ELb0ELb0ELb0ELb0EEENS1_21CollectiveEpilogueFwdINS6_IJSA_NS7_ILi256EEESB_EEES9_SE_SG_Li256ELb1ELb0ELb0ELb0EEENS1_36VarlenDynamicPersistentTileSchedulerILi128ELi96ELi256ELi32ELb0ELb0ELb1ELb1ELb1ELb1EEEEEEEEEvNT_6ParamsE,"ax",@progbits
	.align	128
.text._ZN7cutlass13device_kernelIN5flash11enable_sm90INS1_16FlashAttnFwdSm90INS1_25CollectiveMainloopFwdSm90ILi2EN4cute5tupleIJNS5_1CILi1EEES8_S8_EEENS6_IJNS7_ILi128EEENS7_ILi96EEENS7_ILi64EEEEEELi256ENS_10bfloat16_tEfNS_4arch4Sm90ELb1ELb0ELb1ELb1ELb0ELb0ELb0ELb1ELb0ELb0ELb0ELb0EEENS1_21CollectiveEpilogueFwdINS6_IJSA_NS7_ILi256EEESB_EEES9_SE_SG_Li256ELb1ELb0ELb0ELb0EEENS1_36VarlenDynamicPersistentTileSchedulerILi128ELi96ELi256ELi32ELb0ELb0ELb1ELb1ELb1ELb1EEEEEEEEEvNT_6ParamsE:
        .type           _ZN7cutlass13device_kernelIN5flash11enable_sm90INS1_16FlashAttnFwdSm90INS1_25CollectiveMainloopFwdSm90ILi2EN4cute5tupleIJNS5_1CILi1EEES8_S8_EEENS6_IJNS7_ILi128EEENS7_ILi96EEENS7_ILi64EEEEEELi256ENS_10bfloat16_tEfNS_4arch4Sm90ELb1ELb0ELb1ELb1ELb0ELb0ELb0ELb1ELb0ELb0ELb0ELb0EEENS1_21CollectiveEpilogueFwdINS6_IJSA_NS7_ILi256EEESB_EEES9_SE_SG_Li256ELb1ELb0ELb0ELb0EEENS1_36VarlenDynamicPersistentTileSchedulerILi128ELi96ELi256ELi32ELb0ELb0ELb1ELb1ELb1ELb1EEEEEEEEEvNT_6ParamsE,@function
        .size           _ZN7cutlass13device_kernelIN5flash11enable_sm90INS1_16FlashAttnFwdSm90INS1_25CollectiveMainloopFwdSm90ILi2EN4cute5tupleIJNS5_1CILi1EEES8_S8_EEENS6_IJNS7_ILi128EEENS7_ILi96EEENS7_ILi64EEEEEELi256ENS_10bfloat16_tEfNS_4arch4Sm90ELb1ELb0ELb1ELb1ELb0ELb0ELb0ELb1ELb0ELb0ELb0ELb0EEENS1_21CollectiveEpilogueFwdINS6_IJSA_NS7_ILi256EEESB_EEES9_SE_SG_Li256ELb1ELb0ELb0ELb0EEENS1_36VarlenDynamicPersistentTileSchedulerILi128ELi96ELi256ELi32ELb0ELb0ELb1ELb1ELb1ELb1EEEEEEEEEvNT_6ParamsE,(.L_x_88 - _ZN7cutlass13device_kernelIN5flash11enable_sm90INS1_16FlashAttnFwdSm90INS1_25CollectiveMainloopFwdSm90ILi2EN4cute5tupleIJNS5_1CILi1EEES8_S8_EEENS6_IJNS7_ILi128EEENS7_ILi96EEENS7_ILi64EEEEEELi256ENS_10bfloat16_tEfNS_4arch4Sm90ELb1ELb0ELb1ELb1ELb0ELb0ELb0ELb1ELb0ELb0ELb0ELb0EEENS1_21CollectiveEpilogueFwdINS6_IJSA_NS7_ILi256EEESB_EEES9_SE_SG_Li256ELb1ELb0ELb0ELb0EEENS1_36VarlenDynamicPersistentTileSchedulerILi128ELi96ELi256ELi32ELb0ELb0ELb1ELb1ELb1ELb1EEEEEEEEEvNT_6ParamsE)
        .other          _ZN7cutlass13device_kernelIN5flash11enable_sm90INS1_16FlashAttnFwdSm90INS1_25CollectiveMainloopFwdSm90ILi2EN4cute5tupleIJNS5_1CILi1EEES8_S8_EEENS6_IJNS7_ILi128EEENS7_ILi96EEENS7_ILi64EEEEEELi256ENS_10bfloat16_tEfNS_4arch4Sm90ELb1ELb0ELb1ELb1ELb0ELb0ELb0ELb1ELb0ELb0ELb0ELb0EEENS1_21CollectiveEpilogueFwdINS6_IJSA_NS7_ILi256EEESB_EEES9_SE_SG_Li256ELb1ELb0ELb0ELb0EEENS1_36VarlenDynamicPersistentTileSchedulerILi128ELi96ELi256ELi32ELb0ELb0ELb1ELb1ELb1ELb1EEEEEEEEEvNT_6ParamsE,@"STO_CUDA_ENTRY STV_DEFAULT"
_ZN7cutlass13device_kernelIN5flash11enable_sm90INS1_16FlashAttnFwdSm90INS1_25CollectiveMainloopFwdSm90ILi2EN4cute5tupleIJNS5_1CILi1EEES8_S8_EEENS6_IJNS7_ILi128EEENS7_ILi96EEENS7_ILi64EEEEEELi256ENS_10bfloat16_tEfNS_4arch4Sm90ELb1ELb0ELb1ELb1ELb0ELb0ELb0ELb1ELb0ELb0ELb0ELb0EEENS1_21CollectiveEpilogueFwdINS6_IJSA_NS7_ILi256EEESB_EEES9_SE_SG_Li256ELb1ELb0ELb0ELb0EEENS1_36VarlenDynamicPersistentTileSchedulerILi128ELi96ELi256ELi32ELb0ELb0ELb1ELb1ELb1ELb1EEEEEEEEEvNT_6ParamsE:
[----:B------:R-:W-:Y:S01]  /*0000*/  LDC R1, c[0x0][0x37c] ;  /* 0x0000df00ff017b82 */ /* 0x000fe20000000800 */
[----:B------:R-:W-:Y:S05]  /*0010*/  EXIT ;  /* 0x000000000000794d */ /* 0x000fea0003800000 */
.L_x_42:
        /* <DEDUP_REMOVED lines=14> */
.L_x_88:


//--------------------- .text._ZN7cutlass13device_kernelIN5flash11enable_sm90INS1_16FlashAttnFwdSm90INS1_25CollectiveMainloopFwdSm90ILi2EN4cute5tupleIJNS5_1CILi1EEES8_S8_EEENS6_IJNS7_ILi128EEENS7_ILi96EEENS7_ILi64EEEEEELi256ENS_10bfloat16_tEfNS_4arch4Sm90ELb1ELb0ELb1ELb1ELb0ELb1ELb0ELb1ELb0ELb0ELb0ELb0EEENS1_21CollectiveEpilogueFwdINS6_IJSA_NS7_ILi256EEESB_EEES9_SE_SG_Li256ELb1ELb0ELb0ELb0EEENS1_36VarlenDynamicPersistentTileSchedulerILi128ELi96ELi256ELi32ELb0ELb0ELb1ELb1ELb1ELb1EEEEEEEEEvNT_6ParamsE --------------------------
	.section	.text._ZN7cutlass13device_kernelIN5flash11enable_sm90INS1_16FlashAttnFwdSm90INS1_25CollectiveMainloopFwdSm90ILi2EN4cute5tupleIJNS5_1CILi1EEES8_S8_EEENS6_IJNS7_ILi128EEENS7_ILi96EEENS7_ILi64EEEEEELi256ENS_10bfloat16_tEfNS_4arch4Sm90ELb1ELb0ELb1ELb1ELb0ELb1ELb0ELb1ELb0ELb0ELb0ELb0EEENS1_21CollectiveEpilogueFwdINS6_IJSA_NS7_ILi256EEESB_EEES9_SE_SG_Li256ELb1ELb0ELb0ELb0EEENS1_36VarlenDynamicPersistentTileSchedulerILi128ELi96ELi256ELi32ELb0ELb0ELb1ELb1ELb1ELb1EEEEEEEEEvNT_6ParamsE,"ax",@progbits
	.align	128
.text._ZN7cutlass13device_kernelIN5flash11enable_sm90INS1_16FlashAttnFwdSm90INS1_25CollectiveMainloopFwdSm90ILi2EN4cute5tupleIJNS5_1CILi1EEES8_S8_EEENS6_IJNS7_ILi128EEENS7_ILi96EEENS7_ILi64EEEEEELi256ENS_10bfloat16_tEfNS_4arch4Sm90ELb1ELb0ELb1ELb1ELb0ELb1ELb0ELb1ELb0ELb0ELb0ELb0EEENS1_21CollectiveEpilogueFwdINS6_IJSA_NS7_ILi256EEESB_EEES9_SE_SG_Li256ELb1ELb0ELb0ELb0EEENS1_36VarlenDynamicPersistentTileSchedulerILi128ELi96ELi256ELi32ELb0ELb0ELb1ELb1ELb1ELb1EEEEEEEEEvNT_6ParamsE:
        .type           _ZN7cutlass13device_kernelIN5flash11enable_sm90INS1_16FlashAttnFwdSm90INS1_25CollectiveMainloopFwdSm90ILi2EN4cute5tupleIJNS5_1CILi1EEES8_S8_EEENS6_IJNS7_ILi128EEENS7_ILi96EEENS7_ILi64EEEEEELi256ENS_10bfloat16_tEfNS_4arch4Sm90ELb1ELb0ELb1ELb1ELb0ELb1ELb0ELb1ELb0ELb0ELb0ELb0EEENS1_21CollectiveEpilogueFwdINS6_IJSA_NS7_ILi256EEESB_EEES9_SE_SG_Li256ELb1ELb0ELb0ELb0EEENS1_36VarlenDynamicPersistentTileSchedulerILi128ELi96ELi256ELi32ELb0ELb0ELb1ELb1ELb1ELb1EEEEEEEEEvNT_6ParamsE,@function
        .size           _ZN7cutlass13device_kernelIN5flash11enable_sm90INS1_16FlashAttnFwdSm90INS1_25CollectiveMainloopFwdSm90ILi2EN4cute5tupleIJNS5_1CILi1EEES8_S8_EEENS6_IJNS7_ILi128EEENS7_ILi96EEENS7_ILi64EEEEEELi256ENS_10bfloat16_tEfNS_4arch4Sm90ELb1ELb0ELb1ELb1ELb0ELb1ELb0ELb1ELb0ELb0ELb0ELb0EEENS1_21CollectiveEpilogueFwdINS6_IJSA_NS7_ILi256EEESB_EEES9_SE_SG_Li256ELb1ELb0ELb0ELb0EEENS1_36VarlenDynamicPersistentTileSchedulerILi128ELi96ELi256ELi32ELb0ELb0ELb1ELb1ELb1ELb1EEEEEEEEEvNT_6ParamsE,(.L_x_89 - _ZN7cutlass13device_kernelIN5flash11enable_sm90INS1_16FlashAttnFwdSm90INS1_25CollectiveMainloopFwdSm90ILi2EN4cute5tupleIJNS5_1CILi1EEES8_S8_EEENS6_IJNS7_ILi128EEENS7_ILi96EEENS7_ILi64EEEEEELi256ENS_10bfloat16_tEfNS_4arch4Sm90ELb1ELb0ELb1ELb1ELb0ELb1ELb0ELb1ELb0ELb0ELb0ELb0EEENS1_21CollectiveEpilogueFwdINS6_IJSA_NS7_ILi256EEESB_EEES9_SE_SG_Li256ELb1ELb0ELb0ELb0EEENS1_36VarlenDynamicPersistentTileSchedulerILi128ELi96ELi256ELi32ELb0ELb0ELb1ELb1ELb1ELb1EEEEEEEEEvNT_6ParamsE)
        .other          _ZN7cutlass13device_kernelIN5flash11enable_sm90INS1_16FlashAttnFwdSm90INS1_25CollectiveMainloopFwdSm90ILi2EN4cute5tupleIJNS5_1CILi1EEES8_S8_EEENS6_IJNS7_ILi128EEENS7_ILi96EEENS7_ILi64EEEEEELi256ENS_10bfloat16_tEfNS_4arch4Sm90ELb1ELb0ELb1ELb1ELb0ELb1ELb0ELb1ELb0ELb0ELb0ELb0EEENS1_21CollectiveEpilogueFwdINS6_IJSA_NS7_ILi256EEESB_EEES9_SE_SG_Li256ELb1ELb0ELb0ELb0EEENS1_36VarlenDynamicPersistentTileSchedulerILi128ELi96ELi256ELi32ELb0ELb0ELb1ELb1ELb1ELb1EEEEEEEEEvNT_6ParamsE,@"STO_CUDA_ENTRY STV_DEFAULT"
_ZN7cutlass13device_kernelIN5flash11enable_sm90INS1_16FlashAttnFwdSm90INS1_25CollectiveMainloopFwdSm90ILi2EN4cute5tupleIJNS5_1CILi1EEES8_S8_EEENS6_IJNS7_ILi128EEENS7_ILi96EEENS7_ILi64EEEEEELi256ENS_10bfloat16_tEfNS_4arch4Sm90ELb1ELb0ELb1ELb1ELb0ELb1ELb0ELb1ELb0ELb0ELb0ELb0EEENS1_21CollectiveEpilogueFwdINS6_IJSA_NS7_ILi256EEESB_EEES9_SE_SG_Li256ELb1ELb0ELb0ELb0EEENS1_36VarlenDynamicPersistentTileSchedulerILi128ELi96ELi256ELi32ELb0ELb0ELb1ELb1ELb1ELb1EEEEEEEEEvNT_6ParamsE:
[----:B------:R-:W-:Y:S01]  /*0000*/  LDC R1, c[0x0][0x37c] ;  /* 0x0000df00ff017b82 */ /* 0x000fe20000000800 */
[----:B------:R-:W-:Y:S05]  /*0010*/  EXIT ;  /* 0x000000000000794d */ /* 0x000fea0003800000 */
.L_x_43:
        /* <DEDUP_REMOVED lines=14> */
.L_x_89:


//--------------------- .text._ZN7cutlass13device_kernelIN5flash11enable_sm90INS1_16FlashAttnFwdSm90INS1_25CollectiveMainloopFwdSm90ILi2EN4cute5tupleIJNS5_1CILi1EEES8_S8_EEENS6_IJNS7_ILi128EEENS7_ILi96EEENS7_ILi64EEEEEELi256ENS_10bfloat16_tEfNS_4arch4Sm90ELb1ELb0ELb1ELb1ELb0ELb0ELb1ELb1ELb0ELb0ELb0ELb0EEENS1_21CollectiveEpilogueFwdINS6_IJSA_NS7_ILi256EEESB_EEES9_SE_SG_Li256ELb1ELb0ELb0ELb0EEENS1_36VarlenDynamicPersistentTileSchedulerILi128ELi96ELi256ELi32ELb0ELb0ELb1ELb1ELb1ELb1EEEEEEEEEvNT_6ParamsE --------------------------
	.section	.text._ZN7cutlass13device_kernelIN5flash11enable_sm90INS1_16FlashAttnFwdSm90INS1_25CollectiveMainloopFwdSm90ILi2EN4cute5tupleIJNS5_1CILi1EEES8_S8_EEENS6_IJNS7_ILi128EEENS7_ILi96EEENS7_ILi64EEEEEELi256ENS_10bfloat16_tEfNS_4arch4Sm90ELb1ELb0ELb1ELb1ELb0ELb0ELb1ELb1ELb0ELb0ELb0ELb0EEENS1_21CollectiveEpilogueFwdINS6_IJSA_NS7_ILi256EEESB_EEES9_SE_SG_Li256ELb1ELb0ELb0ELb0EEENS1_36VarlenDynamicPersistentTileSchedulerILi128ELi96ELi256ELi32ELb0ELb0ELb1ELb1ELb1ELb1EEEEEEEEEvNT_6ParamsE,"ax",@progbits
	.align	128
.text._ZN7cutlass13device_kernelIN5flash11enable_sm90INS1_16FlashAttnFwdSm90INS1_25CollectiveMainloopFwdSm90ILi2EN4cute5tupleIJNS5_1CILi1EEES8_S8_EEENS6_IJNS7_ILi128EEENS7_ILi96EEENS7_ILi64EEEEEELi256ENS_10bfloat16_tEfNS_4arch4Sm90ELb1ELb0ELb1ELb1ELb0ELb0ELb1ELb1ELb0ELb0ELb0ELb0EEENS1_21CollectiveEpilogueFwdINS6_IJSA_NS7_ILi256EEESB_EEES9_SE_SG_Li256ELb1ELb0ELb0ELb0EEENS1_36VarlenDynamicPersistentTileSchedulerILi128ELi96ELi256ELi32ELb0ELb0ELb1ELb1ELb1ELb1EEEEEEEEEvNT_6ParamsE:
        .type           _ZN7cutlass13device_kernelIN5flash11enable_sm90INS1_16FlashAttnFwdSm90INS1_25CollectiveMainloopFwdSm90ILi2EN4cute5tupleIJNS5_1CILi1EEES8_S8_EEENS6_IJNS7_ILi128EEENS7_ILi96EEENS7_ILi64EEEEEELi256ENS_10bfloat16_tEfNS_4arch4Sm90ELb1ELb0ELb1ELb1ELb0ELb0ELb1ELb1ELb0ELb0ELb0ELb0EEENS1_21CollectiveEpilogueFwdINS6_IJSA_NS7_ILi256EEESB_EEES9_SE_SG_Li256ELb1ELb0ELb0ELb0EEENS1_36VarlenDynamicPersistentTileSchedulerILi128ELi96ELi256ELi32ELb0ELb0ELb1ELb1ELb1ELb1EEEEEEEEEvNT_6ParamsE,@function
        .size           _ZN7cutlass13device_kernelIN5flash11enable_sm90INS1_16FlashAttnFwdSm90INS1_25CollectiveMainloopFwdSm90ILi2EN4cute5tupleIJNS5_1CILi1EEES8_S8_EEENS6_IJNS7_ILi128EEENS7_ILi96EEENS7_ILi64EEEEEELi256ENS_10bfloat16_tEfNS_4arch4Sm90ELb1ELb0ELb1ELb1ELb0ELb0ELb1ELb1ELb0ELb0ELb0ELb0EEENS1_21CollectiveEpilogueFwdINS6_IJSA_NS7_ILi256EEESB_EEES9_SE_SG_Li256ELb1ELb0ELb0ELb0EEENS1_36VarlenDynamicPersistentTileSchedulerILi128ELi96ELi256ELi32ELb0ELb0ELb1ELb1ELb1ELb1EEEEEEEEEvNT_6ParamsE,(.L_x_90 - _ZN7cutlass13device_kernelIN5flash11enable_sm90INS1_16FlashAttnFwdSm90INS1_25CollectiveMainloopFwdSm90ILi2EN4cute5tupleIJNS5_1CILi1EEES8_S8_EEENS6_IJNS7_ILi128EEENS7_ILi96EEENS7_ILi64EEEEEELi256ENS_10bfloat16_tEfNS_4arch4Sm90ELb1ELb0ELb1ELb1ELb0ELb0ELb1ELb1ELb0ELb0ELb0ELb0EEENS1_21CollectiveEpilogueFwdINS6_IJSA_NS7_ILi256EEESB_EEES9_SE_SG_Li256ELb1ELb0ELb0ELb0EEENS1_36VarlenDynamicPersistentTileSchedulerILi128ELi96ELi256ELi32ELb0ELb0ELb1ELb1ELb1ELb1EEEEEEEEEvNT_6ParamsE)
        .other          _ZN7cutlass13device_kernelIN5flash11enable_sm90INS1_16FlashAttnFwdSm90INS1_25CollectiveMainloopFwdSm90ILi2EN4cute5tupleIJNS5_1CILi1EEES8_S8_EEENS6_IJNS7_ILi128EEENS7_ILi96EEENS7_ILi64EEEEEELi256ENS_10bfloat16_tEfNS_4arch4Sm90ELb1ELb0ELb1ELb1ELb0ELb0ELb1ELb1ELb0ELb0ELb0ELb0EEENS1_21CollectiveEpilogueFwdINS6_IJSA_NS7_ILi256EEESB_EEES9_SE_SG_Li256ELb1ELb0ELb0ELb0EEENS1_36VarlenDynamicPersistentTileSchedulerILi128ELi96ELi256ELi32ELb0ELb0ELb1ELb1ELb1ELb1EEEEEEEEEvNT_6ParamsE,@"STO_CUDA_ENTRY STV_DEFAULT"
_ZN7cutlass13device_kernelIN5flash11enable_sm90INS1_16FlashAttnFwdSm90INS1_25CollectiveMainloopFwdSm90ILi2EN4cute5tupleIJNS5_1CILi1EEES8_S8_EEENS6_IJNS7_ILi128EEENS7_ILi96EEENS7_ILi64EEEEEELi256ENS_10bfloat16_tEfNS_4arch4Sm90ELb1ELb0ELb1ELb1ELb0ELb0ELb1ELb1ELb0ELb0ELb0ELb0EEENS1_21CollectiveEpilogueFwdINS6_IJSA_NS7_ILi256EEESB_EEES9_SE_SG_Li256ELb1ELb0ELb0ELb0EEENS1_36VarlenDynamicPersistentTileSchedulerILi128ELi96ELi256ELi32ELb0ELb0ELb1ELb1ELb1ELb1EEEEEEEEEvNT_6ParamsE:
[----:B------:R-:W-:Y:S01]  /*0000*/  LDC R1, c[0x0][0x37c] ;  /* 0x0000df00ff017b82 */ /* 0x000fe20000000800 */
[----:B------:R-:W-:Y:S05]  /*0010*/  EXIT ;  /* 0x000000000000794d */ /* 0x000fea0003800000 */
.L_x_44:
        /* <DEDUP_REMOVED lines=14> */
.L_x_90:


//--------------------- .text._ZN7cutlass13device_kernelIN5flash11enable_sm90INS1_16FlashAttnFwdSm90INS1_25CollectiveMainloopFwdSm90ILi2EN4cute5tupleIJNS5_1CILi1EEES8_S8_EEENS6_IJNS7_ILi128EEENS7_ILi96EEENS7_ILi64EEEEEELi256ENS_10bfloat16_tEfNS_4arch4Sm90ELb1ELb0ELb1ELb1ELb0ELb1ELb1ELb1ELb0ELb0ELb0ELb0EEENS1_21CollectiveEpilogueFwdINS6_IJSA_NS7_ILi256EEESB_EEES9_SE_SG_Li256ELb1ELb0ELb0ELb0EEENS1_36VarlenDynamicPersistentTileSchedulerILi128ELi96ELi256ELi32ELb0ELb0ELb1ELb1ELb1ELb1EEEEEEEEEvNT_6ParamsE --------------------------
	.section	.text._ZN7cutlass13device_kernelIN5flash11enable_sm90INS1_16FlashAttnFwdSm90INS1_25CollectiveMainloopFwdSm90ILi2EN4cute5tupleIJNS5_1CILi1EEES8_S8_EEENS6_IJNS7_ILi128EEENS7_ILi96EEENS7_ILi64EEEEEELi256ENS_10bfloat16_tEfNS_4arch4Sm90ELb1ELb0ELb1ELb1ELb0ELb1ELb1ELb1ELb0ELb0ELb0ELb0EEENS1_21CollectiveEpilogueFwdINS6_IJSA_NS7_ILi256EEESB_EEES9_SE_SG_Li256ELb1ELb0ELb0ELb0EEENS1_36VarlenDynamicPersistentTileSchedulerILi128ELi96ELi256ELi32ELb0ELb0ELb1ELb1ELb1ELb1EEEEEEEEEvNT_6ParamsE,"ax",@progbits
	.align	128
.text._ZN7cutlass13device_kernelIN5flash11enable_sm90INS1_16FlashAttnFwdSm90INS1_25CollectiveMainloopFwdSm90ILi2EN4cute5tupleIJNS5_1CILi1EEES8_S8_EEENS6_IJNS7_ILi128EEENS7_ILi96EEENS7_ILi64EEEEEELi256ENS_10bfloat16_tEfNS_4arch4Sm90ELb1ELb0ELb1ELb1ELb0ELb1ELb1ELb1ELb0ELb0ELb0ELb0EEENS1_21CollectiveEpilogueFwdINS6_IJSA_NS7_ILi256EEESB_EEES9_SE_SG_Li256ELb1ELb0ELb0ELb0EEENS1_36VarlenDynamicPersistentTileSchedulerILi128ELi96ELi256ELi32ELb0ELb0ELb1ELb1ELb1ELb1EEEEEEEEEvNT_6ParamsE:
        .type           _ZN7cutlass13device_kernelIN5flash11enable_sm90INS1_16FlashAttnFwdSm90INS1_25CollectiveMainloopFwdSm90ILi2EN4cute5tupleIJNS5_1CILi1EEES8_S8_EEENS6_IJNS7_ILi128EEENS7_ILi96EEENS7_ILi64EEEEEELi256ENS_10bfloat16_tEfNS_4arch4Sm90ELb1ELb0ELb1ELb1ELb0ELb1ELb1ELb1ELb0ELb0ELb0ELb0EEENS1_21CollectiveEpilogueFwdINS6_IJSA_NS7_ILi256EEESB_EEES9_SE_SG_Li256ELb1ELb0ELb0ELb0EEENS1_36VarlenDynamicPersistentTileSchedulerILi128ELi96ELi256ELi32ELb0ELb0ELb1ELb1ELb1ELb1EEEEEEEEEvNT_6ParamsE,@function
        .size           _ZN7cutlass13device_kernelIN5flash11enable_sm90INS1_16FlashAttnFwdSm90INS1_25CollectiveMainloopFwdSm90ILi2EN4cute5tupleIJNS5_1CILi1EEES8_S8_EEENS6_IJNS7_ILi128EEENS7_ILi96EEENS7_ILi64EEEEEELi256ENS_10bfloat16_tEfNS_4arch4Sm90ELb1ELb0ELb1ELb1ELb0ELb1ELb1ELb1ELb0ELb0ELb0ELb0EEENS1_21CollectiveEpilogueFwdINS6_IJSA_NS7_ILi256EEESB_EEES9_SE_SG_Li256ELb1ELb0ELb0ELb0EEENS1_36VarlenDynamicPersistentTileSchedulerILi128ELi96ELi256ELi32ELb0ELb0ELb1ELb1ELb1ELb1EEEEEEEEEvNT_6ParamsE,(.L_x_91 - _ZN7cutlass13device_kernelIN5flash11enable_sm90INS1_16FlashAttnFwdSm90INS1_25CollectiveMainloopFwdSm90ILi2EN4cute5tupleIJNS5_1CILi1EEES8_S8_EEENS6_IJNS7_ILi128EEENS7_ILi96EEENS7_ILi64EEEEEELi256ENS_10bfloat16_tEfNS_4arch4Sm90ELb1ELb0ELb1ELb1ELb0ELb1ELb1ELb1ELb0ELb0ELb0ELb0EEENS1_21CollectiveEpilogueFwdINS6_IJSA_NS7_ILi256EEESB_EEES9_SE_SG_Li256ELb1ELb0ELb0ELb0EEENS1_36VarlenDynamicPersistentTileSchedulerILi128ELi96ELi256ELi32ELb0ELb0ELb1ELb1ELb1ELb1EEEEEEEEEvNT_6ParamsE)
        .other          _ZN7cutlass13device_kernelIN5flash11enable_sm90INS1_16FlashAttnFwdSm90INS1_25CollectiveMainloopFwdSm90ILi2EN4cute5tupleIJNS5_1CILi1EEES8_S8_EEENS6_IJNS7_ILi128EEENS7_ILi96EEENS7_ILi64EEEEEELi256ENS_10bfloat16_tEfNS_4arch4Sm90ELb1ELb0ELb1ELb1ELb0ELb1ELb1ELb1ELb0ELb0ELb0ELb0EEENS1_21CollectiveEpilogueFwdINS6_IJSA_NS7_ILi256EEESB_EEES9_SE_SG_Li256ELb1ELb0ELb0ELb0EEENS1_36VarlenDynamicPersistentTileSchedulerILi128ELi96ELi256ELi32ELb0ELb0ELb1ELb1ELb1ELb1EEEEEEEEEvNT_6ParamsE,@"STO_CUDA_ENTRY STV_DEFAULT"
_ZN7cutlass13device_kernelIN5flash11enable_sm90INS1_16FlashAttnFwdSm90INS1_25CollectiveMainloopFwdSm90ILi2EN4cute5tupleIJNS5_1CILi1EEES8_S8_EEENS6_IJNS7_ILi128EEENS7_ILi96EEENS7_ILi64EEEEEELi256ENS_10bfloat16_tEfNS_4arch4Sm90ELb1ELb0ELb1ELb1ELb0ELb1ELb1ELb1ELb0ELb0ELb0ELb0EEENS1_21CollectiveEpilogueFwdINS6_IJSA_NS7_ILi256EEESB_EEES9_SE_SG_Li256ELb1ELb0ELb0ELb0EEENS1_36VarlenDynamicPersistentTileSchedulerILi128ELi96ELi256ELi32ELb0ELb0ELb1ELb1ELb1ELb1EEEEEEEEEvNT_6ParamsE:
[----:B------:R-:W-:Y:S01]  /*0000*/  LDC R1, c[0x0][0x37c] ;  /* 0x0000df00ff017b82 */ /* 0x000fe20000000800 */
[----:B------:R-:W-:Y:S05]  /*0010*/  EXIT ;  /* 0x000000000000794d */ /* 0x000fea0003800000 */
.L_x_45:
        /* <DEDUP_REMOVED lines=14> */
.L_x_91:


//--------------------- .nv.shared.reserved.0     --------------------------
	.section	.nv.shared.reserved.0,"aw",@nobits
	.weak		__nv_reservedSMEM_offset_0_alias
	.size		__nv_reservedSMEM_offset_0_alias, 0, 64
	.other		__nv_reservedSMEM_offset_0_alias,@"STO_CUDA_RESERVED_SHARED STV_DEFAULT"
__nv_reservedSMEM_offset_0_alias:
	.zero		0
	.zero		64


//--------------------- .nv.global                --------------------------
	.section	.nv.global,"aw",@nobits
.nv.global:
	.type		_ZN75_INTERNAL_905f0d3e_39_flash_fwd_hdimdiff_bf16_softcap_sm90_cu_e763cb1e_34524cute1_E,@object
	.size		_ZN75_INTERNAL_905f0d3e_39_flash_fwd_hdimdiff_bf16_softcap_sm90_cu_e763cb1e_34524cute1_E,(_ZN75_INTERNAL_905f0d3e_39_flash_fwd_hdimdiff_bf16_softcap_sm90_cu_e763cb1e_34524cuda3std3__45__cpo6cbeginE - _ZN75_INTERNAL_905f0d3e_39_flash_fwd_hdimdiff_bf16_softcap_sm90_cu_e763cb1e_34524cute1_E)
_ZN75_INTERNAL_905f0d3e_39_flash_fwd_hdimdiff_bf16_softcap_sm90_cu_e763cb1e_34524cute1_E:
	.zero		1
	.type		_ZN75_INTERNAL_905f0d3e_39_flash_fwd_hdimdiff_bf16_softcap_sm90_cu_e763cb1e_34524cuda3std3__45__cpo6cbeginE,@object
	.size		_ZN75_INTERNAL_905f0d3e_39_flash_fwd_hdimdiff_bf16_softcap_sm90_cu_e763cb1e_34524cuda3std3__45__cpo6cbeginE,(_ZN75_INTERNAL_905f0d3e_39_flash_fwd_hdimdiff_bf16_softcap_sm90_cu_e763cb1e_34524cuda3std3__48in_placeE - _ZN75_INTERNAL_905f0d3e_39_flash_fwd_hdimdiff_bf16_softcap_sm90_cu_e763cb1e_34524cuda3std3__45__cpo6cbeginE)
_ZN75_INTERNAL_905f0d3e_39_flash_fwd_hdimdiff_bf16_softcap_sm90_cu_e763cb1e_34524cuda3std3__45__cpo6cbeginE:
	.zero		1
	.type		_ZN75_INTERNAL_905f0d3e_39_flash_fwd_hdimdiff_bf16_softcap_sm90_cu_e763cb1e_34524cuda3std3__48in_placeE,@object
	.size		_ZN75_INTERNAL_905f0d3e_39_flash_fwd_hdimdiff_bf16_softcap_sm90_cu_e763cb1e_34524cuda3std3__48in_placeE,(_ZN75_INTERNAL_905f0d3e_39_flash_fwd_hdimdiff_bf16_softcap_sm90_cu_e763cb1e_34524cuda3std6ranges3__45__cpo9iter_moveE - _ZN75_INTERNAL_905f0d3e_39_flash_fwd_hdimdiff_bf16_softcap_sm90_cu_e763cb1e_34524cuda3std3__48in_placeE)
_ZN75_INTERNAL_905f0d3e_39_flash_fwd_hdimdiff_bf16_softcap_sm90_cu_e763cb1e_34524cuda3std3__48in_placeE:
	.zero		1
	.type		_ZN75_INTERNAL_905f0d3e_39_flash_fwd_hdimdiff_bf16_softcap_sm90_cu_e763cb1e_34524cuda3std6ranges3__45__cpo9iter_moveE,@object
	.size		_ZN75_INTERNAL_905f0d3e_39_flash_fwd_hdimdiff_bf16_softcap_sm90_cu_e763cb1e_34524cuda3std6ranges3__45__cpo9iter_moveE,(_ZN75_INTERNAL_905f0d3e_39_flash_fwd_hdimdiff_bf16_softcap_sm90_cu_e763cb1e_34524cuda3std3__45__cpo5beginE - _ZN75_INTERNAL_905f0d3e_39_flash_fwd_hdimdiff_bf16_softcap_sm90_cu_e763cb1e_34524cuda3std6ranges3__45__cpo9iter_moveE)
_ZN75_INTERNAL_905f0d3e_39_flash_fwd_hdimdiff_bf16_softcap_sm90_cu_e763cb1e_34524cuda3std6ranges3__45__cpo9iter_moveE:
	.zero		1
	.type		_ZN75_INTERNAL_905f0d3e_39_flash_fwd_hdimdiff_bf16_softcap_sm90_cu_e763cb1e_34524cuda3std3__45__cpo5beginE,@object
	.size		_ZN75_INTERNAL_905f0d3e_39_flash_fwd_hdimdiff_bf16_softcap_sm90_cu_e763cb1e_34524cuda3std3__45__cpo5beginE,(_ZN75_INTERNAL_905f0d3e_39_flash_fwd_hdimdiff_bf16_softcap_sm90_cu_e763cb1e_34524cuda3std3__477_GLOBAL__N__905f0d3e_39_flash_fwd_hdimdiff_bf16_softcap_sm90_cu_e763cb1e_34526ignoreE - _ZN75_INTERNAL_905f0d3e_39_flash_fwd_hdimdiff_bf16_softcap_sm90_cu_e763cb1e_34524cuda3std3__45__cpo5beginE)
_ZN75_INTERNAL_905f0d3e_39_flash_fwd_hdimdiff_bf16_softcap_sm90_cu_e763cb1e_34524cuda3std3__45__cpo5beginE:
	.zero		1
	.type		_ZN75_INTERNAL_905f0d3e_39_flash_fwd_hdimdiff_bf16_softcap_sm90_cu_e763cb1e_34524cuda3std3__477_GLOBAL__N__905f0d3e_39_flash_fwd_hdimdiff_bf16_softcap_sm90_cu_e763cb1e_34526ignoreE,@object
	.size		_ZN75_INTERNAL_905f0d3e_39_flash_fwd_hdimdiff_bf16_softcap_sm90_cu_e763cb1e_34524cuda3std3__477_GLOBAL__N__905f0d3e_39_flash_fwd_hdimdiff_bf16_softcap_sm90_cu_e763cb1e_34526ignoreE,(_ZN75_INTERNAL_905f0d3e_39_flash_fwd_hdimdiff_bf16_softcap_sm90_cu_e763cb1e_34524cute7productE - _ZN75_INTERNAL_905f0d3e_39_flash_fwd_hdimdiff_bf16_softcap_sm90_cu_e763cb1e_34524cuda3std3__477_GLOBAL__N__905f0d3e_39_flash_fwd_hdimdiff_bf16_softcap_sm90_cu_e763cb1e_34526ignoreE)
_ZN75_INTERNAL_905f0d3e_39_flash_fwd_hdimdiff_bf16_softcap_sm90_cu_e763cb1e_34524cuda3std3__477_GLOBAL__N__905f0d3e_39_flash_fwd_hdimdiff_bf16_softcap_sm90_cu_e763cb1e_34526ignoreE:
	.zero		1
	.type		_ZN75_INTERNAL_905f0d3e_39_flash_fwd_hdimdiff_bf16_softcap_sm90_cu_e763cb1e_34524cute7productE,@object
	.size		_ZN75_INTERNAL_905f0d3e_39_flash_fwd_hdimdiff_bf16_softcap_sm90_cu_e763cb1e_34524cute7productE,(_ZN75_INTERNAL_905f0d3e_39_flash_fwd_hdimdiff_bf16_softcap_sm90_cu_e763cb1e_34524cuda3std3__45__cpo3endE - _ZN75_INTERNAL_905f0d3e_39_flash_fwd_hdimdiff_bf16_softcap_sm90_cu_e763cb1e_34524cute7productE)
_ZN75_INTERNAL_905f0d3e_39_flash_fwd_hdimdiff_bf16_softcap_sm90_cu_e763cb1e_34524cute7productE:
	.zero		1
	.type		_ZN75_INTERNAL_905f0d3e_39_flash_fwd_hdimdiff_bf16_softcap_sm90_cu_e763cb1e_34524cuda3std3__45__cpo3endE,@object
	.size		_ZN75_INTERNAL_905f0d3e_39_flash_fwd_hdimdiff_bf16_softcap_sm90_cu_e763cb1e_34524cuda3std3__45__cpo3endE,(_ZN75_INTERNAL_905f0d3e_39_flash_fwd_hdimdiff_bf16_softcap_sm90_cu_e763cb1e_34524cuda3std3__419piecewise_constructE - _ZN75_INTERNAL_905f0d3e_39_flash_fwd_hdimdiff_bf16_softcap_sm90_cu_e763cb1e_34524cuda3std3__45__cpo3endE)
_ZN75_INTERNAL_905f0d3e_39_flash_fwd_hdimdiff_bf16_softcap_sm90_cu_e763cb1e_34524cuda3std3__45__cpo3endE:
	.zero		1
	.type		_ZN75_INTERNAL_905f0d3e_39_flash_fwd_hdimdiff_bf16_softcap_sm90_cu_e763cb1e_34524cuda3std3__419piecewise_constructE,@object
	.size		_ZN75_INTERNAL_905f0d3e_39_flash_fwd_hdimdiff_bf16_softcap_sm90_cu_e763cb1e_34524cuda3std3__419piecewise_constructE,(_ZN75_INTERNAL_905f0d3e_39_flash_fwd_hdimdiff_bf16_softcap_sm90_cu_e763cb1e_34524cuda3std3__45__cpo4cendE - _ZN75_INTERNAL_905f0d3e_39_flash_fwd_hdimdiff_bf16_softcap_sm90_cu_e763cb1e_34524cuda3std3__419piecewise_constructE)
_ZN75_INTERNAL_905f0d3e_39_flash_fwd_hdimdiff_bf16_softcap_sm90_cu_e763cb1e_34524cuda3std3__419piecewise_constructE:
	.zero		1
	.type		_ZN75_INTERNAL_905f0d3e_39_flash_fwd_hdimdiff_bf16_softcap_sm90_cu_e763cb1e_34524cuda3std3__45__cpo4cendE,@object
	.size		_ZN75_INTERNAL_905f0d3e_39_flash_fwd_hdimdiff_bf16_softcap_sm90_cu_e763cb1e_34524cuda3std3__45__cpo4cendE,(_ZN75_INTERNAL_905f0d3e_39_flash_fwd_hdimdiff_bf16_softcap_sm90_cu_e763cb1e_34524cuda3std6ranges3__45__cpo4swapE - _ZN75_INTERNAL_905f0d3e_39_flash_fwd_hdimdiff_bf16_softcap_sm90_cu_e763cb1e_34524cuda3std3__45__cpo4cendE)
_ZN75_INTERNAL_905f0d3e_39_flash_fwd_hdimdiff_bf16_softcap_sm90_cu_e763cb1e_34524cuda3std3__45__cpo4cendE:
	.zero		1
	.type		_ZN75_INTERNAL_905f0d3e_39_flash_fwd_hdimdiff_bf16_softcap_sm90_cu_e763cb1e_34524cuda3std6ranges3__45__cpo4swapE,@object
	.size		_ZN75_INTERNAL_905f0d3e_39_flash_fwd_hdimdiff_bf16_softcap_sm90_cu_e763cb1e_34524cuda3std6ranges3__45__cpo4swapE,(.L_7 - _ZN75_INTERNAL_905f0d3e_39_flash_fwd_hdimdiff_bf16_softcap_sm90_cu_e763cb1e_34524cuda3std6ranges3__45__cpo4swapE)
_ZN75_INTERNAL_905f0d3e_39_flash_fwd_hdimdiff_bf16_softcap_sm90_cu_e763cb1e_34524cuda3std6ranges3__45__cpo4swapE:
	.zero		1
.L_7:


//--------------------- .nv.constant0._ZN7cutlass13device_kernelIN5flash11enable_sm90INS1_16FlashAttnFwdSm90INS1_25CollectiveMainloopFwdSm90ILi2EN4cute5tupleIJNS5_1CILi1EEES8_S8_EEENS6_IJNS7_ILi128EEESA_NS7_ILi192EEEEEELi128ENS_10bfloat16_tEfNS_4arch4Sm90ELb0ELb0ELb1ELb0ELb0ELb0ELb0ELb1ELb1ELb0ELb0ELb0EEENS1_21CollectiveEpilogueFwdINS6_IJSA_SA_SA_EEES9_SD_SF_Li256ELb0ELb0ELb0ELb0EEENS1_29StaticPersistentTileSchedulerILb0EEEEEEEEEvNT_6ParamsE --------------------------
	.section	.nv.constant0._ZN7cutlass13device_kernelIN5flash11enable_sm90INS1_16FlashAttnFwdSm90INS1_25CollectiveMainloopFwdSm90ILi2EN4cute5tupleIJNS5_1CILi1EEES8_S8_EEENS6_IJNS7_ILi128EEESA_NS7_ILi192EEEEEELi128ENS_10bfloat16_tEfNS_4arch4Sm90ELb0ELb0ELb1ELb0ELb0ELb0ELb0ELb1ELb1ELb0ELb0ELb0EEENS1_21CollectiveEpilogueFwdINS6_IJSA_SA_SA_EEES9_SD_SF_Li256ELb0ELb0ELb0ELb0EEENS1_29StaticPersistentTileSchedulerILb0EEEEEEEEEvNT_6ParamsE,"a",@progbits
	.sectionflags	@""
	.align	4
.nv.constant0._ZN7cutlass13device_kernelIN5flash11enable_sm90INS1_16FlashAttnFwdSm90INS1_25CollectiveMainloopFwdSm90ILi2EN4cute5tupleIJNS5_1CILi1EEES8_S8_EEENS6_IJNS7_ILi128EEESA_NS7_ILi192EEEEEELi128ENS_10bfloat16_tEfNS_4arch4Sm90ELb0ELb0ELb1ELb0ELb0ELb0ELb0ELb1ELb1ELb0ELb0ELb0EEENS1_21CollectiveEpilogueFwdINS6_IJSA_SA_SA_EEES9_SD_SF_Li256ELb0ELb0ELb0ELb0EEENS1_29StaticPersistentTileSchedulerILb0EEEEEEEEEvNT_6ParamsE:
	.zero		3840


//--------------------- .nv.constant0._ZN7cutlass13device_kernelIN5flash11enable_sm90INS1_16FlashAttnFwdSm90INS1_25CollectiveMainloopFwdSm90ILi2EN4cute5tupleIJNS5_1CILi2EEENS7_ILi1EEES9_EEENS6_IJNS7_ILi128EEESB_NS7_ILi192EEEEEELi128ENS_10bfloat16_tEfNS_4arch4Sm90ELb0ELb0ELb1ELb0ELb0ELb0ELb0ELb1ELb1ELb0ELb0ELb0EEENS1_21CollectiveEpilogueFwdINS6_IJSB_SB_SB_EEESA_SE_SG_Li256ELb0ELb0ELb0ELb0EEENS1_29StaticPersistentTileSchedulerILb0EEEEEEEEEvNT_6ParamsE --------------------------
	.section	.nv.constant0._ZN7cutlass13device_kernelIN5flash11enable_sm90INS1_16FlashAttnFwdSm90INS1_25CollectiveMainloopFwdSm90ILi2EN4cute5tupleIJNS5_1CILi2EEENS7_ILi1EEES9_EEENS6_IJNS7_ILi128EEESB_NS7_ILi192EEEEEELi128ENS_10bfloat16_tEfNS_4arch4Sm90ELb0ELb0ELb1ELb0ELb0ELb0ELb0ELb1ELb1ELb0ELb0ELb0EEENS1_21CollectiveEpilogueFwdINS6_IJSB_SB_SB_EEESA_SE_SG_Li256ELb0ELb0ELb0ELb0EEENS1_29StaticPersistentTileSchedulerILb0EEEEEEEEEvNT_6ParamsE,"a",@progbits
	.sectionflags	@""
	.align	4
.nv.constant0._ZN7cutlass13device_kernelIN5flash11enable_sm90INS1_16FlashAttnFwdSm90INS1_25CollectiveMainloopFwdSm90ILi2EN4cute5tupleIJNS5_1CILi2EEENS7_ILi1EEES9_EEENS6_IJNS7_ILi128EEESB_NS7_ILi192EEEEEELi128ENS_10bfloat16_tEfNS_4arch4Sm90ELb0ELb0ELb1ELb0ELb0ELb0ELb0ELb1ELb1ELb0ELb0ELb0EEENS1_21CollectiveEpilogueFwdINS6_IJSB_SB_SB_EEESA_SE_SG_Li256ELb0ELb0ELb0ELb0EEENS1_29StaticPersistentTileSchedulerILb0EEEEEEEEEvNT_6ParamsE:
	.zero		3840


//--------------------- .nv.constant0._ZN7cutlass13device_kernelIN5flash11enable_sm90INS1_16FlashAttnFwdSm90INS1_25CollectiveMainloopFwdSm90ILi2EN4cute5tupleIJNS5_1CILi1EEES8_S8_EEENS6_IJNS7_ILi128EEESA_NS7_ILi192EEEEEELi128ENS_10bfloat16_tEfNS_4arch4Sm90ELb0ELb0ELb1ELb1ELb0ELb0ELb0ELb1ELb1ELb0ELb0ELb0EEENS1_21CollectiveEpilogueFwdINS6_IJSA_SA_SA_EEES9_SD_SF_Li256ELb1ELb0ELb0ELb0EEENS1_36VarlenDynamicPersistentTileSchedulerILi128ELi128ELi256ELi32ELb0ELb0ELb1ELb0ELb1ELb1EEEEEEEEEvNT_6ParamsE --------------------------
	.section	.nv.constant0._ZN7cutlass13device_kernelIN5flash11enable_sm90INS1_16FlashAttnFwdSm90INS1_25CollectiveMainloopFwdSm90ILi2EN4cute5tupleIJNS5_1CILi1EEES8_S8_EEENS6_IJNS7_ILi128EEESA_NS7_ILi192EEEEEELi128ENS_10bfloat16_tEfNS_4arch4Sm90ELb0ELb0ELb1ELb1ELb0ELb0ELb0ELb1ELb1ELb0ELb0ELb0EEENS1_21CollectiveEpilogueFwdINS6_IJSA_SA_SA_EEES9_SD_SF_Li256ELb1ELb0ELb0ELb0EEENS1_36VarlenDynamicPersistentTileSchedulerILi128ELi128ELi256ELi32ELb0ELb0ELb1ELb0ELb1ELb1EEEEEEEEEvNT_6ParamsE,"a",@progbits
	.sectionflags	@""
	.align	4
.nv.constant0._ZN7cutlass13device_kernelIN5flash11enable_sm90INS1_16FlashAttnFwdSm90INS1_25CollectiveMainloopFwdSm90ILi2EN4cute5tupleIJNS5_1CILi1EEES8_S8_EEENS6_IJNS7_ILi128EEESA_NS7_ILi192EEEEEELi128ENS_10bfloat16_tEfNS_4arch4Sm90ELb0ELb0ELb1ELb1ELb0ELb0ELb0ELb1ELb1ELb0ELb0ELb0EEENS1_21CollectiveEpilogueFwdINS6_IJSA_SA_SA_EEES9_SD_SF_Li256ELb1ELb0ELb0ELb0EEENS1_36VarlenDynamicPersistentTileSchedulerILi128ELi128ELi256ELi32ELb0ELb0ELb1ELb0ELb1ELb1EEEEEEEEEvNT_6ParamsE:
	.zero		3456


//--------------------- .nv.constant0._ZN7cutlass13device_kernelIN5flash11enable_sm90INS1_16FlashAttnFwdSm90INS1_25CollectiveMainloopFwdSm90ILi2EN4cute5tupleIJNS5_1CILi1EEES8_S8_EEENS6_IJNS7_ILi128EEESA_NS7_ILi192EEEEEELi128ENS_10bfloat16_tEfNS_4arch4Sm90ELb0ELb0ELb1ELb1ELb0ELb1ELb0ELb1ELb1ELb0ELb0ELb0EEENS1_21CollectiveEpilogueFwdINS6_IJSA_SA_SA_EEES9_SD_SF_Li256ELb1ELb0ELb0ELb0EEENS1_36VarlenDynamicPersistentTileSchedulerILi128ELi128ELi256ELi32ELb0ELb0ELb1ELb0ELb1ELb1EEEEEEEEEvNT_6ParamsE --------------------------
	.section	.nv.constant0._ZN7cutlass13device_kernelIN5flash11enable_sm90INS1_16FlashAttnFwdSm90INS1_25CollectiveMainloopFwdSm90ILi2EN4cute5tupleIJNS5_1CILi1EEES8_S8_EEENS6_IJNS7_ILi128EEESA_NS7_ILi192EEEEEELi128ENS_10bfloat16_tEfNS_4arch4Sm90ELb0ELb0ELb1ELb1ELb0ELb1ELb0ELb1ELb1ELb0ELb0ELb0EEENS1_21CollectiveEpilogueFwdINS6_IJSA_SA_SA_EEES9_SD_SF_Li256ELb1ELb0ELb0ELb0EEENS1_36VarlenDynamicPersistentTileSchedulerILi128ELi128ELi256ELi32ELb0ELb0ELb1ELb0ELb1ELb1EEEEEEEEEvNT_6ParamsE,"a",@progbits
	.sectionflags	@""
	.align	4
.nv.constant0._ZN7cutlass13device_kernelIN5flash11enable_sm90INS1_16FlashAttnFwdSm90INS1_25CollectiveMainloopFwdSm90ILi2EN4cute5tupleIJNS5_1CILi1EEES8_S8_EEENS6_IJNS7_ILi128EEESA_NS7_ILi192EEEEEELi128ENS_10bfloat16_tEfNS_4arch4Sm90ELb0ELb0ELb1ELb1ELb0ELb1ELb0ELb1ELb1ELb0ELb0ELb0EEENS1_21CollectiveEpilogueFwdINS6_IJSA_SA_SA_EEES9_SD_SF_Li256ELb1ELb0ELb0ELb0EEENS1_36VarlenDynamicPersistentTileSchedulerILi128ELi128ELi256ELi32ELb0ELb0ELb1ELb0ELb1ELb1EEEEEEEEEvNT_6ParamsE:
	.zero		3456


//--------------------- .nv.constant0._ZN7cutlass13device_kernelIN5flash11enable_sm90INS1_16FlashAttnFwdSm90INS1_25CollectiveMainloopFwdSm90ILi2EN4cute5tupleIJNS5_1CILi1EEES8_S8_EEENS6_IJNS7_ILi128EEENS7_ILi96EEENS7_ILi192EEEEEELi128ENS_10bfloat16_tEfNS_4arch4Sm90ELb0ELb1ELb1ELb0ELb0ELb0ELb0ELb1ELb1ELb0ELb0ELb0EEENS1_21CollectiveEpilogueFwdINS6_IJSA_SA_SB_EEES9_SE_SG_Li256ELb0ELb0ELb0ELb0EEENS1_30DynamicPersistentTileSchedulerILi256ELi32ELb0ELb0ELb1EEEEEEEEEvNT_6ParamsE --------------------------
	.section	.nv.constant0._ZN7cutlass13device_kernelIN5flash11enable_sm90INS1_16FlashAttnFwdSm90INS1_25CollectiveMainloopFwdSm90ILi2EN4cute5tupleIJNS5_1CILi1EEES8_S8_EEENS6_IJNS7_ILi128EEENS7_ILi96EEENS7_ILi192EEEEEELi128ENS_10bfloat16_tEfNS_4arch4Sm90ELb0ELb1ELb1ELb0ELb0ELb0ELb0ELb1ELb1ELb0ELb0ELb0EEENS1_21CollectiveEpilogueFwdINS6_IJSA_SA_SB_EEES9_SE_SG_Li256ELb0ELb0ELb0ELb0EEENS1_30DynamicPersistentTileSchedulerILi256ELi32ELb0ELb0ELb1EEEEEEEEEvNT_6ParamsE,"a",@progbits
	.sectionflags	@""
	.align	4
.nv.constant0._ZN7cutlass13device_kernelIN5flash11enable_sm90INS1_16FlashAttnFwdSm90INS1_25CollectiveMainloopFwdSm90ILi2EN4cute5tupleIJNS5_1CILi1EEES8_S8_EEENS6_IJNS7_ILi128EEENS7_ILi96EEENS7_ILi192EEEEEELi128ENS_10bfloat16_tEfNS_4arch4Sm90ELb0ELb1ELb1ELb0ELb0ELb0ELb0ELb1ELb1ELb0ELb0ELb0EEENS1_21CollectiveEpilogueFwdINS6_IJSA_SA_SB_EEES9_SE_SG_Li256ELb0ELb0ELb0ELb0EEENS1_30DynamicPersistentTileSchedulerILi256ELi32ELb0ELb0ELb1EEEEEEEEEvNT_6ParamsE:
	.zero		3840


//--------------------- .nv.constant0._ZN7cutlass13device_kernelIN5flash11enable_sm90INS1_16FlashAttnFwdSm90INS1_25CollectiveMainloopFwdSm90ILi2EN4cute5tupleIJNS5_1CILi1EEES8_S8_EEENS6_IJNS7_ILi128EEENS7_ILi96EEENS7_ILi192EEEEEELi128ENS_10bfloat16_tEfNS_4arch4Sm90ELb0ELb1ELb1ELb1ELb0ELb0ELb0ELb1ELb1ELb0ELb0ELb0EEENS1_21CollectiveEpilogueFwdINS6_IJSA_SA_SB_EEES9_SE_SG_Li256ELb1ELb0ELb0ELb0EEENS1_36VarlenDynamicPersistentTileSchedulerILi128ELi96ELi256ELi32ELb0ELb0ELb1ELb1ELb0ELb1EEEEEEEEEvNT_6ParamsE --------------------------
	.section	.nv.constant0._ZN7cutlass13device_kernelIN5flash11enable_sm90INS1_16FlashAttnFwdSm90INS1_25CollectiveMainloopFwdSm90ILi2EN4cute5tupleIJNS5_1CILi1EEES8_S8_EEENS6_IJNS7_ILi128EEENS7_ILi96EEENS7_ILi192EEEEEELi128ENS_10bfloat16_tEfNS_4arch4Sm90ELb0ELb1ELb1ELb1ELb0ELb0ELb0ELb1ELb1ELb0ELb0ELb0EEENS1_21CollectiveEpilogueFwdINS6_IJSA_SA_SB_EEES9_SE_SG_Li256ELb1ELb0ELb0ELb0EEENS1_36VarlenDynamicPersistentTileSchedulerILi128ELi96ELi256ELi32ELb0ELb0ELb1ELb1ELb0ELb1EEEEEEEEEvNT_6ParamsE,"a",@progbits
	.sectionflags	@""
	.align	4
.nv.constant0._ZN7cutlass13device_kernelIN5flash11enable_sm90INS1_16FlashAttnFwdSm90INS1_25CollectiveMainloopFwdSm90ILi2EN4cute5tupleIJNS5_1CILi1EEES8_S8_EEENS6_IJNS7_ILi128EEENS7_ILi96EEENS7_ILi192EEEEEELi128ENS_10bfloat16_tEfNS_4arch4Sm90ELb0ELb1ELb1ELb1ELb0ELb0ELb0ELb1ELb1ELb0ELb0ELb0EEENS1_21CollectiveEpilogueFwdINS6_IJSA_SA_SB_EEES9_SE_SG_Li256ELb1ELb0ELb0ELb0EEENS1_36VarlenDynamicPersistentTileSchedulerILi128ELi96ELi256ELi32ELb0ELb0ELb1ELb1ELb0ELb1EEEEEEEEEvNT_6ParamsE:
	.zero		3456


//--------------------- .nv.constant0._ZN7cutlass13device_kernelIN5flash11enable_sm90INS1_16FlashAttnFwdSm90INS1_25CollectiveMainloopFwdSm90ILi2EN4cute5tupleIJNS5_1CILi1EEES8_S8_EEENS6_IJNS7_ILi128EEENS7_ILi96EEENS7_ILi192EEEEEELi128ENS_10bfloat16_tEfNS_4arch4Sm90ELb0ELb1ELb1ELb1ELb0ELb1ELb0ELb1ELb1ELb0ELb0ELb0EEENS1_21CollectiveEpilogueFwdINS6_IJSA_SA_SB_EEES9_SE_SG_Li256ELb1ELb0ELb0ELb0EEENS1_36VarlenDynamicPersistentTileSchedulerILi128ELi96ELi256ELi32ELb0ELb0ELb1ELb1ELb0ELb1EEEEEEEEEvNT_6ParamsE --------------------------
	.section	.nv.constant0._ZN7cutlass13device_kernelIN5flash11enable_sm90INS1_16FlashAttnFwdSm90INS1_25CollectiveMainloopFwdSm90ILi2EN4cute5tupleIJNS5_1CILi1EEES8_S8_EEENS6_IJNS7_ILi128EEENS7_ILi96EEENS7_ILi192EEEEEELi128ENS_10bfloat16_tEfNS_4arch4Sm90ELb0ELb1ELb1ELb1ELb0ELb1ELb0ELb1ELb1ELb0ELb0ELb0EEENS1_21CollectiveEpilogueFwdINS6_IJSA_SA_SB_EEES9_SE_SG_Li256ELb1ELb0ELb0ELb0EEENS1_36VarlenDynamicPersistentTileSchedulerILi128ELi96ELi256ELi32ELb0ELb0ELb1ELb1ELb0ELb1EEEEEEEEEvNT_6ParamsE,"a",@progbits
	.sectionflags	@""
	.align	4
.nv.constant0._ZN7cutlass13device_kernelIN5flash11enable_sm90INS1_16FlashAttnFwdSm90INS1_25CollectiveMainloopFwdSm90ILi2EN4cute5tupleIJNS5_1CILi1EEES8_S8_EEENS6_IJNS7_ILi128EEENS7_ILi96EEENS7_ILi192EEEEEELi128ENS_10bfloat16_tEfNS_4arch4Sm90ELb0ELb1ELb1ELb1ELb0ELb1ELb0ELb1ELb1ELb0ELb0ELb0EEENS1_21CollectiveEpilogueFwdINS6_IJSA_SA_SB_EEES9_SE_SG_Li256ELb1ELb0ELb0ELb0EEENS1_36VarlenDynamicPersistentTileSchedulerILi128ELi96ELi256ELi32ELb0ELb0ELb1ELb1ELb0ELb1EEEEEEEEEvNT_6ParamsE:
	.zero		3456


//--------------------- .nv.constant0._ZN7cutlass13device_kernelIN5flash11enable_sm90INS1_16FlashAttnFwdSm90INS1_25CollectiveMainloopFwdSm90ILi2EN4cute5tupleIJNS5_1CILi1EEES8_S8_EEENS6_IJNS7_ILi128EEESA_NS7_ILi192EEEEEELi128ENS_10bfloat16_tEfNS_4arch4Sm90ELb1ELb0ELb1ELb0ELb0ELb0ELb0ELb1ELb1ELb0ELb0ELb0EEENS1_21CollectiveEpilogueFwdINS6_IJSA_SA_SA_EEES9_SD_SF_Li256ELb0ELb0ELb0ELb0EEENS1_30DynamicPersistentTileSchedulerILi256ELi32ELb0ELb0ELb1EEEEEEEEEvNT_6ParamsE --------------------------
	.section	.nv.constant0._ZN7cutlass13device_kernelIN5flash11enable_sm90INS1_16FlashAttnFwdSm90INS1_25CollectiveMainloopFwdSm90ILi2EN4cute5tupleIJNS5_1CILi1EEES8_S8_EEENS6_IJNS7_ILi128EEESA_NS7_ILi192EEEEEELi128ENS_10bfloat16_tEfNS_4arch4Sm90ELb1ELb0ELb1ELb0ELb0ELb0ELb0ELb1ELb1ELb0ELb0ELb0EEENS1_21CollectiveEpilogueFwdINS6_IJSA_SA_SA_EEES9_SD_SF_Li256ELb0ELb0ELb0ELb0EEENS1_30DynamicPersistentTileSchedulerILi256ELi32ELb0ELb0ELb1EEEEEEEEEvNT_6ParamsE,"a",@progbits
	.sectionflags	@""
	.align	4
.nv.constant0._ZN7cutlass13device_kernelIN5flash11enable_sm90INS1_16FlashAttnFwdSm90INS1_25CollectiveMainloopFwdSm90ILi2EN4cute5tupleIJNS5_1CILi1EEES8_S8_EEENS6_IJNS7_ILi128EEESA_NS7_ILi192EEEEEELi128ENS_10bfloat16_tEfNS_4arch4Sm90ELb1ELb0ELb1ELb0ELb0ELb0ELb0ELb1ELb1ELb0ELb0ELb0EEENS1_21CollectiveEpilogueFwdINS6_IJSA_SA_SA_EEES9_SD_SF_Li256ELb0ELb0ELb0ELb0EEENS1_30DynamicPersistentTileSchedulerILi256ELi32ELb0ELb0ELb1EEEEEEEEEvNT_6ParamsE:
	.zero		3840


//--------------------- .nv.constant0._ZN7cutlass13device_kernelIN5flash11enable_sm90INS1_16FlashAttnFwdSm90INS1_25CollectiveMainloopFwdSm90ILi2EN4cute5tupleIJNS5_1CILi1EEES8_S8_EEENS6_IJNS7_ILi128EEESA_NS7_ILi192EEEEEELi128ENS_10bfloat16_tEfNS_4arch4Sm90ELb1ELb0ELb1ELb1ELb0ELb0ELb0ELb1ELb1ELb0ELb0ELb0EEENS1_21CollectiveEpilogueFwdINS6_IJSA_SA_SA_EEES9_SD_SF_Li256ELb1ELb0ELb0ELb0EEENS1_36VarlenDynamicPersistentTileSchedulerILi128ELi128ELi256ELi32ELb0ELb0ELb1ELb1ELb1ELb1EEEEEEEEEvNT_6ParamsE --------------------------
	.section	.nv.constant0._ZN7cutlass13device_kernelIN5flash11enable_sm90INS1_16FlashAttnFwdSm90INS1_25CollectiveMainloopFwdSm90ILi2EN4cute5tupleIJNS5_1CILi1EEES8_S8_EEENS6_IJNS7_ILi128EEESA_NS7_ILi192EEEEEELi128ENS_10bfloat16_tEfNS_4arch4Sm90ELb1ELb0ELb1ELb1ELb0ELb0ELb0ELb1ELb1ELb0ELb0ELb0EEENS1_21CollectiveEpilogueFwdINS6_IJSA_SA_SA_EEES9_SD_SF_Li256ELb1ELb0ELb0ELb0EEENS1_36VarlenDynamicPersistentTileSchedulerILi128ELi128ELi256ELi32ELb0ELb0ELb1ELb1ELb1ELb1EEEEEEEEEvNT_6ParamsE,"a",@progbits
	.sectionflags	@""
	.align	4
.nv.constant0._ZN7cutlass13device_kernelIN5flash11enable_sm90INS1_16FlashAttnFwdSm90INS1_25CollectiveMainloopFwdSm90ILi2EN4cute5tupleIJNS5_1CILi1EEES8_S8_EEENS6_IJNS7_ILi128EEESA_NS7_ILi192EEEEEELi128ENS_10bfloat16_tEfNS_4arch4Sm90ELb1ELb0ELb1ELb1ELb0ELb0ELb0ELb1ELb1ELb0ELb0ELb0EEENS1_21CollectiveEpilogueFwdINS6_IJSA_SA_SA_EEES9_SD_SF_Li256ELb1ELb0ELb0ELb0EEENS1_36VarlenDynamicPersistentTileSchedulerILi128ELi128ELi256ELi32ELb0ELb0ELb1ELb1ELb1ELb1EEEEEEEEEvNT_6ParamsE:
	.zero		3456


//--------------------- .nv.constant0._ZN7cutlass13device_kernelIN5flash11enable_sm90INS1_16FlashAttnFwdSm90INS1_25CollectiveMainloopFwdSm90ILi2EN4cute5tupleIJNS5_1CILi1EEES8_S8_EEENS6_IJNS7_ILi128EEESA_NS7_ILi192EEEEEELi128ENS_10bfloat16_tEfNS_4arch4Sm90ELb1ELb0ELb1ELb1ELb0ELb1ELb0ELb1ELb1ELb0ELb0ELb0EEENS1_21CollectiveEpilogueFwdINS6_IJSA_SA_SA_EEES9_SD_SF_Li256ELb1ELb0ELb0ELb0EEENS1_36VarlenDynamicPersistentTileSchedulerILi128ELi128ELi256ELi32ELb0ELb0ELb1ELb1ELb1ELb1EEEEEEEEEvNT_6ParamsE --------------------------
	.section	.nv.constant0._ZN7cutlass13device_kernelIN5flash11enable_sm90INS1_16FlashAttnFwdSm90INS1_25CollectiveMainloopFwdSm90ILi2EN4cute5tupleIJNS5_1CILi1EEES8_S8_EEENS6_IJNS7_ILi128EEESA_NS7_ILi192EEEEEELi128ENS_10bfloat16_tEfNS_4arch4Sm90ELb1ELb0ELb1ELb1ELb0ELb1ELb0ELb1ELb1ELb0ELb0ELb0EEENS1_21CollectiveEpilogueFwdINS6_IJSA_SA_SA_EEES9_SD_SF_Li256ELb1ELb0ELb0ELb0EEENS1_36VarlenDynamicPersistentTileSchedulerILi128ELi128ELi256ELi32ELb0ELb0ELb1ELb1ELb1ELb1EEEEEEEEEvNT_6ParamsE,"a",@progbits
	.sectionflags	@""
	.align	4
.nv.constant0._ZN7cutlass13device_kernelIN5flash11enable_sm90INS1_16FlashAttnFwdSm90INS1_25CollectiveMainloopFwdSm90ILi2EN4cute5tupleIJNS5_1CILi1EEES8_S8_EEENS6_IJNS7_ILi128EEESA_NS7_ILi192EEEEEELi128ENS_10bfloat16_tEfNS_4arch4Sm90ELb1ELb0ELb1ELb1ELb0ELb1ELb0ELb1ELb1ELb0ELb0ELb0EEENS1_21CollectiveEpilogueFwdINS6_IJSA_SA_SA_EEES9_SD_SF_Li256ELb1ELb0ELb0ELb0EEENS1_36VarlenDynamicPersistentTileSchedulerILi128ELi128ELi256ELi32ELb0ELb0ELb1ELb1ELb1ELb1EEEEEEEEEvNT_6ParamsE:
	.zero		3456


//--------------------- .nv.constant0._ZN7cutlass13device_kernelIN5flash11enable_sm90INS1_16FlashAttnFwdSm90INS1_25CollectiveMainloopFwdSm90ILi2EN4cute5tupleIJNS5_1CILi1EEES8_S8_EEENS6_IJNS7_ILi64EEESA_SA_EEELi512ENS_10bfloat16_tEfNS_4arch4Sm90ELb0ELb0ELb1ELb0ELb0ELb0ELb0ELb0ELb0ELb0ELb0ELb0EEENS1_21CollectiveEpilogueFwdINS6_IJSA_NS7_ILi512EEESA_EEES9_SC_SE_Li256ELb0ELb0ELb0ELb0EEENS1_29StaticPersistentTileSchedulerILb0EEEEEEEEEvNT_6ParamsE --------------------------
	.section	.nv.constant0._ZN7cutlass13device_kernelIN5flash11enable_sm90INS1_16FlashAttnFwdSm90INS1_25CollectiveMainloopFwdSm90ILi2EN4cute5tupleIJNS5_1CILi1EEES8_S8_EEENS6_IJNS7_ILi64EEESA_SA_EEELi512ENS_10bfloat16_tEfNS_4arch4Sm90ELb0ELb0ELb1ELb0ELb0ELb0ELb0ELb0ELb0ELb0ELb0ELb0EEENS1_21CollectiveEpilogueFwdINS6_IJSA_NS7_ILi512EEESA_EEES9_SC_SE_Li256ELb0ELb0ELb0ELb0EEENS1_29StaticPersistentTileSchedulerILb0EEEEEEEEEvNT_6ParamsE,"a",@progbits
	.sectionflags	@""
	.align	4
.nv.constant0._ZN7cutlass13device_kernelIN5flash11enable_sm90INS1_16FlashAttnFwdSm90INS1_25CollectiveMainloopFwdSm90ILi2EN4cute5tupleIJNS5_1CILi1EEES8_S8_EEENS6_IJNS7_ILi64EEESA_SA_EEELi512ENS_10bfloat16_tEfNS_4arch4Sm90ELb0ELb0ELb1ELb0ELb0ELb0ELb0ELb0ELb0ELb0ELb0ELb0EEENS1_21CollectiveEpilogueFwdINS6_IJSA_NS7_ILi512EEESA_EEES9_SC_SE_Li256ELb0ELb0ELb0ELb0EEENS1_29StaticPersistentTileSchedulerILb0EEEEEEEEEvNT_6ParamsE:
	.zero		3840


//--------------------- .nv.constant0._ZN7cutlass13device_kernelIN5flash11enable_sm90INS1_16FlashAttnFwdSm90INS1_25CollectiveMainloopFwdSm90ILi2EN4cute5tupleIJNS5_1CILi1EEES8_S8_EEENS6_IJNS7_ILi64EEESA_SA_EEELi512ENS_10bfloat16_tEfNS_4arch4Sm90ELb0ELb0ELb1ELb0ELb0ELb0ELb1ELb0ELb0ELb0ELb0ELb0EEENS1_21CollectiveEpilogueFwdINS6_IJSA_NS7_ILi512EEESA_EEES9_SC_SE_Li256ELb0ELb0ELb0ELb0EEENS1_29StaticPersistentTileSchedulerILb0EEEEEEEEEvNT_6ParamsE --------------------------
	.section	.nv.constant0._ZN7cutlass13device_kernelIN5flash11enable_sm90INS1_16FlashAttnFwdSm90INS1_25CollectiveMainloopFwdSm90ILi2EN4cute5tupleIJNS5_1CILi1EEES8_S8_EEENS6_IJNS7_ILi64EEESA_SA_EEELi512ENS_10bfloat16_tEfNS_4arch4Sm90ELb0ELb0ELb1ELb0ELb0ELb0ELb1ELb0ELb0ELb0ELb0ELb0EEENS1_21CollectiveEpilogueFwdINS6_IJSA_NS7_ILi512EEESA_EEES9_SC_SE_Li256ELb0ELb0ELb0ELb0EEENS1_29StaticPersistentTileSchedulerILb0EEEEEEEEEvNT_6ParamsE,"a",@progbits
	.sectionflags	@""
	.align	4
.nv.constant0._ZN7cutlass13device_kernelIN5flash11enable_sm90INS1_16FlashAttnFwdSm90INS1_25CollectiveMainloopFwdSm90ILi2EN4cute5tupleIJNS5_1CILi1EEES8_S8_EEENS6_IJNS7_ILi64EEESA_SA_EEELi512ENS_10bfloat16_tEfNS_4arch4Sm90ELb0ELb0ELb1ELb0ELb0ELb0ELb1ELb0ELb0ELb0ELb0ELb0EEENS1_21CollectiveEpilogueFwdINS6_IJSA_NS7_ILi512EEESA_EEES9_SC_SE_Li256ELb0ELb0ELb0ELb0EEENS1_29StaticPersistentTileSchedulerILb0EEEEEEEEEvNT_6ParamsE:
	.zero		4096


//--------------------- .nv.constant0._ZN7cutlass13device_kernelIN5flash11enable_sm90INS1_16FlashAttnFwdSm90INS1_25CollectiveMainloopFwdSm90ILi2EN4cute5tupleIJNS5_1CILi1EEES8_S8_EEENS6_IJNS7_ILi64EEESA_SA_EEELi512ENS_10bfloat16_tEfNS_4arch4Sm90ELb0ELb0ELb1ELb1ELb0ELb0ELb0ELb0ELb0ELb0ELb0ELb0EEENS1_21CollectiveEpilogueFwdINS6_IJSA_NS7_ILi512EEESA_EEES9_SC_SE_Li256ELb1ELb0ELb0ELb0EEENS1_36VarlenDynamicPersistentTileSchedulerILi64ELi64ELi256ELi32ELb0ELb0ELb1ELb0ELb1ELb1EEEEEEEEEvNT_6ParamsE --------------------------
	.section	.nv.constant0._ZN7cutlass13device_kernelIN5flash11enable_sm90INS1_16FlashAttnFwdSm90INS1_25CollectiveMainloopFwdSm90ILi2EN4cute5tupleIJNS5_1CILi1EEES8_S8_EEENS6_IJNS7_ILi64EEESA_SA_EEELi512ENS_10bfloat16_tEfNS_4arch4Sm90ELb0ELb0ELb1ELb1ELb0ELb0ELb0ELb0ELb0ELb0ELb0ELb0EEENS1_21CollectiveEpilogueFwdINS6_IJSA_NS7_ILi512EEESA_EEES9_SC_SE_Li256ELb1ELb0ELb0ELb0EEENS1_36VarlenDynamicPersistentTileSchedulerILi64ELi64ELi256ELi32ELb0ELb0ELb1ELb0ELb1ELb1EEEEEEEEEvNT_6ParamsE,"a",@progbits
	.sectionflags	@""
	.align	4
.nv.constant0._ZN7cutlass13device_kernelIN5flash11enable_sm90INS1_16FlashAttnFwdSm90INS1_25CollectiveMainloopFwdSm90ILi2EN4cute5tupleIJNS5_1CILi1EEES8_S8_EEENS6_IJNS7_ILi64EEESA_SA_EEELi512ENS_10bfloat16_tEfNS_4arch4Sm90ELb0ELb0ELb1ELb1ELb0ELb0ELb0ELb0ELb0ELb0ELb0ELb0EEENS1_21CollectiveEpilogueFwdINS6_IJSA_NS7_ILi512EEESA_EEES9_SC_SE_Li256ELb1ELb0ELb0ELb0EEENS1_36VarlenDynamicPersistentTileSchedulerILi64ELi64ELi256ELi32ELb0ELb0ELb1ELb0ELb1ELb1EEEEEEEEEvNT_6ParamsE:
	.zero		3456


//--------------------- .nv.constant0._ZN7cutlass13device_kernelIN5flash11enable_sm90INS1_16FlashAttnFwdSm90INS1_25CollectiveMainloopFwdSm90ILi2EN4cute5tupleIJNS5_1CILi1EEES8_S8_EEENS6_IJNS7_ILi64EEESA_SA_EEELi512ENS_10bfloat16_tEfNS_4arch4Sm90ELb0ELb0ELb1ELb1ELb0ELb1ELb0ELb0ELb0ELb0ELb0ELb0EEENS1_21CollectiveEpilogueFwdINS6_IJSA_NS7_ILi512EEESA_EEES9_SC_SE_Li256ELb1ELb0ELb0ELb0EEENS1_36VarlenDynamicPersistentTileSchedulerILi64ELi64ELi256ELi32ELb0ELb0ELb1ELb0ELb1ELb1EEEEEEEEEvNT_6ParamsE --------------------------
	.section	.nv.constant0._ZN7cutlass13device_kernelIN5flash11enable_sm90INS1_16FlashAttnFwdSm90INS1_25CollectiveMainloopFwdSm90ILi2EN4cute5tupleIJNS5_1CILi1EEES8_S8_EEENS6_IJNS7_ILi64EEESA_SA_EEELi512ENS_10bfloat16_tEfNS_4arch4Sm90ELb0ELb0ELb1ELb1ELb0ELb1ELb0ELb0ELb0ELb0ELb0ELb0EEENS1_21CollectiveEpilogueFwdINS6_IJSA_NS7_ILi512EEESA_EEES9_SC_SE_Li256ELb1ELb0ELb0ELb0EEENS1_36VarlenDynamicPersistentTileSchedulerILi64ELi64ELi256ELi32ELb0ELb0ELb1ELb0ELb1ELb1EEEEEEEEEvNT_6ParamsE,"a",@progbits
	.sectionflags	@""
	.align	4
.nv.constant0._ZN7cutlass13device_kernelIN5flash11enable_sm90INS1_16FlashAttnFwdSm90INS1_25CollectiveMainloopFwdSm90ILi2EN4cute5tupleIJNS5_1CILi1EEES8_S8_EEENS6_IJNS7_ILi64EEESA_SA_EEELi512ENS_10bfloat16_tEfNS_4arch4Sm90ELb0ELb0ELb1ELb1ELb0ELb1ELb0ELb0ELb0ELb0ELb0ELb0EEENS1_21CollectiveEpilogueFwdINS6_IJSA_NS7_ILi512EEESA_EEES9_SC_SE_Li256ELb1ELb0ELb0ELb0EEENS1_36VarlenDynamicPersistentTileSchedulerILi64ELi64ELi256ELi32ELb0ELb0ELb1ELb0ELb1ELb1EEEEEEEEEvNT_6ParamsE:
	.zero		3456


//--------------------- .nv.constant0._ZN7cutlass13device_kernelIN5flash11enable_sm90INS1_16FlashAttnFwdSm90INS1_25CollectiveMainloopFwdSm90ILi2EN4cute5tupleIJNS5_1CILi1EEES8_S8_EEENS6_IJNS7_ILi64EEESA_SA_EEELi512ENS_10bfloat16_tEfNS_4arch4Sm90ELb0ELb0ELb1ELb1ELb0ELb0ELb1ELb0ELb0ELb0ELb0ELb0EEENS1_21CollectiveEpilogueFwdINS6_IJSA_NS7_ILi512EEESA_EEES9_SC_SE_Li256ELb1ELb0ELb0ELb0EEENS1_36VarlenDynamicPersistentTileSchedulerILi64ELi64ELi256ELi32ELb0ELb0ELb1ELb0ELb1ELb1EEEEEEEEEvNT_6ParamsE --------------------------
	.section	.nv.constant0._ZN7cutlass13device_kernelIN5flash11enable_sm90INS1_16FlashAttnFwdSm90INS1_25CollectiveMainloopFwdSm90ILi2EN4cute5tupleIJNS5_1CILi1EEES8_S8_EEENS6_IJNS7_ILi64EEESA_SA_EEELi512ENS_10bfloat16_tEfNS_4arch4Sm90ELb0ELb0ELb1ELb1ELb0ELb0ELb1ELb0ELb0ELb0ELb0ELb0EEENS1_21CollectiveEpilogueFwdINS6_IJSA_NS7_ILi512EEESA_EEES9_SC_SE_Li256ELb1ELb0ELb0ELb0EEENS1_36VarlenDynamicPersistentTileSchedulerILi64ELi64ELi256ELi32ELb0ELb0ELb1ELb0ELb1ELb1EEEEEEEEEvNT_6ParamsE,"a",@progbits
	.sectionflags	@""
	.align	4
.nv.constant0._ZN7cutlass13device_kernelIN5flash11enable_sm90INS1_16FlashAttnFwdSm90INS1_25CollectiveMainloopFwdSm90ILi2EN4cute5tupleIJNS5_1CILi1EEES8_S8_EEENS6_IJNS7_ILi64EEESA_SA_EEELi512ENS_10bfloat16_tEfNS_4arch4Sm90ELb0ELb0ELb1ELb1ELb0ELb0ELb1ELb0ELb0ELb0ELb0ELb0EEENS1_21CollectiveEpilogueFwdINS6_IJSA_NS7_ILi512EEESA_EEES9_SC_SE_Li256ELb1ELb0ELb0ELb0EEENS1_36VarlenDynamicPersistentTileSchedulerILi64ELi64ELi256ELi32ELb0ELb0ELb1ELb0ELb1ELb1EEEEEEEEEvNT_6ParamsE:
	.zero		3712


//--------------------- .nv.constant0._ZN7cutlass13device_kernelIN5flash11enable_sm90INS1_16FlashAttnFwdSm90INS1_25CollectiveMainloopFwdSm90ILi2EN4cute5tupleIJNS5_1CILi1EEES8_S8_EEENS6_IJNS7_ILi64EEESA_SA_EEELi512ENS_10bfloat16_tEfNS_4arch4Sm90ELb0ELb0ELb1ELb1ELb0ELb1ELb1ELb0ELb0ELb0ELb0ELb0EEENS1_21CollectiveEpilogueFwdINS6_IJSA_NS7_ILi512EEESA_EEES9_SC_SE_Li256ELb1ELb0ELb0ELb0EEENS1_36VarlenDynamicPersistentTileSchedulerILi64ELi64ELi256ELi32ELb0ELb0ELb1ELb0ELb1ELb1EEEEEEEEEvNT_6ParamsE --------------------------
	.section	.nv.constant0._ZN7cutlass13device_kernelIN5flash11enable_sm90INS1_16FlashAttnFwdSm90INS1_25CollectiveMainloopFwdSm90ILi2EN4cute5tupleIJNS5_1CILi1EEES8_S8_EEENS6_IJNS7_ILi64EEESA_SA_EEELi512ENS_10bfloat16_tEfNS_4arch4Sm90ELb0ELb0ELb1ELb1ELb0ELb1ELb1ELb0ELb0ELb0ELb0ELb0EEENS1_21CollectiveEpilogueFwdINS6_IJSA_NS7_ILi512EEESA_EEES9_SC_SE_Li256ELb1ELb0ELb0ELb0EEENS1_36VarlenDynamicPersistentTileSchedulerILi64ELi64ELi256ELi32ELb0ELb0ELb1ELb0ELb1ELb1EEEEEEEEEvNT_6ParamsE,"a",@progbits
	.sectionflags	@""
	.align	4
.nv.constant0._ZN7cutlass13device_kernelIN5flash11enable_sm90INS1_16FlashAttnFwdSm90INS1_25CollectiveMainloopFwdSm90ILi2EN4cute5tupleIJNS5_1CILi1EEES8_S8_EEENS6_IJNS7_ILi64EEESA_SA_EEELi512ENS_10bfloat16_tEfNS_4arch4Sm90ELb0ELb0ELb1ELb1ELb0ELb1ELb1ELb0ELb0ELb0ELb0ELb0EEENS1_21CollectiveEpilogueFwdINS6_IJSA_NS7_ILi512EEESA_EEES9_SC_SE_Li256ELb1ELb0ELb0ELb0EEENS1_36VarlenDynamicPersistentTileSchedulerILi64ELi64ELi256ELi32ELb0ELb0ELb1ELb0ELb1ELb1EEEEEEEEEvNT_6ParamsE:
	.zero		3712


//--------------------- .nv.constant0._ZN7cutlass13device_kernelIN5flash11enable_sm90INS1_16FlashAttnFwdSm90INS1_25CollectiveMainloopFwdSm90ILi2EN4cute5tupleIJNS5_1CILi1EEES8_S8_EEENS6_IJNS7_ILi64EEESA_SA_EEELi512ENS_10bfloat16_tEfNS_4arch4Sm90ELb0ELb1ELb1ELb0ELb0ELb0ELb0ELb0ELb0ELb0ELb0ELb0EEENS1_21CollectiveEpilogueFwdINS6_IJSA_NS7_ILi512EEESA_EEES9_SC_SE_Li256ELb0ELb0ELb0ELb0EEENS1_30DynamicPersistentTileSchedulerILi256ELi32ELb0ELb0ELb1EEEEEEEEEvNT_6ParamsE --------------------------
	.section	.nv.constant0._ZN7cutlass13device_kernelIN5flash11enable_sm90INS1_16FlashAttnFwdSm90INS1_25CollectiveMainloopFwdSm90ILi2EN4cute5tupleIJNS5_1CILi1EEES8_S8_EEENS6_IJNS7_ILi64EEESA_SA_EEELi512ENS_10bfloat16_tEfNS_4arch4Sm90ELb0ELb1ELb1ELb0ELb0ELb0ELb0ELb0ELb0ELb0ELb0ELb0EEENS1_21CollectiveEpilogueFwdINS6_IJSA_NS7_ILi512EEESA_EEES9_SC_SE_Li256ELb0ELb0ELb0ELb0EEENS1_30DynamicPersistentTileSchedulerILi256ELi32ELb0ELb0ELb1EEEEEEEEEvNT_6ParamsE,"a",@progbits
	.sectionflags	@""
	.align	4
.nv.constant0._ZN7cutlass13device_kernelIN5flash11enable_sm90INS1_16FlashAttnFwdSm90INS1_25CollectiveMainloopFwdSm90ILi2EN4cute5tupleIJNS5_1CILi1EEES8_S8_EEENS6_IJNS7_ILi64EEESA_SA_EEELi512ENS_10bfloat16_tEfNS_4arch4Sm90ELb0ELb1ELb1ELb0ELb0ELb0ELb0ELb0ELb0ELb0ELb0ELb0EEENS1_21CollectiveEpilogueFwdINS6_IJSA_NS7_ILi512EEESA_EEES9_SC_SE_Li256ELb0ELb0ELb0ELb0EEENS1_30DynamicPersistentTileSchedulerILi256ELi32ELb0ELb0ELb1EEEEEEEEEvNT_6ParamsE:
	.zero		3840


//--------------------- .nv.constant0._ZN7cutlass13device_kernelIN5flash11enable_sm90INS1_16FlashAttnFwdSm90INS1_25CollectiveMainloopFwdSm90ILi2EN4cute5tupleIJNS5_1CILi1EEES8_S8_EEENS6_IJNS7_ILi64EEESA_SA_EEELi512ENS_10bfloat16_tEfNS_4arch4Sm90ELb0ELb1ELb1ELb0ELb0ELb0ELb1ELb0ELb0ELb0ELb0ELb0EEENS1_21CollectiveEpilogueFwdINS6_IJSA_NS7_ILi512EEESA_EEES9_SC_SE_Li256ELb0ELb0ELb0ELb0EEENS1_30DynamicPersistentTileSchedulerILi256ELi32ELb0ELb0ELb1EEEEEEEEEvNT_6ParamsE --------------------------
	.section	.nv.constant0._ZN7cutlass13device_kernelIN5flash11enable_sm90INS1_16FlashAttnFwdSm90INS1_25CollectiveMainloopFwdSm90ILi2EN4cute5tupleIJNS5_1CILi1EEES8_S8_EEENS6_IJNS7_ILi64EEESA_SA_EEELi512ENS_10bfloat16_tEfNS_4arch4Sm90ELb0ELb1ELb1ELb0ELb0ELb0ELb1ELb0ELb0ELb0ELb0ELb0EEENS1_21CollectiveEpilogueFwdINS6_IJSA_NS7_ILi512EEESA_EEES9_SC_SE_Li256ELb0ELb0ELb0ELb0EEENS1_30DynamicPersistentTileSchedulerILi256ELi32ELb0ELb0ELb1EEEEEEEEEvNT_6ParamsE,"a",@progbits
	.sectionflags	@""
	.align	4
.nv.constant0._ZN7cutlass13device_kernelIN5flash11enable_sm90INS1_16FlashAttnFwdSm90INS1_25CollectiveMainloopFwdSm90ILi2EN4cute5tupleIJNS5_1CILi1EEES8_S8_EEENS6_IJNS7_ILi64EEESA_SA_EEELi512ENS_10bfloat16_tEfNS_4arch4Sm90ELb0ELb1ELb1ELb0ELb0ELb0ELb1ELb0ELb0ELb0ELb0ELb0EEENS1_21CollectiveEpilogueFwdINS6_IJSA_NS7_ILi512EEESA_EEES9_SC_SE_Li256ELb0ELb0ELb0ELb0EEENS1_30DynamicPersistentTileSchedulerILi256ELi32ELb0ELb0ELb1EEEEEEEEEvNT_6ParamsE:
	.zero		4096


//--------------------- .nv.constant0._ZN7cutlass13device_kernelIN5flash11enable_sm90INS1_16FlashAttnFwdSm90INS1_25CollectiveMainloopFwdSm90ILi2EN4cute5tupleIJNS5_1CILi1EEES8_S8_EEENS6_IJNS7_ILi64EEESA_SA_EEELi512ENS_10bfloat16_tEfNS_4arch4Sm90ELb0ELb1ELb1ELb1ELb0ELb0ELb0ELb0ELb0ELb0ELb0ELb0EEENS1_21CollectiveEpilogueFwdINS6_IJSA_NS7_ILi512EEESA_EEES9_SC_SE_Li256ELb1ELb0ELb0ELb0EEENS1_36VarlenDynamicPersistentTileSchedulerILi64ELi64ELi256ELi32ELb0ELb0ELb1ELb1ELb0ELb1EEEEEEEEEvNT_6ParamsE --------------------------
	.section	.nv.constant0._ZN7cutlass13device_kernelIN5flash11enable_sm90INS1_16FlashAttnFwdSm90INS1_25CollectiveMainloopFwdSm90ILi2EN4cute5tupleIJNS5_1CILi1EEES8_S8_EEENS6_IJNS7_ILi64EEESA_SA_EEELi512ENS_10bfloat16_tEfNS_4arch4Sm90ELb0ELb1ELb1ELb1ELb0ELb0ELb0ELb0ELb0ELb0ELb0ELb0EEENS1_21CollectiveEpilogueFwdINS6_IJSA_NS7_ILi512EEESA_EEES9_SC_SE_Li256ELb1ELb0ELb0ELb0EEENS1_36VarlenDynamicPersistentTileSchedulerILi64ELi64ELi256ELi32ELb0ELb0ELb1ELb1ELb0ELb1EEEEEEEEEvNT_6ParamsE,"a",@progbits
	.sectionflags	@""
	.align	4
.nv.constant0._ZN7cutlass13device_kernelIN5flash11enable_sm90INS1_16FlashAttnFwdSm90INS1_25CollectiveMainloopFwdSm90ILi2EN4cute5tupleIJNS5_1CILi1EEES8_S8_EEENS6_IJNS7_ILi64EEESA_SA_EEELi512ENS_10bfloat16_tEfNS_4arch4Sm90ELb0ELb1ELb1ELb1ELb0ELb0ELb0ELb0ELb0ELb0ELb0ELb0EEENS1_21CollectiveEpilogueFwdINS6_IJSA_NS7_ILi512EEESA_EEES9_SC_SE_Li256ELb1ELb0ELb0ELb0EEENS1_36VarlenDynamicPersistentTileSchedulerILi64ELi64ELi256ELi32ELb0ELb0ELb1ELb1ELb0ELb1EEEEEEEEEvNT_6ParamsE:
	.zero		3456


//--------------------- .nv.constant0._ZN7cutlass13device_kernelIN5flash11enable_sm90INS1_16FlashAttnFwdSm90INS1_25CollectiveMainloopFwdSm90ILi2EN4cute5tupleIJNS5_1CILi1EEES8_S8_EEENS6_IJNS7_ILi64EEESA_SA_EEELi512ENS_10bfloat16_tEfNS_4arch4Sm90ELb0ELb1ELb1ELb1ELb0ELb1ELb0ELb0ELb0ELb0ELb0ELb0EEENS1_21CollectiveEpilogueFwdINS6_IJSA_NS7_ILi512EEESA_EEES9_SC_SE_Li256ELb1ELb0ELb0ELb0EEENS1_36VarlenDynamicPersistentTileSchedulerILi64ELi64ELi256ELi32ELb0ELb0ELb1ELb1ELb0ELb1EEEEEEEEEvNT_6ParamsE --------------------------
	.section	.nv.constant0._ZN7cutlass13device_kernelIN5flash11enable_sm90INS1_16FlashAttnFwdSm90INS1_25CollectiveMainloopFwdSm90ILi2EN4cute5tupleIJNS5_1CILi1EEES8_S8_EEENS6_IJNS7_ILi64EEESA_SA_EEELi512ENS_10bfloat16_tEfNS_4arch4Sm90ELb0ELb1ELb1ELb1ELb0ELb1ELb0ELb0ELb0ELb0ELb0ELb0EEENS1_21CollectiveEpilogueFwdINS6_IJSA_NS7_ILi512EEESA_EEES9_SC_SE_Li256ELb1ELb0ELb0ELb0EEENS1_36VarlenDynamicPersistentTileSchedulerILi64ELi64ELi256ELi32ELb0ELb0ELb1ELb1ELb0ELb1EEEEEEEEEvNT_6ParamsE,"a",@progbits
	.sectionflags	@""
	.align	4
.nv.constant0._ZN7cutlass13device_kernelIN5flash11enable_sm90INS1_16FlashAttnFwdSm90INS1_25CollectiveMainloopFwdSm90ILi2EN4cute5tupleIJNS5_1CILi1EEES8_S8_EEENS6_IJNS7_ILi64EEESA_SA_EEELi512ENS_10bfloat16_tEfNS_4arch4Sm90ELb0ELb1ELb1ELb1ELb0ELb1ELb0ELb0ELb0ELb0ELb0ELb0EEENS1_21CollectiveEpilogueFwdINS6_IJSA_NS7_ILi512EEESA_EEES9_SC_SE_Li256ELb1ELb0ELb0ELb0EEENS1_36VarlenDynamicPersistentTileSchedulerILi64ELi64ELi256ELi32ELb0ELb0ELb1ELb1ELb0ELb1EEEEEEEEEvNT_6ParamsE:
	.zero		3456


//--------------------- .nv.constant0._ZN7cutlass13device_kernelIN5flash11enable_sm90INS1_16FlashAttnFwdSm90INS1_25CollectiveMainloopFwdSm90ILi2EN4cute5tupleIJNS5_1CILi1EEES8_S8_EEENS6_IJNS7_ILi64EEESA_SA_EEELi512ENS_10bfloat16_tEfNS_4arch4Sm90ELb0ELb1ELb1ELb1ELb0ELb0ELb1ELb0ELb0ELb0ELb0ELb0EEENS1_21CollectiveEpilogueFwdINS6_IJSA_NS7_ILi512EEESA_EEES9_SC_SE_Li256ELb1ELb0ELb0ELb0EEENS1_36VarlenDynamicPersistentTileSchedulerILi64ELi64ELi256ELi32ELb0ELb0ELb1ELb1ELb0ELb1EEEEEEEEEvNT_6ParamsE --------------------------
	.section	.nv.constant0._ZN7cutlass13device_kernelIN5flash11enable_sm90INS1_16FlashAttnFwdSm90INS1_25CollectiveMainloopFwdSm90ILi2EN4cute5tupleIJNS5_1CILi1EEES8_S8_EEENS6_IJNS7_ILi64EEESA_SA_EEELi512ENS_10bfloat16_tEfNS_4arch4Sm90ELb0ELb1ELb1ELb1ELb0ELb0ELb1ELb0ELb0ELb0ELb0ELb0EEENS1_21CollectiveEpilogueFwdINS6_IJSA_NS7_ILi512EEESA_EEES9_SC_SE_Li256ELb1ELb0ELb0ELb0EEENS1_36VarlenDynamicPersistentTileSchedulerILi64ELi64ELi256ELi32ELb0ELb0ELb1ELb1ELb0ELb1EEEEEEEEEvNT_6ParamsE,"a",@progbits
	.sectionflags	@""
	.align	4
.nv.constant0._ZN7cutlass13device_kernelIN5flash11enable_sm90INS1_16FlashAttnFwdSm90INS1_25CollectiveMainloopFwdSm90ILi2EN4cute5tupleIJNS5_1CILi1EEES8_S8_EEENS6_IJNS7_ILi64EEESA_SA_EEELi512ENS_10bfloat16_tEfNS_4arch4Sm90ELb0ELb1ELb1ELb1ELb0ELb0ELb1ELb0ELb0ELb0ELb0ELb0EEENS1_21CollectiveEpilogueFwdINS6_IJSA_NS7_ILi512EEESA_EEES9_SC_SE_Li256ELb1ELb0ELb0ELb0EEENS1_36VarlenDynamicPersistentTileSchedulerILi64ELi64ELi256ELi32ELb0ELb0ELb1ELb1ELb0ELb1EEEEEEEEEvNT_6ParamsE:
	.zero		3712


//--------------------- .nv.constant0._ZN7cutlass13device_kernelIN5flash11enable_sm90INS1_16FlashAttnFwdSm90INS1_25CollectiveMainloopFwdSm90ILi2EN4cute5tupleIJNS5_1CILi1EEES8_S8_EEENS6_IJNS7_ILi64EEESA_SA_EEELi512ENS_10bfloat16_tEfNS_4arch4Sm90ELb0ELb1ELb1ELb1ELb0ELb1ELb1ELb0ELb0ELb0ELb0ELb0EEENS1_21CollectiveEpilogueFwdINS6_IJSA_NS7_ILi512EEESA_EEES9_SC_SE_Li256ELb1ELb0ELb0ELb0EEENS1_36VarlenDynamicPersistentTileSchedulerILi64ELi64ELi256ELi32ELb0ELb0ELb1ELb1ELb0ELb1EEEEEEEEEvNT_6ParamsE --------------------------
	.section	.nv.constant0._ZN7cutlass13device_kernelIN5flash11enable_sm90INS1_16FlashAttnFwdSm90INS1_25CollectiveMainloopFwdSm90ILi2EN4cute5tupleIJNS5_1CILi1EEES8_S8_EEENS6_IJNS7_ILi64EEESA_SA_EEELi512ENS_10bfloat16_tEfNS_4arch4Sm90ELb0ELb1ELb1ELb1ELb0ELb1ELb1ELb0ELb0ELb0ELb0ELb0EEENS1_21CollectiveEpilogueFwdINS6_IJSA_NS7_ILi512EEESA_EEES9_SC_SE_Li256ELb1ELb0ELb0ELb0EEENS1_36VarlenDynamicPersistentTileSchedulerILi64ELi64ELi256ELi32ELb0ELb0ELb1ELb1ELb0ELb1EEEEEEEEEvNT_6ParamsE,"a",@progbits
	.sectionflags	@""
	.align	4
.nv.constant0._ZN7cutlass13device_kernelIN5flash11enable_sm90INS1_16FlashAttnFwdSm90INS1_25CollectiveMainloopFwdSm90ILi2EN4cute5tupleIJNS5_1CILi1EEES8_S8_EEENS6_IJNS7_ILi64EEESA_SA_EEELi512ENS_10bfloat16_tEfNS_4arch4Sm90ELb0ELb1ELb1ELb1ELb0ELb1ELb1ELb0ELb0ELb0ELb0ELb0EEENS1_21CollectiveEpilogueFwdINS6_IJSA_NS7_ILi512EEESA_EEES9_SC_SE_Li256ELb1ELb0ELb0ELb0EEENS1_36VarlenDynamicPersistentTileSchedulerILi64ELi64ELi256ELi32ELb0ELb0ELb1ELb1ELb0ELb1EEEEEEEEEvNT_6ParamsE:
	.zero		3712


//--------------------- .nv.constant0._ZN7cutlass13device_kernelIN5flash11enable_sm90INS1_16FlashAttnFwdSm90INS1_25CollectiveMainloopFwdSm90ILi2EN4cute5tupleIJNS5_1CILi1EEES8_S8_EEENS6_IJNS7_ILi64EEESA_SA_EEELi512ENS_10bfloat16_tEfNS_4arch4Sm90ELb1ELb0ELb1ELb0ELb0ELb0ELb0ELb0ELb0ELb0ELb0ELb0EEENS1_21CollectiveEpilogueFwdINS6_IJSA_NS7_ILi512EEESA_EEES9_SC_SE_Li256ELb0ELb0ELb0ELb0EEENS1_30DynamicPersistentTileSchedulerILi256ELi32ELb0ELb0ELb1EEEEEEEEEvNT_6ParamsE --------------------------
	.section	.nv.constant0._ZN7cutlass13device_kernelIN5flash11enable_sm90INS1_16FlashAttnFwdSm90INS1_25CollectiveMainloopFwdSm90ILi2EN4cute5tupleIJNS5_1CILi1EEES8_S8_EEENS6_IJNS7_ILi64EEESA_SA_EEELi512ENS_10bfloat16_tEfNS_4arch4Sm90ELb1ELb0ELb1ELb0ELb0ELb0ELb0ELb0ELb0ELb0ELb0ELb0EEENS1_21CollectiveEpilogueFwdINS6_IJSA_NS7_ILi512EEESA_EEES9_SC_SE_Li256ELb0ELb0ELb0ELb0EEENS1_30DynamicPersistentTileSchedulerILi256ELi32ELb0ELb0ELb1EEEEEEEEEvNT_6ParamsE,"a",@progbits
	.sectionflags	@""
	.align	4
.nv.constant0._ZN7cutlass13device_kernelIN5flash11enable_sm90INS1_16FlashAttnFwdSm90INS1_25CollectiveMainloopFwdSm90ILi2EN4cute5tupleIJNS5_1CILi1EEES8_S8_EEENS6_IJNS7_ILi64EEESA_SA_EEELi512ENS_10bfloat16_tEfNS_4arch4Sm90ELb1ELb0ELb1ELb0ELb0ELb0ELb0ELb0ELb0ELb0ELb0ELb0EEENS1_21CollectiveEpilogueFwdINS6_IJSA_NS7_ILi512EEESA_EEES9_SC_SE_Li256ELb0ELb0ELb0ELb0EEENS1_30DynamicPersistentTileSchedulerILi256ELi32ELb0ELb0ELb1EEEEEEEEEvNT_6ParamsE:
	.zero		3840


//--------------------- .nv.constant0._ZN7cutlass13device_kernelIN5flash11enable_sm90INS1_16FlashAttnFwdSm90INS1_25CollectiveMainloopFwdSm90ILi2EN4cute5tupleIJNS5_1CILi1EEES8_S8_EEENS6_IJNS7_ILi64EEESA_SA_EEELi512ENS_10bfloat16_tEfNS_4arch4Sm90ELb1ELb0ELb1ELb0ELb0ELb0ELb1ELb0ELb0ELb0ELb0ELb0EEENS1_21CollectiveEpilogueFwdINS6_IJSA_NS7_ILi512EEESA_EEES9_SC_SE_Li256ELb0ELb0ELb0ELb0EEENS1_30DynamicPersistentTileSchedulerILi256ELi32ELb0ELb0ELb1EEEEEEEEEvNT_6ParamsE --------------------------
	.section	.nv.constant0._ZN7cutlass13device_kernelIN5flash11enable_sm90INS1_16FlashAttnFwdSm90INS1_25CollectiveMainloopFwdSm90ILi2EN4cute5tupleIJNS5_1CILi1EEES8_S8_EEENS6_IJNS7_ILi64EEESA_SA_EEELi512ENS_10bfloat16_tEfNS_4arch4Sm90ELb1ELb0ELb1ELb0ELb0ELb0ELb1ELb0ELb0ELb0ELb0ELb0EEENS1_21CollectiveEpilogueFwdINS6_IJSA_NS7_ILi512EEESA_EEES9_SC_SE_Li256ELb0ELb0ELb0ELb0EEENS1_30DynamicPersistentTileSchedulerILi256ELi32ELb0ELb0ELb1EEEEEEEEEvNT_6ParamsE,"a",@progbits
	.sectionflags	@""
	.align	4
.nv.constant0._ZN7cutlass13device_kernelIN5flash11enable_sm90INS1_16FlashAttnFwdSm90INS1_25CollectiveMainloopFwdSm90ILi2EN4cute5tupleIJNS5_1CILi1EEES8_S8_EEENS6_IJNS7_ILi64EEESA_SA_EEELi512ENS_10bfloat16_tEfNS_4arch4Sm90ELb1ELb0ELb1ELb0ELb0ELb0ELb1ELb0ELb0ELb0ELb0ELb0EEENS1_21CollectiveEpilogueFwdINS6_IJSA_NS7_ILi512EEESA_EEES9_SC_SE_Li256ELb0ELb0ELb0ELb0EEENS1_30DynamicPersistentTileSchedulerILi256ELi32ELb0ELb0ELb1EEEEEEEEEvNT_6ParamsE:
	.zero		4096


//--------------------- .nv.constant0._ZN7cutlass13device_kernelIN5flash11enable_sm90INS1_16FlashAttnFwdSm90INS1_25CollectiveMainloopFwdSm90ILi2EN4cute5tupleIJNS5_1CILi1EEES8_S8_EEENS6_IJNS7_ILi64EEESA_SA_EEELi512ENS_10bfloat16_tEfNS_4arch4Sm90ELb1ELb0ELb1ELb1ELb0ELb0ELb0ELb0ELb0ELb0ELb0ELb0EEENS1_21CollectiveEpilogueFwdINS6_IJSA_NS7_ILi512EEESA_EEES9_SC_SE_Li256ELb1ELb0ELb0ELb0EEENS1_36VarlenDynamicPersistentTileSchedulerILi64ELi64ELi256ELi32ELb0ELb0ELb1ELb1ELb1ELb1EEEEEEEEEvNT_6ParamsE --------------------------
	.section	.nv.constant0._ZN7cutlass13device_kernelIN5flash11enable_sm90INS1_16FlashAttnFwdSm90INS1_25CollectiveMainloopFwdSm90ILi2EN4cute5tupleIJNS5_1CILi1EEES8_S8_EEENS6_IJNS7_ILi64EEESA_SA_EEELi512ENS_10bfloat16_tEfNS_4arch4Sm90ELb1ELb0ELb1ELb1ELb0ELb0ELb0ELb0ELb0ELb0ELb0ELb0EEENS1_21CollectiveEpilogueFwdINS6_IJSA_NS7_ILi512EEESA_EEES9_SC_SE_Li256ELb1ELb0ELb0ELb0EEENS1_36VarlenDynamicPersistentTileSchedulerILi64ELi64ELi256ELi32ELb0ELb0ELb1ELb1ELb1ELb1EEEEEEEEEvNT_6ParamsE,"a",@progbits
	.sectionflags	@""
	.align	4
.nv.constant0._ZN7cutlass13device_kernelIN5flash11enable_sm90INS1_16FlashAttnFwdSm90INS1_25CollectiveMainloopFwdSm90ILi2EN4cute5tupleIJNS5_1CILi1EEES8_S8_EEENS6_IJNS7_ILi64EEESA_SA_EEELi512ENS_10bfloat16_tEfNS_4arch4Sm90ELb1ELb0ELb1ELb1ELb0ELb0ELb0ELb0ELb0ELb0ELb0ELb0EEENS1_21CollectiveEpilogueFwdINS6_IJSA_NS7_ILi512EEESA_EEES9_SC_SE_Li256ELb1ELb0ELb0ELb0EEENS1_36VarlenDynamicPersistentTileSchedulerILi64ELi64ELi256ELi32ELb0ELb0ELb1ELb1ELb1ELb1EEEEEEEEEvNT_6ParamsE:
	.zero		3456


//--------------------- .nv.constant0._ZN7cutlass13device_kernelIN5flash11enable_sm90INS1_16FlashAttnFwdSm90INS1_25CollectiveMainloopFwdSm90ILi2EN4cute5tupleIJNS5_1CILi1EEES8_S8_EEENS6_IJNS7_ILi64EEESA_SA_EEELi512ENS_10bfloat16_tEfNS_4arch4Sm90ELb1ELb0ELb1ELb1ELb0ELb1ELb0ELb0ELb0ELb0ELb0ELb0EEENS1_21CollectiveEpilogueFwdINS6_IJSA_NS7_ILi512EEESA_EEES9_SC_SE_Li256ELb1ELb0ELb0ELb0EEENS1_36VarlenDynamicPersistentTileSchedulerILi64ELi64ELi256ELi32ELb0ELb0ELb1ELb1ELb1ELb1EEEEEEEEEvNT_6ParamsE --------------------------
	.section	.nv.constant0._ZN7cutlass13device_kernelIN5flash11enable_sm90INS1_16FlashAttnFwdSm90INS1_25CollectiveMainloopFwdSm90ILi2EN4cute5tupleIJNS5_1CILi1EEES8_S8_EEENS6_IJNS7_ILi64EEESA_SA_EEELi512ENS_10bfloat16_tEfNS_4arch4Sm90ELb1ELb0ELb1ELb1ELb0ELb1ELb0ELb0ELb0ELb0ELb0ELb0EEENS1_21CollectiveEpilogueFwdINS6_IJSA_NS7_ILi512EEESA_EEES9_SC_SE_Li256ELb1ELb0ELb0ELb0EEENS1_36VarlenDynamicPersistentTileSchedulerILi64ELi64ELi256ELi32ELb0ELb0ELb1ELb1ELb1ELb1EEEEEEEEEvNT_6ParamsE,"a",@progbits
	.sectionflags	@""
	.align	4
.nv.constant0._ZN7cutlass13device_kernelIN5flash11enable_sm90INS1_16FlashAttnFwdSm90INS1_25CollectiveMainloopFwdSm90ILi2EN4cute5tupleIJNS5_1CILi1EEES8_S8_EEENS6_IJNS7_ILi64EEESA_SA_EEELi512ENS_10bfloat16_tEfNS_4arch4Sm90ELb1ELb0ELb1ELb1ELb0ELb1ELb0ELb0ELb0ELb0ELb0ELb0EEENS1_21CollectiveEpilogueFwdINS6_IJSA_NS7_ILi512EEESA_EEES9_SC_SE_Li256ELb1ELb0ELb0ELb0EEENS1_36VarlenDynamicPersistentTileSchedulerILi64ELi64ELi256ELi32ELb0ELb0ELb1ELb1ELb1ELb1EEEEEEEEEvNT_6ParamsE:
	.zero		3456


//--------------------- .nv.constant0._ZN7cutlass13device_kernelIN5flash11enable_sm90INS1_16FlashAttnFwdSm90INS1_25CollectiveMainloopFwdSm90ILi2EN4cute5tupleIJNS5_1CILi1EEES8_S8_EEENS6_IJNS7_ILi64EEESA_SA_EEELi512ENS_10bfloat16_tEfNS_4arch4Sm90ELb1ELb0ELb1ELb1ELb0ELb0ELb1ELb0ELb0ELb0ELb0ELb0EEENS1_21CollectiveEpilogueFwdINS6_IJSA_NS7_ILi512EEESA_EEES9_SC_SE_Li256ELb1ELb0ELb0ELb0EEENS1_36VarlenDynamicPersistentTileSchedulerILi64ELi64ELi256ELi32ELb0ELb0ELb1ELb1ELb1ELb1EEEEEEEEEvNT_6ParamsE --------------------------
	.section	.nv.constant0._ZN7cutlass13device_kernelIN5flash11enable_sm90INS1_16FlashAttnFwdSm90INS1_25CollectiveMainloopFwdSm90ILi2EN4cute5tupleIJNS5_1CILi1EEES8_S8_EEENS6_IJNS7_ILi64EEESA_SA_EEELi512ENS_10bfloat16_tEfNS_4arch4Sm90ELb1ELb0ELb1ELb1ELb0ELb0ELb1ELb0ELb0ELb0ELb0ELb0EEENS1_21CollectiveEpilogueFwdINS6_IJSA_NS7_ILi512EEESA_EEES9_SC_SE_Li256ELb1ELb0ELb0ELb0EEENS1_36VarlenDynamicPersistentTileSchedulerILi64ELi64ELi256ELi32ELb0ELb0ELb1ELb1ELb1ELb1EEEEEEEEEvNT_6ParamsE,"a",@progbits
	.sectionflags	@""
	.align	4
.nv.constant0._ZN7cutlass13device_kernelIN5flash11enable_sm90INS1_16FlashAttnFwdSm90INS1_25CollectiveMainloopFwdSm90ILi2EN4cute5tupleIJNS5_1CILi1EEES8_S8_EEENS6_IJNS7_ILi64EEESA_SA_EEELi512ENS_10bfloat16_tEfNS_4arch4Sm90ELb1ELb0ELb1ELb1ELb0ELb0ELb1ELb0ELb0ELb0ELb0ELb0EEENS1_21CollectiveEpilogueFwdINS6_IJSA_NS7_ILi512EEESA_EEES9_SC_SE_Li256ELb1ELb0ELb0ELb0EEENS1_36VarlenDynamicPersistentTileSchedulerILi64ELi64ELi256ELi32ELb0ELb0ELb1ELb1ELb1ELb1EEEEEEEEEvNT_6ParamsE:
	.zero		3712


//--------------------- .nv.constant0._ZN7cutlass13device_kernelIN5flash11enable_sm90INS1_16FlashAttnFwdSm90INS1_25CollectiveMainloopFwdSm90ILi2EN4cute5tupleIJNS5_1CILi1EEES8_S8_EEENS6_IJNS7_ILi64EEESA_SA_EEELi512ENS_10bfloat16_tEfNS_4arch4Sm90ELb1ELb0ELb1ELb1ELb0ELb1ELb1ELb0ELb0ELb0ELb0ELb0EEENS1_21CollectiveEpilogueFwdINS6_IJSA_NS7_ILi512EEESA_EEES9_SC_SE_Li256ELb1ELb0ELb0ELb0EEENS1_36VarlenDynamicPersistentTileSchedulerILi64ELi64ELi256ELi32ELb0ELb0ELb1ELb1ELb1ELb1EEEEEEEEEvNT_6ParamsE --------------------------
	.section	.nv.constant0._ZN7cutlass13device_kernelIN5flash11enable_sm90INS1_16FlashAttnFwdSm90INS1_25CollectiveMainloopFwdSm90ILi2EN4cute5tupleIJNS5_1CILi1EEES8_S8_EEENS6_IJNS7_ILi64EEESA_SA_EEELi512ENS_10bfloat16_tEfNS_4arch4Sm90ELb1ELb0ELb1ELb1ELb0ELb1ELb1ELb0ELb0ELb0ELb0ELb0EEENS1_21CollectiveEpilogueFwdINS6_IJSA_NS7_ILi512EEESA_EEES9_SC_SE_Li256ELb1ELb0ELb0ELb0EEENS1_36VarlenDynamicPersistentTileSchedulerILi64ELi64ELi256ELi32ELb0ELb0ELb1ELb1ELb1ELb1EEEEEEEEEvNT_6ParamsE,"a",@progbits
	.sectionflags	@""
	.align	4
.nv.constant0._ZN7cutlass13device_kernelIN5flash11enable_sm90INS1_16FlashAttnFwdSm90INS1_25CollectiveMainloopFwdSm90ILi2EN4cute5tupleIJNS5_1CILi1EEES8_S8_EEENS6_IJNS7_ILi64EEESA_SA_EEELi512ENS_10bfloat16_tEfNS_4arch4Sm90ELb1ELb0ELb1ELb1ELb0ELb1ELb1ELb0ELb0ELb0ELb0ELb0EEENS1_21CollectiveEpilogueFwdINS6_IJSA_NS7_ILi512EEESA_EEES9_SC_SE_Li256ELb1ELb0ELb0ELb0EEENS1_36VarlenDynamicPersistentTileSchedulerILi64ELi64ELi256ELi32ELb0ELb0ELb1ELb1ELb1ELb1EEEEEEEEEvNT_6ParamsE:
	.zero		3712


//--------------------- .nv.constant0._ZN7cutlass13device_kernelIN5flash11enable_sm90INS1_16FlashAttnFwdSm90INS1_25CollectiveMainloopFwdSm90ILi2EN4cute5tupleIJNS5_1CILi1EEES8_S8_EEENS6_IJNS7_ILi128EEENS7_ILi96EEENS7_ILi64EEEEEELi256ENS_10bfloat16_tEfNS_4arch4Sm90ELb0ELb0ELb1ELb0ELb0ELb0ELb0ELb1ELb0ELb0ELb0ELb0EEENS1_21CollectiveEpilogueFwdINS6_IJSA_NS7_ILi256EEESB_EEES9_SE_SG_Li256ELb0ELb0ELb0ELb0EEENS1_29StaticPersistentTileSchedulerILb0EEEEEEEEEvNT_6ParamsE --------------------------
	.section	.nv.constant0._ZN7cutlass13device_kernelIN5flash11enable_sm90INS1_16FlashAttnFwdSm90INS1_25CollectiveMainloopFwdSm90ILi2EN4cute5tupleIJNS5_1CILi1EEES8_S8_EEENS6_IJNS7_ILi128EEENS7_ILi96EEENS7_ILi64EEEEEELi256ENS_10bfloat16_tEfNS_4arch4Sm90ELb0ELb0ELb1ELb0ELb0ELb0ELb0ELb1ELb0ELb0ELb0ELb0EEENS1_21CollectiveEpilogueFwdINS6_IJSA_NS7_ILi256EEESB_EEES9_SE_SG_Li256ELb0ELb0ELb0ELb0EEENS1_29StaticPersistentTileSchedulerILb0EEEEEEEEEvNT_6ParamsE,"a",@progbits
	.sectionflags	@""
	.align	4
.nv.constant0._ZN7cutlass13device_kernelIN5flash11enable_sm90INS1_16FlashAttnFwdSm90INS1_25CollectiveMainloopFwdSm90ILi2EN4cute5tupleIJNS5_1CILi1EEES8_S8_EEENS6_IJNS7_ILi128EEENS7_ILi96EEENS7_ILi64EEEEEELi256ENS_10bfloat16_tEfNS_4arch4Sm90ELb0ELb0ELb1ELb0ELb0ELb0ELb0ELb1ELb0ELb0ELb0ELb0EEENS1_21CollectiveEpilogueFwdINS6_IJSA_NS7_ILi256EEESB_EEES9_SE_SG_Li256ELb0ELb0ELb0ELb0EEENS1_29StaticPersistentTileSchedulerILb0EEEEEEEEEvNT_6ParamsE:
	.zero		3840


//--------------------- .nv.constant0._ZN7cutlass13device_kernelIN5flash11enable_sm90INS1_16FlashAttnFwdSm90INS1_25CollectiveMainloopFwdSm90ILi2EN4cute5tupleIJNS5_1CILi1EEES8_S8_EEENS6_IJNS7_ILi128EEENS7_ILi96EEENS7_ILi64EEEEEELi256ENS_10bfloat16_tEfNS_4arch4Sm90ELb0ELb0ELb1ELb0ELb0ELb0ELb1ELb1ELb0ELb0ELb0ELb0EEENS1_21CollectiveEpilogueFwdINS6_IJSA_NS7_ILi256EEESB_EEES9_SE_SG_Li256ELb0ELb0ELb0ELb0EEENS1_29StaticPersistentTileSchedulerILb0EEEEEEEEEvNT_6ParamsE --------------------------
	.section	.nv.constant0._ZN7cutlass13device_kernelIN5flash11enable_sm90INS1_16FlashAttnFwdSm90INS1_25CollectiveMainloopFwdSm90ILi2EN4cute5tupleIJNS5_1CILi1EEES8_S8_EEENS6_IJNS7_ILi128EEENS7_ILi96EEENS7_ILi64EEEEEELi256ENS_10bfloat16_tEfNS_4arch4Sm90ELb0ELb0ELb1ELb0ELb0ELb0ELb1ELb1ELb0ELb0ELb0ELb0EEENS1_21CollectiveEpilogueFwdINS6_IJSA_NS7_ILi256EEESB_EEES9_SE_SG_Li256ELb0ELb0ELb0ELb0EEENS1_29StaticPersistentTileSchedulerILb0EEEEEEEEEvNT_6ParamsE,"a",@progbits
	.sectionflags	@""
	.align	4
.nv.constant0._ZN7cutlass13device_kernelIN5flash11enable_sm90INS1_16FlashAttnFwdSm90INS1_25CollectiveMainloopFwdSm90ILi2EN4cute5tupleIJNS5_1CILi1EEES8_S8_EEENS6_IJNS7_ILi128EEENS7_ILi96EEENS7_ILi64EEEEEELi256ENS_10bfloat16_tEfNS_4arch4Sm90ELb0ELb0ELb1ELb0ELb0ELb0ELb1ELb1ELb0ELb0ELb0ELb0EEENS1_21CollectiveEpilogueFwdINS6_IJSA_NS7_ILi256EEESB_EEES9_SE_SG_Li256ELb0ELb0ELb0ELb0EEENS1_29StaticPersistentTileSchedulerILb0EEEEEEEEEvNT_6ParamsE:
	.zero		4096


//--------------------- .nv.constant0._ZN7cutlass13device_kernelIN5flash11enable_sm90INS1_16FlashAttnFwdSm90INS1_25CollectiveMainloopFwdSm90ILi2EN4cute5tupleIJNS5_1CILi1EEES8_S8_EEENS6_IJNS7_ILi128EEENS7_ILi96EEENS7_ILi64EEEEEELi256ENS_10bfloat16_tEfNS_4arch4Sm90ELb0ELb0ELb1ELb1ELb0ELb0ELb0ELb1ELb0ELb0ELb0ELb0EEENS1_21CollectiveEpilogueFwdINS6_IJSA_NS7_ILi256EEESB_EEES9_SE_SG_Li256ELb1ELb0ELb0ELb0EEENS1_36VarlenDynamicPersistentTileSchedulerILi128ELi96ELi256ELi32ELb0ELb0ELb1ELb0ELb1ELb1EEEEEEEEEvNT_6ParamsE --------------------------
	.section	.nv.constant0._ZN7cutlass13device_kernelIN5flash11enable_sm90INS1_16FlashAttnFwdSm90INS1_25CollectiveMainloopFwdSm90ILi2EN4cute5tupleIJNS5_1CILi1EEES8_S8_EEENS6_IJNS7_ILi128EEENS7_ILi96EEENS7_ILi64EEEEEELi256ENS_10bfloat16_tEfNS_4arch4Sm90ELb0ELb0ELb1ELb1ELb0ELb0ELb0ELb1ELb0ELb0ELb0ELb0EEENS1_21CollectiveEpilogueFwdINS6_IJSA_NS7_ILi256EEESB_EEES9_SE_SG_Li256ELb1ELb0ELb0ELb0EEENS1_36VarlenDynamicPersistentTileSchedulerILi128ELi96ELi256ELi32ELb0ELb0ELb1ELb0ELb1ELb1EEEEEEEEEvNT_6ParamsE,"a",@progbits
	.sectionflags	@""
	.align	4
.nv.constant0._ZN7cutlass13device_kernelIN5flash11enable_sm90INS1_16FlashAttnFwdSm90INS1_25CollectiveMainloopFwdSm90ILi2EN4cute5tupleIJNS5_1CILi1EEES8_S8_EEENS6_IJNS7_ILi128EEENS7_ILi96EEENS7_ILi64EEEEEELi256ENS_10bfloat16_tEfNS_4arch4Sm90ELb0ELb0ELb1ELb1ELb0ELb0ELb0ELb1ELb0ELb0ELb0ELb0EEENS1_21CollectiveEpilogueFwdINS6_IJSA_NS7_ILi256EEESB_EEES9_SE_SG_Li256ELb1ELb0ELb0ELb0EEENS1_36VarlenDynamicPersistentTileSchedulerILi128ELi96ELi256ELi32ELb0ELb0ELb1ELb0ELb1ELb1EEEEEEEEEvNT_6ParamsE:
	.zero		3456


//--------------------- .nv.constant0._ZN7cutlass13device_kernelIN5flash11enable_sm90INS1_16FlashAttnFwdSm90INS1_25CollectiveMainloopFwdSm90ILi2EN4cute5tupleIJNS5_1CILi1EEES8_S8_EEENS6_IJNS7_ILi128EEENS7_ILi96EEENS7_ILi64EEEEEELi256ENS_10bfloat16_tEfNS_4arch4Sm90ELb0ELb0ELb1ELb1ELb0ELb1ELb0ELb1ELb0ELb0ELb0ELb0EEENS1_21CollectiveEpilogueFwdINS6_IJSA_NS7_ILi256EEESB_EEES9_SE_SG_Li256ELb1ELb0ELb0ELb0EEENS1_36VarlenDynamicPersistentTileSchedulerILi128ELi96ELi256ELi32ELb0ELb0ELb1ELb0ELb1ELb1EEEEEEEEEvNT_6ParamsE --------------------------
	.section	.nv.constant0._ZN7cutlass13device_kernelIN5flash11enable_sm90INS1_16FlashAttnFwdSm90INS1_25CollectiveMainloopFwdSm90ILi2EN4cute5tupleIJNS5_1CILi1EEES8_S8_EEENS6_IJNS7_ILi128EEENS7_ILi96EEENS7_ILi64EEEEEELi256ENS_10bfloat16_tEfNS_4arch4Sm90ELb0ELb0ELb1ELb1ELb0ELb1ELb0ELb1ELb0ELb0ELb0ELb0EEENS1_21CollectiveEpilogueFwdINS6_IJSA_NS7_ILi256EEESB_EEES9_SE_SG_Li256ELb1ELb0ELb0ELb0EEENS1_36VarlenDynamicPersistentTileSchedulerILi128ELi96ELi256ELi32ELb0ELb0ELb1ELb0ELb1ELb1EEEEEEEEEvNT_6ParamsE,"a",@progbits
	.sectionflags	@""
	.align	4
.nv.constant0._ZN7cutlass13device_kernelIN5flash11enable_sm90INS1_16FlashAttnFwdSm90INS1_25CollectiveMainloopFwdSm90ILi2EN4cute5tupleIJNS5_1CILi1EEES8_S8_EEENS6_IJNS7_ILi128EEENS7_ILi96EEENS7_ILi64EEEEEELi256ENS_10bfloat16_tEfNS_4arch4Sm90ELb0ELb0ELb1ELb1ELb0ELb1ELb0ELb1ELb0ELb0ELb0ELb0EEENS1_21CollectiveEpilogueFwdINS6_IJSA_NS7_ILi256EEESB_EEES9_SE_SG_Li256ELb1ELb0ELb0ELb0EEENS1_36VarlenDynamicPersistentTileSchedulerILi128ELi96ELi256ELi32ELb0ELb0ELb1ELb0ELb1ELb1EEEEEEEEEvNT_6ParamsE:
	.zero		3456


//--------------------- .nv.constant0._ZN7cutlass13device_kernelIN5flash11enable_sm90INS1_16FlashAttnFwdSm90INS1_25CollectiveMainloopFwdSm90ILi2EN4cute5tupleIJNS5_1CILi1EEES8_S8_EEENS6_IJNS7_ILi128EEENS7_ILi96EEENS7_ILi64EEEEEELi256ENS_10bfloat16_tEfNS_4arch4Sm90ELb0ELb0ELb1ELb1ELb0ELb0ELb1ELb1ELb0ELb0ELb0ELb0EEENS1_21CollectiveEpilogueFwdINS6_IJSA_NS7_ILi256EEESB_EEES9_SE_SG_Li256ELb1ELb0ELb0ELb0EEENS1_36VarlenDynamicPersistentTileSchedulerILi128ELi96ELi256ELi32ELb0ELb0ELb1ELb0ELb1ELb1EEEEEEEEEvNT_6ParamsE --------------------------
	.section	.nv.constant0._ZN7cutlass13device_kernelIN5flash11enable_sm90INS1_16FlashAttnFwdSm90INS1_25CollectiveMainloopFwdSm90ILi2EN4cute5tupleIJNS5_1CILi1EEES8_S8_EEENS6_IJNS7_ILi128EEENS7_ILi96EEENS7_ILi64EEEEEELi256ENS_10bfloat16_tEfNS_4arch4Sm90ELb0ELb0ELb1ELb1ELb0ELb0ELb1ELb1ELb0ELb0ELb0ELb0EEENS1_21CollectiveEpilogueFwdINS6_IJSA_NS7_ILi256EEESB_EEES9_SE_SG_Li256ELb1ELb0ELb0ELb0EEENS1_36VarlenDynamicPersistentTileSchedulerILi128ELi96ELi256ELi32ELb0ELb0ELb1ELb0ELb1ELb1EEEEEEEEEvNT_6ParamsE,"a",@progbits
	.sectionflags	@""
	.align	4
.nv.constant0._ZN7cutlass13device_kernelIN5flash11enable_sm90INS1_16FlashAttnFwdSm90INS1_25CollectiveMainloopFwdSm90ILi2EN4cute5tupleIJNS5_1CILi1EEES8_S8_EEENS6_IJNS7_ILi128EEENS7_ILi96EEENS7_ILi64EEEEEELi256ENS_10bfloat16_tEfNS_4arch4Sm90ELb0ELb0ELb1ELb1ELb0ELb0ELb1ELb1ELb0ELb0ELb0ELb0EEENS1_21CollectiveEpilogueFwdINS6_IJSA_NS7_ILi256EEESB_EEES9_SE_SG_Li256ELb1ELb0ELb0ELb0EEENS1_36VarlenDynamicPersistentTileSchedulerILi128ELi96ELi256ELi32ELb0ELb0ELb1ELb0ELb1ELb1EEEEEEEEEvNT_6ParamsE:
	.zero		3712


//--------------------- .nv.constant0._ZN7cutlass13device_kernelIN5flash11enable_sm90INS1_16FlashAttnFwdSm90INS1_25CollectiveMainloopFwdSm90ILi2EN4cute5tupleIJNS5_1CILi1EEES8_S8_EEENS6_IJNS7_ILi128EEENS7_ILi96EEENS7_ILi64EEEEEELi256ENS_10bfloat16_tEfNS_4arch4Sm90ELb0ELb0ELb1ELb1ELb0ELb1ELb1ELb1ELb0ELb0ELb0ELb0EEENS1_21CollectiveEpilogueFwdINS6_IJSA_NS7_ILi256EEESB_EEES9_SE_SG_Li256ELb1ELb0ELb0ELb0EEENS1_36VarlenDynamicPersistentTileSchedulerILi128ELi96ELi256ELi32ELb0ELb0ELb1ELb0ELb1ELb1EEEEEEEEEvNT_6ParamsE --------------------------
	.section	.nv.constant0._ZN7cutlass13device_kernelIN5flash11enable_sm90INS1_16FlashAttnFwdSm90INS1_25CollectiveMainloopFwdSm90ILi2EN4cute5tupleIJNS5_1CILi1EEES8_S8_EEENS6_IJNS7_ILi128EEENS7_ILi96EEENS7_ILi64EEEEEELi256ENS_10bfloat16_tEfNS_4arch4Sm90ELb0ELb0ELb1ELb1ELb0ELb1ELb1ELb1ELb0ELb0ELb0ELb0EEENS1_21CollectiveEpilogueFwdINS6_IJSA_NS7_ILi256EEESB_EEES9_SE_SG_Li256ELb1ELb0ELb0ELb0EEENS1_36VarlenDynamicPersistentTileSchedulerILi128ELi96ELi256ELi32ELb0ELb0ELb1ELb0ELb1ELb1EEEEEEEEEvNT_6ParamsE,"a",@progbits
	.sectionflags	@""
	.align	4
.nv.constant0._ZN7cutlass13device_kernelIN5flash11enable_sm90INS1_16FlashAttnFwdSm90INS1_25CollectiveMainloopFwdSm90ILi2EN4cute5tupleIJNS5_1CILi1EEES8_S8_EEENS6_IJNS7_ILi128EEENS7_ILi96EEENS7_ILi64EEEEEELi256ENS_10bfloat16_tEfNS_4arch4Sm90ELb0ELb0ELb1ELb1ELb0ELb1ELb1ELb1ELb0ELb0ELb0ELb0EEENS1_21CollectiveEpilogueFwdINS6_IJSA_NS7_ILi256EEESB_EEES9_SE_SG_Li256ELb1ELb0ELb0ELb0EEENS1_36VarlenDynamicPersistentTileSchedulerILi128ELi96ELi256ELi32ELb0ELb0ELb1ELb0ELb1ELb1EEEEEEEEEvNT_6ParamsE:
	.zero		3712


//--------------------- .nv.constant0._ZN7cutlass13device_kernelIN5flash11enable_sm90INS1_16FlashAttnFwdSm90INS1_25CollectiveMainloopFwdSm90ILi2EN4cute5tupleIJNS5_1CILi1EEES8_S8_EEENS6_IJNS7_ILi128EEENS7_ILi96EEENS7_ILi64EEEEEELi256ENS_10bfloat16_tEfNS_4arch4Sm90ELb0ELb1ELb1ELb0ELb0ELb0ELb0ELb1ELb0ELb0ELb0ELb0EEENS1_21CollectiveEpilogueFwdINS6_IJSA_NS7_ILi256EEESB_EEES9_SE_SG_Li256ELb0ELb0ELb0ELb0EEENS1_30DynamicPersistentTileSchedulerILi256ELi32ELb0ELb0ELb1EEEEEEEEEvNT_6ParamsE --------------------------
	.section	.nv.constant0._ZN7cutlass13device_kernelIN5flash11enable_sm90INS1_16FlashAttnFwdSm90INS1_25CollectiveMainloopFwdSm90ILi2EN4cute5tupleIJNS5_1CILi1EEES8_S8_EEENS6_IJNS7_ILi128EEENS7_ILi96EEENS7_ILi64EEEEEELi256ENS_10bfloat16_tEfNS_4arch4Sm90ELb0ELb1ELb1ELb0ELb0ELb0ELb0ELb1ELb0ELb0ELb0ELb0EEENS1_21CollectiveEpilogueFwdINS6_IJSA_NS7_ILi256EEESB_EEES9_SE_SG_Li256ELb0ELb0ELb0ELb0EEENS1_30DynamicPersistentTileSchedulerILi256ELi32ELb0ELb0ELb1EEEEEEEEEvNT_6ParamsE,"a",@progbits
	.sectionflags	@""
	.align	4
.nv.constant0._ZN7cutlass13device_kernelIN5flash11enable_sm90INS1_16FlashAttnFwdSm90INS1_25CollectiveMainloopFwdSm90ILi2EN4cute5tupleIJNS5_1CILi1EEES8_S8_EEENS6_IJNS7_ILi128EEENS7_ILi96EEENS7_ILi64EEEEEELi256ENS_10bfloat16_tEfNS_4arch4Sm90ELb0ELb1ELb1ELb0ELb0ELb0ELb0ELb1ELb0ELb0ELb0ELb0EEENS1_21CollectiveEpilogueFwdINS6_IJSA_NS7_ILi256EEESB_EEES9_SE_SG_Li256ELb0ELb0ELb0ELb0EEENS1_30DynamicPersistentTileSchedulerILi256ELi32ELb0ELb0ELb1EEEEEEEEEvNT_6ParamsE:
	.zero		3840


//--------------------- .nv.constant0._ZN7cutlass13device_kernelIN5flash11enable_sm90INS1_16FlashAttnFwdSm90INS1_25CollectiveMainloopFwdSm90ILi2EN4cute5tupleIJNS5_1CILi1EEES8_S8_EEENS6_IJNS7_ILi128EEENS7_ILi96EEENS7_ILi64EEEEEELi256ENS_10bfloat16_tEfNS_4arch4Sm90ELb0ELb1ELb1ELb0ELb0ELb0ELb1ELb1ELb0ELb0ELb0ELb0EEENS1_21CollectiveEpilogueFwdINS6_IJSA_NS7_ILi256EEESB_EEES9_SE_SG_Li256ELb0ELb0ELb0ELb0EEENS1_30DynamicPersistentTileSchedulerILi256ELi32ELb0ELb0ELb1EEEEEEEEEvNT_6ParamsE --------------------------
	.section	.nv.constant0._ZN7cutlass13device_kernelIN5flash11enable_sm90INS1_16FlashAttnFwdSm90INS1_25CollectiveMainloopFwdSm90ILi2EN4cute5tupleIJNS5_1CILi1EEES8_S8_EEENS6_IJNS7_ILi128EEENS7_ILi96EEENS7_ILi64EEEEEELi256ENS_10bfloat16_tEfNS_4arch4Sm90ELb0ELb1ELb1ELb0ELb0ELb0ELb1ELb1ELb0ELb0ELb0ELb0EEENS1_21CollectiveEpilogueFwdINS6_IJSA_NS7_ILi256EEESB_EEES9_SE_SG_Li256ELb0ELb0ELb0ELb0EEENS1_30DynamicPersistentTileSchedulerILi256ELi32ELb0ELb0ELb1EEEEEEEEEvNT_6ParamsE,"a",@progbits
	.sectionflags	@""
	.align	4
.nv.constant0._ZN7cutlass13device_kernelIN5flash11enable_sm90INS1_16FlashAttnFwdSm90INS1_25CollectiveMainloopFwdSm90ILi2EN4cute5tupleIJNS5_1CILi1EEES8_S8_EEENS6_IJNS7_ILi128EEENS7_ILi96EEENS7_ILi64EEEEEELi256ENS_10bfloat16_tEfNS_4arch4Sm90ELb0ELb1ELb1ELb0ELb0ELb0ELb1ELb1ELb0ELb0ELb0ELb0EEENS1_21CollectiveEpilogueFwdINS6_IJSA_NS7_ILi256EEESB_EEES9_SE_SG_Li256ELb0ELb0ELb0ELb0EEENS1_30DynamicPersistentTileSchedulerILi256ELi32ELb0ELb0ELb1EEEEEEEEEvNT_6ParamsE:
	.zero		4096


//--------------------- .nv.constant0._ZN7cutlass13device_kernelIN5flash11enable_sm90INS1_16FlashAttnFwdSm90INS1_25CollectiveMainloopFwdSm90ILi2EN4cute5tupleIJNS5_1CILi1EEES8_S8_EEENS6_IJNS7_ILi128EEENS7_ILi96EEENS7_ILi64EEEEEELi256ENS_10bfloat16_tEfNS_4arch4Sm90ELb0ELb1ELb1ELb1ELb0ELb0ELb0ELb1ELb0ELb0ELb0ELb0EEENS1_21CollectiveEpilogueFwdINS6_IJSA_NS7_ILi256EEESB_EEES9_SE_SG_Li256ELb1ELb0ELb0ELb0EEENS1_36VarlenDynamicPersistentTileSchedulerILi128ELi96ELi256ELi32ELb0ELb0ELb1ELb1ELb0ELb1EEEEEEEEEvNT_6ParamsE --------------------------
	.section	.nv.constant0._ZN7cutlass13device_kernelIN5flash11enable_sm90INS1_16FlashAttnFwdSm90INS1_25CollectiveMainloopFwdSm90ILi2EN4cute5tupleIJNS5_1CILi1EEES8_S8_EEENS6_IJNS7_ILi128EEENS7_ILi96EEENS7_ILi64EEEEEELi256ENS_10bfloat16_tEfNS_4arch4Sm90ELb0ELb1ELb1ELb1ELb0ELb0ELb0ELb1ELb0ELb0ELb0ELb0EEENS1_21CollectiveEpilogueFwdINS6_IJSA_NS7_ILi256EEESB_EEES9_SE_SG_Li256ELb1ELb0ELb0ELb0EEENS1_36VarlenDynamicPersistentTileSchedulerILi128ELi96ELi256ELi32ELb0ELb0ELb1ELb1ELb0ELb1EEEEEEEEEvNT_6ParamsE,"a",@progbits
	.sectionflags	@""
	.align	4
.nv.constant0._ZN7cutlass13device_kernelIN5flash11enable_sm90INS1_16FlashAttnFwdSm90INS1_25CollectiveMainloopFwdSm90ILi2EN4cute5tupleIJNS5_1CILi1EEES8_S8_EEENS6_IJNS7_ILi128EEENS7_ILi96EEENS7_ILi64EEEEEELi256ENS_10bfloat16_tEfNS_4arch4Sm90ELb0ELb1ELb1ELb1ELb0ELb0ELb0ELb1ELb0ELb0ELb0ELb0EEENS1_21CollectiveEpilogueFwdINS6_IJSA_NS7_ILi256EEESB_EEES9_SE_SG_Li256ELb1ELb0ELb0ELb0EEENS1_36VarlenDynamicPersistentTileSchedulerILi128ELi96ELi256ELi32ELb0ELb0ELb1ELb1ELb0ELb1EEEEEEEEEvNT_6ParamsE:
	.zero		3456


//--------------------- .nv.constant0._ZN7cutlass13device_kernelIN5flash11enable_sm90INS1_16FlashAttnFwdSm90INS1_25CollectiveMainloopFwdSm90ILi2EN4cute5tupleIJNS5_1CILi1EEES8_S8_EEENS6_IJNS7_ILi128EEENS7_ILi96EEENS7_ILi64EEEEEELi256ENS_10bfloat16_tEfNS_4arch4Sm90ELb0ELb1ELb1ELb1ELb0ELb1ELb0ELb1ELb0ELb0ELb0ELb0EEENS1_21CollectiveEpilogueFwdINS6_IJSA_NS7_ILi256EEESB_EEES9_SE_SG_Li256ELb1ELb0ELb0ELb0EEENS1_36VarlenDynamicPersistentTileSchedulerILi128ELi96ELi256ELi32ELb0ELb0ELb1ELb1ELb0ELb1EEEEEEEEEvNT_6ParamsE --------------------------
	.section	.nv.constant0._ZN7cutlass13device_kernelIN5flash11enable_sm90INS1_16FlashAttnFwdSm90INS1_25CollectiveMainloopFwdSm90ILi2EN4cute5tupleIJNS5_1CILi1EEES8_S8_EEENS6_IJNS7_ILi128EEENS7_ILi96EEENS7_ILi64EEEEEELi256ENS_10bfloat16_tEfNS_4arch4Sm90ELb0ELb1ELb1ELb1ELb0ELb1ELb0ELb1ELb0ELb0ELb0ELb0EEENS1_21CollectiveEpilogueFwdINS6_IJSA_NS7_ILi256EEESB_EEES9_SE_SG_Li256ELb1ELb0ELb0ELb0EEENS1_36VarlenDynamicPersistentTileSchedulerILi128ELi96ELi256ELi32ELb0ELb0ELb1ELb1ELb0ELb1EEEEEEEEEvNT_6ParamsE,"a",@progbits
	.sectionflags	@""
	.align	4
.nv.constant0._ZN7cutlass13device_kernelIN5flash11enable_sm90INS1_16FlashAttnFwdSm90INS1_25CollectiveMainloopFwdSm90ILi2EN4cute5tupleIJNS5_1CILi1EEES8_S8_EEENS6_IJNS7_ILi128EEENS7_ILi96EEENS7_ILi64EEEEEELi256ENS_10bfloat16_tEfNS_4arch4Sm90ELb0ELb1ELb1ELb1ELb0ELb1ELb0ELb1ELb0ELb0ELb0ELb0EEENS1_21CollectiveEpilogueFwdINS6_IJSA_NS7_ILi256EEESB_EEES9_SE_SG_Li256ELb1ELb0ELb0ELb0EEENS1_36VarlenDynamicPersistentTileSchedulerILi128ELi96ELi256ELi32ELb0ELb0ELb1ELb1ELb0ELb1EEEEEEEEEvNT_6ParamsE:
	.zero		3456


//--------------------- .nv.constant0._ZN7cutlass13device_kernelIN5flash11enable_sm90INS1_16FlashAttnFwdSm90INS1_25CollectiveMainloopFwdSm90ILi2EN4cute5tupleIJNS5_1CILi1EEES8_S8_EEENS6_IJNS7_ILi128EEENS7_ILi96EEENS7_ILi64EEEEEELi256ENS_10bfloat16_tEfNS_4arch4Sm90ELb0ELb1ELb1ELb1ELb0ELb0ELb1ELb1ELb0ELb0ELb0ELb0EEENS1_21CollectiveEpilogueFwdINS6_IJSA_NS7_ILi256EEESB_EEES9_SE_SG_Li256ELb1ELb0ELb0ELb0EEENS1_36VarlenDynamicPersistentTileSchedulerILi128ELi96ELi256ELi32ELb0ELb0ELb1ELb1ELb0ELb1EEEEEEEEEvNT_6ParamsE --------------------------
	.section	.nv.constant0._ZN7cutlass13device_kernelIN5flash11enable_sm90INS1_16FlashAttnFwdSm90INS1_25CollectiveMainloopFwdSm90ILi2EN4cute5tupleIJNS5_1CILi1EEES8_S8_EEENS6_IJNS7_ILi128EEENS7_ILi96EEENS7_ILi64EEEEEELi256ENS_10bfloat16_tEfNS_4arch4Sm90ELb0ELb1ELb1ELb1ELb0ELb0ELb1ELb1ELb0ELb0ELb0ELb0EEENS1_21CollectiveEpilogueFwdINS6_IJSA_NS7_ILi256EEESB_EEES9_SE_SG_Li256ELb1ELb0ELb0ELb0EEENS1_36VarlenDynamicPersistentTileSchedulerILi128ELi96ELi256ELi32ELb0ELb0ELb1ELb1ELb0ELb1EEEEEEEEEvNT_6ParamsE,"a",@progbits
	.sectionflags	@""
	.align	4
.nv.constant0._ZN7cutlass13device_kernelIN5flash11enable_sm90INS1_16FlashAttnFwdSm90INS1_25CollectiveMainloopFwdSm90ILi2EN4cute5tupleIJNS5_1CILi1EEES8_S8_EEENS6_IJNS7_ILi128EEENS7_ILi96EEENS7_ILi64EEEEEELi256ENS_10bfloat16_tEfNS_4arch4Sm90ELb0ELb1ELb1ELb1ELb0ELb0ELb1ELb1ELb0ELb0ELb0ELb0EEENS1_21CollectiveEpilogueFwdINS6_IJSA_NS7_ILi256EEESB_EEES9_SE_SG_Li256ELb1ELb0ELb0ELb0EEENS1_36VarlenDynamicPersistentTileSchedulerILi128ELi96ELi256ELi32ELb0ELb0ELb1ELb1ELb0ELb1EEEEEEEEEvNT_6ParamsE:
	.zero		3712


//--------------------- .nv.constant0._ZN7cutlass13device_kernelIN5flash11enable_sm90INS1_16FlashAttnFwdSm90INS1_25CollectiveMainloopFwdSm90ILi2EN4cute5tupleIJNS5_1CILi1EEES8_S8_EEENS6_IJNS7_ILi128EEENS7_ILi96EEENS7_ILi64EEEEEELi256ENS_10bfloat16_tEfNS_4arch4Sm90ELb0ELb1ELb1ELb1ELb0ELb1ELb1ELb1ELb0ELb0ELb0ELb0EEENS1_21CollectiveEpilogueFwdINS6_IJSA_NS7_ILi256EEESB_EEES9_SE_SG_Li256ELb1ELb0ELb0ELb0EEENS1_36VarlenDynamicPersistentTileSchedulerILi128ELi96ELi256ELi32ELb0ELb0ELb1ELb1ELb0ELb1EEEEEEEEEvNT_6ParamsE --------------------------
	.section	.nv.constant0._ZN7cutlass13device_kernelIN5flash11enable_sm90INS1_16FlashAttnFwdSm90INS1_25CollectiveMainloopFwdSm90ILi2EN4cute5tupleIJNS5_1CILi1EEES8_S8_EEENS6_IJNS7_ILi128EEENS7_ILi96EEENS7_ILi64EEEEEELi256ENS_10bfloat16_tEfNS_4arch4Sm90ELb0ELb1ELb1ELb1ELb0ELb1ELb1ELb1ELb0ELb0ELb0ELb0EEENS1_21CollectiveEpilogueFwdINS6_IJSA_NS7_ILi256EEESB_EEES9_SE_SG_Li256ELb1ELb0ELb0ELb0EEENS1_36VarlenDynamicPersistentTileSchedulerILi128ELi96ELi256ELi32ELb0ELb0ELb1ELb1ELb0ELb1EEEEEEEEEvNT_6ParamsE,"a",@progbits
	.sectionflags	@""
	.align	4
.nv.constant0._ZN7cutlass13device_kernelIN5flash11enable_sm90INS1_16FlashAttnFwdSm90INS1_25CollectiveMainloopFwdSm90ILi2EN4cute5tupleIJNS5_1CILi1EEES8_S8_EEENS6_IJNS7_ILi128EEENS7_ILi96EEENS7_ILi64EEEEEELi256ENS_10bfloat16_tEfNS_4arch4Sm90ELb0ELb1ELb1ELb1ELb0ELb1ELb1ELb1ELb0ELb0ELb0ELb0EEENS1_21CollectiveEpilogueFwdINS6_IJSA_NS7_ILi256EEESB_EEES9_SE_SG_Li256ELb1ELb0ELb0ELb0EEENS1_36VarlenDynamicPersistentTileSchedulerILi128ELi96ELi256ELi32ELb0ELb0ELb1ELb1ELb0ELb1EEEEEEEEEvNT_6ParamsE:
	.zero		3712


//--------------------- .nv.constant0._ZN7cutlass13device_kernelIN5flash11enable_sm90INS1_16FlashAttnFwdSm90INS1_25CollectiveMainloopFwdSm90ILi2EN4cute5tupleIJNS5_1CILi1EEES8_S8_EEENS6_IJNS7_ILi128EEENS7_ILi96EEENS7_ILi64EEEEEELi256ENS_10bfloat16_tEfNS_4arch4Sm90ELb1ELb0ELb1ELb0ELb0ELb0ELb0ELb1ELb0ELb0ELb0ELb0EEENS1_21CollectiveEpilogueFwdINS6_IJSA_NS7_ILi256EEESB_EEES9_SE_SG_Li256ELb0ELb0ELb0ELb0EEENS1_30DynamicPersistentTileSchedulerILi256ELi32ELb0ELb0ELb1EEEEEEEEEvNT_6ParamsE --------------------------
	.section	.nv.constant0._ZN7cutlass13device_kernelIN5flash11enable_sm90INS1_16FlashAttnFwdSm90INS1_25CollectiveMainloopFwdSm90ILi2EN4cute5tupleIJNS5_1CILi1EEES8_S8_EEENS6_IJNS7_ILi128EEENS7_ILi96EEENS7_ILi64EEEEEELi256ENS_10bfloat16_tEfNS_4arch4Sm90ELb1ELb0ELb1ELb0ELb0ELb0ELb0ELb1ELb0ELb0ELb0ELb0EEENS1_21CollectiveEpilogueFwdINS6_IJSA_NS7_ILi256EEESB_EEES9_SE_SG_Li256ELb0ELb0ELb0ELb0EEENS1_30DynamicPersistentTileSchedulerILi256ELi32ELb0ELb0ELb1EEEEEEEEEvNT_6ParamsE,"a",@progbits
	.sectionflags	@""
	.align	4
.nv.constant0._ZN7cutlass13device_kernelIN5flash11enable_sm90INS1_16FlashAttnFwdSm90INS1_25CollectiveMainloopFwdSm90ILi2EN4cute5tupleIJNS5_1CILi1EEES8_S8_EEENS6_IJNS7_ILi128EEENS7_ILi96EEENS7_ILi64EEEEEELi256ENS_10bfloat16_tEfNS_4arch4Sm90ELb1ELb0ELb1ELb0ELb0ELb0ELb0ELb1ELb0ELb0ELb0ELb0EEENS1_21CollectiveEpilogueFwdINS6_IJSA_NS7_ILi256EEESB_EEES9_SE_SG_Li256ELb0ELb0ELb0ELb0EEENS1_30DynamicPersistentTileSchedulerILi256ELi32ELb0ELb0ELb1EEEEEEEEEvNT_6ParamsE:
	.zero		3840


//--------------------- .nv.constant0._ZN7cutlass13device_kernelIN5flash11enable_sm90INS1_16FlashAttnFwdSm90INS1_25CollectiveMainloopFwdSm90ILi2EN4cute5tupleIJNS5_1CILi1EEES8_S8_EEENS6_IJNS7_ILi128EEENS7_ILi96EEENS7_ILi64EEEEEELi256ENS_10bfloat16_tEfNS_4arch4Sm90ELb1ELb0ELb1ELb0ELb0ELb0ELb1ELb1ELb0ELb0ELb0ELb0EEENS1_21CollectiveEpilogueFwdINS6_IJSA_NS7_ILi256EEESB_EEES9_SE_SG_Li256ELb0ELb0ELb0ELb0EEENS1_30DynamicPersistentTileSchedulerILi256ELi32ELb0ELb0ELb1EEEEEEEEEvNT_6ParamsE --------------------------
	.section	.nv.constant0._ZN7cutlass13device_kernelIN5flash11enable_sm90INS1_16FlashAttnFwdSm90INS1_25CollectiveMainloopFwdSm90ILi2EN4cute5tupleIJNS5_1CILi1EEES8_S8_EEENS6_IJNS7_ILi128EEENS7_ILi96EEENS7_ILi64EEEEEELi256ENS_10bfloat16_tEfNS_4arch4Sm90ELb1ELb0ELb1ELb0ELb0ELb0ELb1ELb1ELb0ELb0ELb0ELb0EEENS1_21CollectiveEpilogueFwdINS6_IJSA_NS7_ILi256EEESB_EEES9_SE_SG_Li256ELb0ELb0ELb0ELb0EEENS1_30DynamicPersistentTileSchedulerILi256ELi32ELb0ELb0ELb1EEEEEEEEEvNT_6ParamsE,"a",@progbits
	.sectionflags	@""
	.align	4
.nv.constant0._ZN7cutlass13device_kernelIN5flash11enable_sm90INS1_16FlashAttnFwdSm90INS1_25CollectiveMainloopFwdSm90ILi2EN4cute5tupleIJNS5_1CILi1EEES8_S8_EEENS6_IJNS7_ILi128EEENS7_ILi96EEENS7_ILi64EEEEEELi256ENS_10bfloat16_tEfNS_4arch4Sm90ELb1ELb0ELb1ELb0ELb0ELb0ELb1ELb1ELb0ELb0ELb0ELb0EEENS1_21CollectiveEpilogueFwdINS6_IJSA_NS7_ILi256EEESB_EEES9_SE_SG_Li256ELb0ELb0ELb0ELb0EEENS1_30DynamicPersistentTileSchedulerILi256ELi32ELb0ELb0ELb1EEEEEEEEEvNT_6ParamsE:
	.zero		4096


//--------------------- .nv.constant0._ZN7cutlass13device_kernelIN5flash11enable_sm90INS1_16FlashAttnFwdSm90INS1_25CollectiveMainloopFwdSm90ILi2EN4cute5tupleIJNS5_1CILi1EEES8_S8_EEENS6_IJNS7_ILi128EEENS7_ILi96EEENS7_ILi64EEEEEELi256ENS_10bfloat16_tEfNS_4arch4Sm90ELb1ELb0ELb1ELb1ELb0ELb0ELb0ELb1ELb0ELb0ELb0ELb0EEENS1_21CollectiveEpilogueFwdINS6_IJSA_NS7_ILi256EEESB_EEES9_SE_SG_Li256ELb1ELb0ELb0ELb0EEENS1_36VarlenDynamicPersistentTileSchedulerILi128ELi96ELi256ELi32ELb0ELb0ELb1ELb1ELb1ELb1EEEEEEEEEvNT_6ParamsE --------------------------
	.section	.nv.constant0._ZN7cutlass13device_kernelIN5flash11enable_sm90INS1_16FlashAttnFwdSm90INS1_25CollectiveMainloopFwdSm90ILi2EN4cute5tupleIJNS5_1CILi1EEES8_S8_EEENS6_IJNS7_ILi128EEENS7_ILi96EEENS7_ILi64EEEEEELi256ENS_10bfloat16_tEfNS_4arch4Sm90ELb1ELb0ELb1ELb1ELb0ELb0ELb0ELb1ELb0ELb0ELb0ELb0EEENS1_21CollectiveEpilogueFwdINS6_IJSA_NS7_ILi256EEESB_EEES9_SE_SG_Li256ELb1ELb0ELb0ELb0EEENS1_36VarlenDynamicPersistentTileSchedulerILi128ELi96ELi256ELi32ELb0ELb0ELb1ELb1ELb1ELb1EEEEEEEEEvNT_6ParamsE,"a",@progbits
	.sectionflags	@""
	.align	4
.nv.constant0._ZN7cutlass13device_kernelIN5flash11enable_sm90INS1_16FlashAttnFwdSm90INS1_25CollectiveMainloopFwdSm90ILi2EN4cute5tupleIJNS5_1CILi1EEES8_S8_EEENS6_IJNS7_ILi128EEENS7_ILi96EEENS7_ILi64EEEEEELi256ENS_10bfloat16_tEfNS_4arch4Sm90ELb1ELb0ELb1ELb1ELb0ELb0ELb0ELb1ELb0ELb0ELb0ELb0EEENS1_21CollectiveEpilogueFwdINS6_IJSA_NS7_ILi256EEESB_EEES9_SE_SG_Li256ELb1ELb0ELb0ELb0EEENS1_36VarlenDynamicPersistentTileSchedulerILi128ELi96ELi256ELi32ELb0ELb0ELb1ELb1ELb1ELb1EEEEEEEEEvNT_6ParamsE:
	.zero		3456


//--------------------- .nv.constant0._ZN7cutlass13device_kernelIN5flash11enable_sm90INS1_16FlashAttnFwdSm90INS1_25CollectiveMainloopFwdSm90ILi2EN4cute5tupleIJNS5_1CILi1EEES8_S8_EEENS6_IJNS7_ILi128EEENS7_ILi96EEENS7_ILi64EEEEEELi256ENS_10bfloat16_tEfNS_4arch4Sm90ELb1ELb0ELb1ELb1ELb0ELb1ELb0ELb1ELb0ELb0ELb0ELb0EEENS1_21CollectiveEpilogueFwdINS6_IJSA_NS7_ILi256EEESB_EEES9_SE_SG_Li256ELb1ELb0ELb0ELb0EEENS1_36VarlenDynamicPersistentTileSchedulerILi128ELi96ELi256ELi32ELb0ELb0ELb1ELb1ELb1ELb1EEEEEEEEEvNT_6ParamsE --------------------------
	.section	.nv.constant0._ZN7cutlass13device_kernelIN5flash11enable_sm90INS1_16FlashAttnFwdSm90INS1_25CollectiveMainloopFwdSm90ILi2EN4cute5tupleIJNS5_1CILi1EEES8_S8_EEENS6_IJNS7_ILi128EEENS7_ILi96EEENS7_ILi64EEEEEELi256ENS_10bfloat16_tEfNS_4arch4Sm90ELb1ELb0ELb1ELb1ELb0ELb1ELb0ELb1ELb0ELb0ELb0ELb0EEENS1_21CollectiveEpilogueFwdINS6_IJSA_NS7_ILi256EEESB_EEES9_SE_SG_Li256ELb1ELb0ELb0ELb0EEENS1_36VarlenDynamicPersistentTileSchedulerILi128ELi96ELi256ELi32ELb0ELb0ELb1ELb1ELb1ELb1EEEEEEEEEvNT_6ParamsE,"a",@progbits
	.sectionflags	@""
	.align	4
.nv.constant0._ZN7cutlass13device_kernelIN5flash11enable_sm90INS1_16FlashAttnFwdSm90INS1_25CollectiveMainloopFwdSm90ILi2EN4cute5tupleIJNS5_1CILi1EEES8_S8_EEENS6_IJNS7_ILi128EEENS7_ILi96EEENS7_ILi64EEEEEELi256ENS_10bfloat16_tEfNS_4arch4Sm90ELb1ELb0ELb1ELb1ELb0ELb1ELb0ELb1ELb0ELb0ELb0ELb0EEENS1_21CollectiveEpilogueFwdINS6_IJSA_NS7_ILi256EEESB_EEES9_SE_SG_Li256ELb1ELb0ELb0ELb0EEENS1_36VarlenDynamicPersistentTileSchedulerILi128ELi96ELi256ELi32ELb0ELb0ELb1ELb1ELb1ELb1EEEEEEEEEvNT_6ParamsE:
	.zero		3456


//--------------------- .nv.constant0._ZN7cutlass13device_kernelIN5flash11enable_sm90INS1_16FlashAttnFwdSm90INS1_25CollectiveMainloopFwdSm90ILi2EN4cute5tupleIJNS5_1CILi1EEES8_S8_EEENS6_IJNS7_ILi128EEENS7_ILi96EEENS7_ILi64EEEEEELi256ENS_10bfloat16_tEfNS_4arch4Sm90ELb1ELb0ELb1ELb1ELb0ELb0ELb1ELb1ELb0ELb0ELb0ELb0EEENS1_21CollectiveEpilogueFwdINS6_IJSA_NS7_ILi256EEESB_EEES9_SE_SG_Li256ELb1ELb0ELb0ELb0EEENS1_36VarlenDynamicPersistentTileSchedulerILi128ELi96ELi256ELi32ELb0ELb0ELb1ELb1ELb1ELb1EEEEEEEEEvNT_6ParamsE --------------------------
	.section	.nv.constant0._ZN7cutlass13device_kernelIN5flash11enable_sm90INS1_16FlashAttnFwdSm90INS1_25CollectiveMainloopFwdSm90ILi2EN4cute5tupleIJNS5_1CILi1EEES8_S8_EEENS6_IJNS7_ILi128EEENS7_ILi96EEENS7_ILi64EEEEEELi256ENS_10bfloat16_tEfNS_4arch4Sm90ELb1ELb0ELb1ELb1ELb0ELb0ELb1ELb1ELb0ELb0ELb0ELb0EEENS1_21CollectiveEpilogueFwdINS6_IJSA_NS7_ILi256EEESB_EEES9_SE_SG_Li256ELb1ELb0ELb0ELb0EEENS1_36VarlenDynamicPersistentTileSchedulerILi128ELi96ELi256ELi32ELb0ELb0ELb1ELb1ELb1ELb1EEEEEEEEEvNT_6ParamsE,"a",@progbits
	.sectionflags	@""
	.align	4
.nv.constant0._ZN7cutlass13device_kernelIN5flash11enable_sm90INS1_16FlashAttnFwdSm90INS1_25CollectiveMainloopFwdSm90ILi2EN4cute5tupleIJNS5_1CILi1EEES8_S8_EEENS6_IJNS7_ILi128EEENS7_ILi96EEENS7_ILi64EEEEEELi256ENS_10bfloat16_tEfNS_4arch4Sm90ELb1ELb0ELb1ELb1ELb0ELb0ELb1ELb1ELb0ELb0ELb0ELb0EEENS1_21CollectiveEpilogueFwdINS6_IJSA_NS7_ILi256EEESB_EEES9_SE_SG_Li256ELb1ELb0ELb0ELb0EEENS1_36VarlenDynamicPersistentTileSchedulerILi128ELi96ELi256ELi32ELb0ELb0ELb1ELb1ELb1ELb1EEEEEEEEEvNT_6ParamsE:
	.zero		3712


//--------------------- .nv.constant0._ZN7cutlass13device_kernelIN5flash11enable_sm90INS1_16FlashAttnFwdSm90INS1_25CollectiveMainloopFwdSm90ILi2EN4cute5tupleIJNS5_1CILi1EEES8_S8_EEENS6_IJNS7_ILi128EEENS7_ILi96EEENS7_ILi64EEEEEELi256ENS_10bfloat16_tEfNS_4arch4Sm90ELb1ELb0ELb1ELb1ELb0ELb1ELb1ELb1ELb0ELb0ELb0ELb0EEENS1_21CollectiveEpilogueFwdINS6_IJSA_NS7_ILi256EEESB_EEES9_SE_SG_Li256ELb1ELb0ELb0ELb0EEENS1_36VarlenDynamicPersistentTileSchedulerILi128ELi96ELi256ELi32ELb0ELb0ELb1ELb1ELb1ELb1EEEEEEEEEvNT_6ParamsE --------------------------
	.section	.nv.constant0._ZN7cutlass13device_kernelIN5flash11enable_sm90INS1_16FlashAttnFwdSm90INS1_25CollectiveMainloopFwdSm90ILi2EN4cute5tupleIJNS5_1CILi1EEES8_S8_EEENS6_IJNS7_ILi128EEENS7_ILi96EEENS7_ILi64EEEEEELi256ENS_10bfloat16_tEfNS_4arch4Sm90ELb1ELb0ELb1ELb1ELb0ELb1ELb1ELb1ELb0ELb0ELb0ELb0EEENS1_21CollectiveEpilogueFwdINS6_IJSA_NS7_ILi256EEESB_EEES9_SE_SG_Li256ELb1ELb0ELb0ELb0EEENS1_36VarlenDynamicPersistentTileSchedulerILi128ELi96ELi256ELi32ELb0ELb0ELb1ELb1ELb1ELb1EEEEEEEEEvNT_6ParamsE,"a",@progbits
	.sectionflags	@""
	.align	4
.nv.constant0._ZN7cutlass13device_kernelIN5flash11enable_sm90INS1_16FlashAttnFwdSm90INS1_25CollectiveMainloopFwdSm90ILi2EN4cute5tupleIJNS5_1CILi1EEES8_S8_EEENS6_IJNS7_ILi128EEENS7_ILi96EEENS7_ILi64EEEEEELi256ENS_10bfloat16_tEfNS_4arch4Sm90ELb1ELb0ELb1ELb1ELb0ELb1ELb1ELb1ELb0ELb0ELb0ELb0EEENS1_21CollectiveEpilogueFwdINS6_IJSA_NS7_ILi256EEESB_EEES9_SE_SG_Li256ELb1ELb0ELb0ELb0EEENS1_36VarlenDynamicPersistentTileSchedulerILi128ELi96ELi256ELi32ELb0ELb0ELb1ELb1ELb1ELb1EEEEEEEEEvNT_6ParamsE:
	.zero		3712


//--------------------- SYMBOLS --------------------------

	.type		.nv.reservedSmem.offset0,@object
	.size		.nv.reservedSmem.offset0,0x4
